//
// Generated by NVIDIA NVVM Compiler
//
// Compiler Build ID: CL-36424714
// Cuda compilation tools, release 13.0, V13.0.88
// Based on NVVM 20.0.0
//

.version 9.0
.target sm_100
.address_size 64

	// .globl	_Z6updatePKdPdmmm
// _ZZ7get_epsILj128EEvPKdS1_mmmPdE10shared_eps has been demoted
// _ZZN3cub18CUB_300001_SM_10006detail6reduce28DeviceReduceSingleTileKernelINS2_10policy_hubIdjN4cuda3std3__44plusIdEEE10Policy1000EN6thrust24THRUST_300001_SM_1000_NS10device_ptrIdEEPdjS9_ddNS7_10__identityEEEvT0_T1_T2_T3_T4_T6_E12temp_storage has been demoted
// _ZZN3cub18CUB_300001_SM_10006detail6reduce18DeviceReduceKernelINS2_10policy_hubIdjN4cuda3std3__44plusIdEEE10Policy1000EN6thrust24THRUST_300001_SM_1000_NS10device_ptrIdEEjS9_dNS7_10__identityEEEvT0_PT3_T1_NS0_13GridEvenShareISK_EET2_T4_E12temp_storage has been demoted
// _ZZN3cub18CUB_300001_SM_10006detail6reduce28DeviceReduceSingleTileKernelINS2_10policy_hubIdjN4cuda3std3__44plusIdEEE10Policy1000EPdSC_iS9_ddNS7_10__identityEEEvT0_T1_T2_T3_T4_T6_E12temp_storage has been demoted
// _ZZN3cub18CUB_300001_SM_10006detail6reduce28DeviceReduceSingleTileKernelINS2_10policy_hubIdyN4cuda3std3__44plusIdEEE10Policy1000EN6thrust24THRUST_300001_SM_1000_NS10device_ptrIdEEPdyS9_ddNS7_10__identityEEEvT0_T1_T2_T3_T4_T6_E12temp_storage has been demoted
// _ZZN3cub18CUB_300001_SM_10006detail6reduce18DeviceReduceKernelINS2_10policy_hubIdyN4cuda3std3__44plusIdEEE10Policy1000EN6thrust24THRUST_300001_SM_1000_NS10device_ptrIdEEyS9_dNS7_10__identityEEEvT0_PT3_T1_NS0_13GridEvenShareISK_EET2_T4_E12temp_storage has been demoted
// _ZZN3cub18CUB_300001_SM_10006detail6reduce28DeviceReduceSingleTileKernelINS2_10policy_hubIdyN4cuda3std3__44plusIdEEE10Policy1000EPdSC_iS9_ddNS7_10__identityEEEvT0_T1_T2_T3_T4_T6_E12temp_storage has been demoted
.global .align 1 .b8 _ZN34_INTERNAL_6fb2098a_4_k_cu_bfea074a4cuda3std3__45__cpo5beginE[1];
.global .align 1 .b8 _ZN34_INTERNAL_6fb2098a_4_k_cu_bfea074a4cuda3std3__45__cpo3endE[1];
.global .align 1 .b8 _ZN34_INTERNAL_6fb2098a_4_k_cu_bfea074a4cuda3std3__45__cpo6cbeginE[1];
.global .align 1 .b8 _ZN34_INTERNAL_6fb2098a_4_k_cu_bfea074a4cuda3std3__45__cpo4cendE[1];
.global .align 1 .b8 _ZN34_INTERNAL_6fb2098a_4_k_cu_bfea074a4cuda3std3__45__cpo6rbeginE[1];
.global .align 1 .b8 _ZN34_INTERNAL_6fb2098a_4_k_cu_bfea074a4cuda3std3__45__cpo4rendE[1];
.global .align 1 .b8 _ZN34_INTERNAL_6fb2098a_4_k_cu_bfea074a4cuda3std3__45__cpo7crbeginE[1];
.global .align 1 .b8 _ZN34_INTERNAL_6fb2098a_4_k_cu_bfea074a4cuda3std3__45__cpo5crendE[1];
.global .align 1 .b8 _ZN34_INTERNAL_6fb2098a_4_k_cu_bfea074a4cuda3std3__436_GLOBAL__N__6fb2098a_4_k_cu_bfea074a6ignoreE[1];
.global .align 1 .b8 _ZN34_INTERNAL_6fb2098a_4_k_cu_bfea074a4cuda3std3__419piecewise_constructE[1];
.global .align 1 .b8 _ZN34_INTERNAL_6fb2098a_4_k_cu_bfea074a4cuda3std3__48in_placeE[1];
.global .align 1 .b8 _ZN34_INTERNAL_6fb2098a_4_k_cu_bfea074a4cuda3std3__420unreachable_sentinelE[1];
.global .align 1 .b8 _ZN34_INTERNAL_6fb2098a_4_k_cu_bfea074a4cuda3std3__47nulloptE[1];
.global .align 1 .b8 _ZN34_INTERNAL_6fb2098a_4_k_cu_bfea074a4cuda3std3__48unexpectE[1];
.global .align 1 .b8 _ZN34_INTERNAL_6fb2098a_4_k_cu_bfea074a4cuda3std6ranges3__45__cpo4swapE[1];
.global .align 1 .b8 _ZN34_INTERNAL_6fb2098a_4_k_cu_bfea074a4cuda3std6ranges3__45__cpo9iter_moveE[1];
.global .align 1 .b8 _ZN34_INTERNAL_6fb2098a_4_k_cu_bfea074a4cuda3std6ranges3__45__cpo5beginE[1];
.global .align 1 .b8 _ZN34_INTERNAL_6fb2098a_4_k_cu_bfea074a4cuda3std6ranges3__45__cpo3endE[1];
.global .align 1 .b8 _ZN34_INTERNAL_6fb2098a_4_k_cu_bfea074a4cuda3std6ranges3__45__cpo6cbeginE[1];
.global .align 1 .b8 _ZN34_INTERNAL_6fb2098a_4_k_cu_bfea074a4cuda3std6ranges3__45__cpo4cendE[1];
.global .align 1 .b8 _ZN34_INTERNAL_6fb2098a_4_k_cu_bfea074a4cuda3std6ranges3__45__cpo7advanceE[1];
.global .align 1 .b8 _ZN34_INTERNAL_6fb2098a_4_k_cu_bfea074a4cuda3std6ranges3__45__cpo9iter_swapE[1];
.global .align 1 .b8 _ZN34_INTERNAL_6fb2098a_4_k_cu_bfea074a4cuda3std6ranges3__45__cpo4nextE[1];
.global .align 1 .b8 _ZN34_INTERNAL_6fb2098a_4_k_cu_bfea074a4cuda3std6ranges3__45__cpo4prevE[1];
.global .align 1 .b8 _ZN34_INTERNAL_6fb2098a_4_k_cu_bfea074a4cuda3std6ranges3__45__cpo4dataE[1];
.global .align 1 .b8 _ZN34_INTERNAL_6fb2098a_4_k_cu_bfea074a4cuda3std6ranges3__45__cpo5cdataE[1];
.global .align 1 .b8 _ZN34_INTERNAL_6fb2098a_4_k_cu_bfea074a4cuda3std6ranges3__45__cpo4sizeE[1];
.global .align 1 .b8 _ZN34_INTERNAL_6fb2098a_4_k_cu_bfea074a4cuda3std6ranges3__45__cpo5ssizeE[1];
.global .align 1 .b8 _ZN34_INTERNAL_6fb2098a_4_k_cu_bfea074a4cuda3std6ranges3__45__cpo8distanceE[1];
.global .align 1 .b8 _ZN34_INTERNAL_6fb2098a_4_k_cu_bfea074a6thrust24THRUST_300001_SM_1000_NS8cuda_cub3parE[1];
.global .align 1 .b8 _ZN34_INTERNAL_6fb2098a_4_k_cu_bfea074a6thrust24THRUST_300001_SM_1000_NS8cuda_cub10par_nosyncE[1];
.global .align 1 .b8 _ZN34_INTERNAL_6fb2098a_4_k_cu_bfea074a6thrust24THRUST_300001_SM_1000_NS6system6detail10sequential3seqE[1];
.global .align 1 .b8 _ZN34_INTERNAL_6fb2098a_4_k_cu_bfea074a6thrust24THRUST_300001_SM_1000_NS6system3cpp3parE[1];
.global .align 1 .b8 _ZN34_INTERNAL_6fb2098a_4_k_cu_bfea074a6thrust24THRUST_300001_SM_1000_NS12placeholders2_1E[1];
.global .align 1 .b8 _ZN34_INTERNAL_6fb2098a_4_k_cu_bfea074a6thrust24THRUST_300001_SM_1000_NS12placeholders2_2E[1];
.global .align 1 .b8 _ZN34_INTERNAL_6fb2098a_4_k_cu_bfea074a6thrust24THRUST_300001_SM_1000_NS12placeholders2_3E[1];
.global .align 1 .b8 _ZN34_INTERNAL_6fb2098a_4_k_cu_bfea074a6thrust24THRUST_300001_SM_1000_NS12placeholders2_4E[1];
.global .align 1 .b8 _ZN34_INTERNAL_6fb2098a_4_k_cu_bfea074a6thrust24THRUST_300001_SM_1000_NS12placeholders2_5E[1];
.global .align 1 .b8 _ZN34_INTERNAL_6fb2098a_4_k_cu_bfea074a6thrust24THRUST_300001_SM_1000_NS12placeholders2_6E[1];
.global .align 1 .b8 _ZN34_INTERNAL_6fb2098a_4_k_cu_bfea074a6thrust24THRUST_300001_SM_1000_NS12placeholders2_7E[1];
.global .align 1 .b8 _ZN34_INTERNAL_6fb2098a_4_k_cu_bfea074a6thrust24THRUST_300001_SM_1000_NS12placeholders2_8E[1];
.global .align 1 .b8 _ZN34_INTERNAL_6fb2098a_4_k_cu_bfea074a6thrust24THRUST_300001_SM_1000_NS12placeholders2_9E[1];
.global .align 1 .b8 _ZN34_INTERNAL_6fb2098a_4_k_cu_bfea074a6thrust24THRUST_300001_SM_1000_NS12placeholders3_10E[1];
.global .align 1 .b8 _ZN34_INTERNAL_6fb2098a_4_k_cu_bfea074a6thrust24THRUST_300001_SM_1000_NS3seqE[1];
.global .align 1 .b8 _ZN34_INTERNAL_6fb2098a_4_k_cu_bfea074a6thrust24THRUST_300001_SM_1000_NS6deviceE[1];

.visible .entry _Z6updatePKdPdmmm(
	.param .u64 .ptr .align 1 _Z6updatePKdPdmmm_param_0,
	.param .u64 .ptr .align 1 _Z6updatePKdPdmmm_param_1,
	.param .u64 _Z6updatePKdPdmmm_param_2,
	.param .u64 _Z6updatePKdPdmmm_param_3,
	.param .u64 _Z6updatePKdPdmmm_param_4
)
{
	.reg .pred 	%p<14>;
	.reg .b32 	%r<14>;
	.reg .b64 	%rd<31>;
	.reg .b64 	%fd<13>;

	ld.param.u64 	%rd4, [_Z6updatePKdPdmmm_param_0];
	ld.param.u64 	%rd5, [_Z6updatePKdPdmmm_param_1];
	ld.param.u64 	%rd6, [_Z6updatePKdPdmmm_param_2];
	ld.param.u64 	%rd7, [_Z6updatePKdPdmmm_param_3];
	ld.param.u64 	%rd8, [_Z6updatePKdPdmmm_param_4];
	mov.u32 	%r1, %ctaid.x;
	mov.u32 	%r2, %ntid.x;
	mov.u32 	%r3, %tid.x;
	mad.lo.s32 	%r4, %r1, %r2, %r3;
	cvt.u64.u32 	%rd1, %r4;
	mov.u32 	%r5, %ctaid.y;
	mov.u32 	%r6, %ntid.y;
	mov.u32 	%r7, %tid.y;
	mad.lo.s32 	%r8, %r5, %r6, %r7;
	cvt.u64.u32 	%rd2, %r8;
	mov.u32 	%r9, %ctaid.z;
	mov.u32 	%r10, %ntid.z;
	mov.u32 	%r11, %tid.z;
	mad.lo.s32 	%r12, %r9, %r10, %r11;
	cvt.u64.u32 	%rd3, %r12;
	setp.eq.s32 	%p4, %r4, 0;
	add.s64 	%rd9, %rd6, -1;
	setp.le.u64 	%p5, %rd9, %rd1;
	setp.eq.s32 	%p6, %r8, 0;
	or.pred  	%p7, %p4, %p6;
	or.pred  	%p8, %p7, %p5;
	mov.pred 	%p13, -1;
	@%p8 bra 	$L__BB0_2;
	add.s64 	%rd10, %rd7, -1;
	setp.le.u64 	%p13, %rd10, %rd2;
$L__BB0_2:
	cvt.u32.u64 	%r13, %rd3;
	setp.eq.s32 	%p9, %r13, 0;
	or.pred  	%p10, %p13, %p9;
	add.s64 	%rd12, %rd8, -1;
	setp.le.u64 	%p11, %rd12, %rd3;
	or.pred  	%p12, %p11, %p10;
	@%p12 bra 	$L__BB0_4;
	cvta.to.global.u64 	%rd13, %rd4;
	mad.lo.s64 	%rd14, %rd7, %rd3, %rd2;
	mad.lo.s64 	%rd15, %rd14, %rd6, %rd1;
	mul.lo.s64 	%rd16, %rd7, %rd6;
	shl.b64 	%rd17, %rd15, 3;
	add.s64 	%rd18, %rd13, %rd17;
	ld.global.nc.f64 	%fd1, [%rd18+-8];
	sub.s64 	%rd19, %rd15, %rd6;
	shl.b64 	%rd20, %rd19, 3;
	add.s64 	%rd21, %rd13, %rd20;
	ld.global.nc.f64 	%fd2, [%rd21];
	add.f64 	%fd3, %fd1, %fd2;
	sub.s64 	%rd22, %rd15, %rd16;
	shl.b64 	%rd23, %rd22, 3;
	add.s64 	%rd24, %rd13, %rd23;
	ld.global.nc.f64 	%fd4, [%rd24];
	add.f64 	%fd5, %fd3, %fd4;
	ld.global.nc.f64 	%fd6, [%rd18+8];
	add.f64 	%fd7, %fd5, %fd6;
	shl.b64 	%rd25, %rd6, 3;
	add.s64 	%rd26, %rd18, %rd25;
	ld.global.nc.f64 	%fd8, [%rd26];
	add.f64 	%fd9, %fd7, %fd8;
	shl.b64 	%rd27, %rd16, 3;
	add.s64 	%rd28, %rd18, %rd27;
	ld.global.nc.f64 	%fd10, [%rd28];
	add.f64 	%fd11, %fd9, %fd10;
	div.rn.f64 	%fd12, %fd11, 0d4018000000000000;
	cvta.to.global.u64 	%rd29, %rd5;
	add.s64 	%rd30, %rd29, %rd17;
	st.global.f64 	[%rd30], %fd12;
$L__BB0_4:
	ret;

}
	// .globl	_Z7get_epsILj128EEvPKdS1_mmmPd
.visible .entry _Z7get_epsILj128EEvPKdS1_mmmPd(
	.param .u64 .ptr .align 1 _Z7get_epsILj128EEvPKdS1_mmmPd_param_0,
	.param .u64 .ptr .align 1 _Z7get_epsILj128EEvPKdS1_mmmPd_param_1,
	.param .u64 _Z7get_epsILj128EEvPKdS1_mmmPd_param_2,
	.param .u64 _Z7get_epsILj128EEvPKdS1_mmmPd_param_3,
	.param .u64 _Z7get_epsILj128EEvPKdS1_mmmPd_param_4,
	.param .u64 .ptr .align 1 _Z7get_epsILj128EEvPKdS1_mmmPd_param_5
)
{
	.reg .pred 	%p<18>;
	.reg .b32 	%r<23>;
	.reg .b64 	%rd<24>;
	.reg .b64 	%fd<30>;
	// demoted variable
	.shared .align 8 .b8 _ZZ7get_epsILj128EEvPKdS1_mmmPdE10shared_eps[1024];
	ld.param.u64 	%rd4, [_Z7get_epsILj128EEvPKdS1_mmmPd_param_0];
	ld.param.u64 	%rd5, [_Z7get_epsILj128EEvPKdS1_mmmPd_param_1];
	ld.param.u64 	%rd9, [_Z7get_epsILj128EEvPKdS1_mmmPd_param_2];
	ld.param.u64 	%rd6, [_Z7get_epsILj128EEvPKdS1_mmmPd_param_3];
	ld.param.u64 	%rd7, [_Z7get_epsILj128EEvPKdS1_mmmPd_param_4];
	ld.param.u64 	%rd8, [_Z7get_epsILj128EEvPKdS1_mmmPd_param_5];
	mov.u32 	%r4, %ctaid.x;
	mov.u32 	%r5, %ntid.x;
	mov.u32 	%r6, %tid.x;
	mad.lo.s32 	%r7, %r4, %r5, %r6;
	cvt.u64.u32 	%rd10, %r7;
	mov.u32 	%r8, %ctaid.y;
	mov.u32 	%r9, %ntid.y;
	mov.u32 	%r10, %tid.y;
	mad.lo.s32 	%r11, %r8, %r9, %r10;
	cvt.u64.u32 	%rd1, %r11;
	mov.u32 	%r12, %ctaid.z;
	mov.u32 	%r13, %ntid.z;
	mov.u32 	%r14, %tid.z;
	mad.lo.s32 	%r15, %r12, %r13, %r14;
	cvt.u64.u32 	%rd2, %r15;
	mad.lo.s64 	%rd11, %rd6, %rd2, %rd1;
	mad.lo.s64 	%rd3, %rd11, %rd9, %rd10;
	mad.lo.s32 	%r16, %r9, %r14, %r10;
	mad.lo.s32 	%r1, %r16, %r5, %r6;
	mov.u32 	%r17, %nctaid.x;
	mov.u32 	%r18, %nctaid.y;
	mad.lo.s32 	%r19, %r18, %r12, %r8;
	mad.lo.s32 	%r2, %r19, %r17, %r4;
	setp.eq.s32 	%p4, %r7, 0;
	add.s64 	%rd12, %rd9, -1;
	setp.le.u64 	%p5, %rd12, %rd10;
	setp.eq.s32 	%p6, %r11, 0;
	or.pred  	%p7, %p4, %p6;
	mov.pred 	%p17, 0;
	or.pred  	%p8, %p7, %p5;
	@%p8 bra 	$L__BB1_2;
	add.s64 	%rd13, %rd6, -1;
	setp.gt.u64 	%p17, %rd13, %rd1;
$L__BB1_2:
	cvt.u32.u64 	%r20, %rd2;
	setp.eq.s32 	%p9, %r20, 0;
	not.pred 	%p10, %p17;
	or.pred  	%p11, %p10, %p9;
	add.s64 	%rd15, %rd7, -1;
	setp.le.u64 	%p12, %rd15, %rd2;
	mov.f64 	%fd29, 0d0000000000000000;
	or.pred  	%p13, %p12, %p11;
	@%p13 bra 	$L__BB1_4;
	cvta.to.global.u64 	%rd16, %rd5;
	shl.b64 	%rd17, %rd3, 3;
	add.s64 	%rd18, %rd16, %rd17;
	ld.global.nc.f64 	%fd4, [%rd18];
	cvta.to.global.u64 	%rd19, %rd4;
	add.s64 	%rd20, %rd19, %rd17;
	ld.global.nc.f64 	%fd5, [%rd20];
	sub.f64 	%fd29, %fd4, %fd5;
$L__BB1_4:
	mul.f64 	%fd6, %fd29, %fd29;
	shl.b32 	%r21, %r1, 3;
	mov.u32 	%r22, _ZZ7get_epsILj128EEvPKdS1_mmmPdE10shared_eps;
	add.s32 	%r3, %r22, %r21;
	st.shared.f64 	[%r3], %fd6;
	bar.sync 	0;
	setp.gt.u32 	%p14, %r1, 63;
	@%p14 bra 	$L__BB1_6;
	ld.shared.f64 	%fd7, [%r3+512];
	ld.shared.f64 	%fd8, [%r3];
	add.f64 	%fd9, %fd7, %fd8;
	st.shared.f64 	[%r3], %fd9;
$L__BB1_6:
	bar.sync 	0;
	setp.gt.u32 	%p15, %r1, 31;
	@%p15 bra 	$L__BB1_9;
	ld.volatile.shared.f64 	%fd10, [%r3+256];
	ld.volatile.shared.f64 	%fd11, [%r3];
	add.f64 	%fd12, %fd10, %fd11;
	st.volatile.shared.f64 	[%r3], %fd12;
	ld.volatile.shared.f64 	%fd13, [%r3+128];
	ld.volatile.shared.f64 	%fd14, [%r3];
	add.f64 	%fd15, %fd13, %fd14;
	st.volatile.shared.f64 	[%r3], %fd15;
	ld.volatile.shared.f64 	%fd16, [%r3+64];
	ld.volatile.shared.f64 	%fd17, [%r3];
	add.f64 	%fd18, %fd16, %fd17;
	st.volatile.shared.f64 	[%r3], %fd18;
	ld.volatile.shared.f64 	%fd19, [%r3+32];
	ld.volatile.shared.f64 	%fd20, [%r3];
	add.f64 	%fd21, %fd19, %fd20;
	st.volatile.shared.f64 	[%r3], %fd21;
	ld.volatile.shared.f64 	%fd22, [%r3+16];
	ld.volatile.shared.f64 	%fd23, [%r3];
	add.f64 	%fd24, %fd22, %fd23;
	st.volatile.shared.f64 	[%r3], %fd24;
	ld.volatile.shared.f64 	%fd25, [%r3+8];
	ld.volatile.shared.f64 	%fd26, [%r3];
	add.f64 	%fd27, %fd25, %fd26;
	st.volatile.shared.f64 	[%r3], %fd27;
	setp.ne.s32 	%p16, %r1, 0;
	@%p16 bra 	$L__BB1_9;
	ld.shared.f64 	%fd28, [_ZZ7get_epsILj128EEvPKdS1_mmmPdE10shared_eps];
	cvta.to.global.u64 	%rd21, %rd8;
	mul.wide.u32 	%rd22, %r2, 8;
	add.s64 	%rd23, %rd21, %rd22;
	st.global.f64 	[%rd23], %fd28;
$L__BB1_9:
	ret;

}
	// .globl	_ZN3cub18CUB_300001_SM_10006detail11EmptyKernelIvEEvv
.visible .entry _ZN3cub18CUB_300001_SM_10006detail11EmptyKernelIvEEvv()
{


	ret;

}
	// .globl	_ZN3cub18CUB_300001_SM_10006detail6reduce28DeviceReduceSingleTileKernelINS2_10policy_hubIdjN4cuda3std3__44plusIdEEE10Policy1000EN6thrust24THRUST_300001_SM_1000_NS10device_ptrIdEEPdjS9_ddNS7_10__identityEEEvT0_T1_T2_T3_T4_T6_
.visible .entry _ZN3cub18CUB_300001_SM_10006detail6reduce28DeviceReduceSingleTileKernelINS2_10policy_hubIdjN4cuda3std3__44plusIdEEE10Policy1000EN6thrust24THRUST_300001_SM_1000_NS10device_ptrIdEEPdjS9_ddNS7_10__identityEEEvT0_T1_T2_T3_T4_T6_(
	.param .align 8 .b8 _ZN3cub18CUB_300001_SM_10006detail6reduce28DeviceReduceSingleTileKernelINS2_10policy_hubIdjN4cuda3std3__44plusIdEEE10Policy1000EN6thrust24THRUST_300001_SM_1000_NS10device_ptrIdEEPdjS9_ddNS7_10__identityEEEvT0_T1_T2_T3_T4_T6__param_0[8],
	.param .u64 .ptr .align 1 _ZN3cub18CUB_300001_SM_10006detail6reduce28DeviceReduceSingleTileKernelINS2_10policy_hubIdjN4cuda3std3__44plusIdEEE10Policy1000EN6thrust24THRUST_300001_SM_1000_NS10device_ptrIdEEPdjS9_ddNS7_10__identityEEEvT0_T1_T2_T3_T4_T6__param_1,
	.param .u32 _ZN3cub18CUB_300001_SM_10006detail6reduce28DeviceReduceSingleTileKernelINS2_10policy_hubIdjN4cuda3std3__44plusIdEEE10Policy1000EN6thrust24THRUST_300001_SM_1000_NS10device_ptrIdEEPdjS9_ddNS7_10__identityEEEvT0_T1_T2_T3_T4_T6__param_2,
	.param .align 1 .b8 _ZN3cub18CUB_300001_SM_10006detail6reduce28DeviceReduceSingleTileKernelINS2_10policy_hubIdjN4cuda3std3__44plusIdEEE10Policy1000EN6thrust24THRUST_300001_SM_1000_NS10device_ptrIdEEPdjS9_ddNS7_10__identityEEEvT0_T1_T2_T3_T4_T6__param_3[1],
	.param .f64 _ZN3cub18CUB_300001_SM_10006detail6reduce28DeviceReduceSingleTileKernelINS2_10policy_hubIdjN4cuda3std3__44plusIdEEE10Policy1000EN6thrust24THRUST_300001_SM_1000_NS10device_ptrIdEEPdjS9_ddNS7_10__identityEEEvT0_T1_T2_T3_T4_T6__param_4,
	.param .align 1 .b8 _ZN3cub18CUB_300001_SM_10006detail6reduce28DeviceReduceSingleTileKernelINS2_10policy_hubIdjN4cuda3std3__44plusIdEEE10Policy1000EN6thrust24THRUST_300001_SM_1000_NS10device_ptrIdEEPdjS9_ddNS7_10__identityEEEvT0_T1_T2_T3_T4_T6__param_5[1]
)
.maxntid 640
.minnctapersm 1
{
	.reg .pred 	%p<71>;
	.reg .b32 	%r<288>;
	.reg .b64 	%rd<114>;
	.reg .b64 	%fd<380>;
	// demoted variable
	.shared .align 8 .b8 _ZZN3cub18CUB_300001_SM_10006detail6reduce28DeviceReduceSingleTileKernelINS2_10policy_hubIdjN4cuda3std3__44plusIdEEE10Policy1000EN6thrust24THRUST_300001_SM_1000_NS10device_ptrIdEEPdjS9_ddNS7_10__identityEEEvT0_T1_T2_T3_T4_T6_E12temp_storage[192];
	ld.param.u64 	%rd9, [_ZN3cub18CUB_300001_SM_10006detail6reduce28DeviceReduceSingleTileKernelINS2_10policy_hubIdjN4cuda3std3__44plusIdEEE10Policy1000EN6thrust24THRUST_300001_SM_1000_NS10device_ptrIdEEPdjS9_ddNS7_10__identityEEEvT0_T1_T2_T3_T4_T6__param_0];
	ld.param.u64 	%rd10, [_ZN3cub18CUB_300001_SM_10006detail6reduce28DeviceReduceSingleTileKernelINS2_10policy_hubIdjN4cuda3std3__44plusIdEEE10Policy1000EN6thrust24THRUST_300001_SM_1000_NS10device_ptrIdEEPdjS9_ddNS7_10__identityEEEvT0_T1_T2_T3_T4_T6__param_1];
	ld.param.u32 	%r51, [_ZN3cub18CUB_300001_SM_10006detail6reduce28DeviceReduceSingleTileKernelINS2_10policy_hubIdjN4cuda3std3__44plusIdEEE10Policy1000EN6thrust24THRUST_300001_SM_1000_NS10device_ptrIdEEPdjS9_ddNS7_10__identityEEEvT0_T1_T2_T3_T4_T6__param_2];
	ld.param.f64 	%fd42, [_ZN3cub18CUB_300001_SM_10006detail6reduce28DeviceReduceSingleTileKernelINS2_10policy_hubIdjN4cuda3std3__44plusIdEEE10Policy1000EN6thrust24THRUST_300001_SM_1000_NS10device_ptrIdEEPdjS9_ddNS7_10__identityEEEvT0_T1_T2_T3_T4_T6__param_4];
	cvta.to.global.u64 	%rd1, %rd10;
	setp.ne.s32 	%p1, %r51, 0;
	@%p1 bra 	$L__BB3_3;
	mov.u32 	%r270, %tid.x;
	setp.ne.s32 	%p70, %r270, 0;
	@%p70 bra 	$L__BB3_52;
	st.global.f64 	[%rd1], %fd42;
	bra.uni 	$L__BB3_52;
$L__BB3_3:
	cvta.to.global.u64 	%rd2, %rd9;
	setp.gt.u32 	%p2, %r51, 5119;
	@%p2 bra 	$L__BB3_28;
	mov.u32 	%r1, %tid.x;
	setp.ge.u32 	%p24, %r1, %r51;
	mov.f64 	%fd367, 0d0000000000000000;
	mov.u32 	%r274, %r1;
	@%p24 bra 	$L__BB3_6;
	mul.wide.u32 	%rd83, %r1, 8;
	add.s64 	%rd84, %rd2, %rd83;
	ld.global.f64 	%fd367, [%rd84];
	add.s32 	%r274, %r1, 640;
$L__BB3_6:
	setp.ge.u32 	%p25, %r274, %r51;
	@%p25 bra 	$L__BB3_19;
	not.b32 	%r146, %r274;
	add.s32 	%r147, %r51, %r146;
	mul.hi.u32 	%r148, %r147, -858993459;
	shr.u32 	%r149, %r148, 9;
	add.s32 	%r4, %r149, 1;
	and.b32  	%r5, %r4, 15;
	setp.lt.u32 	%p26, %r147, 9600;
	@%p26 bra 	$L__BB3_10;
	and.b32  	%r150, %r4, 16777200;
	neg.s32 	%r272, %r150;
	mul.wide.u32 	%rd85, %r274, 8;
	add.s64 	%rd86, %rd85, %rd2;
	add.s64 	%rd112, %rd86, 40960;
$L__BB3_9:
	.pragma "nounroll";
	ld.global.f64 	%fd181, [%rd112+-40960];
	add.f64 	%fd182, %fd367, %fd181;
	ld.global.f64 	%fd183, [%rd112+-35840];
	add.f64 	%fd184, %fd182, %fd183;
	ld.global.f64 	%fd185, [%rd112+-30720];
	add.f64 	%fd186, %fd184, %fd185;
	ld.global.f64 	%fd187, [%rd112+-25600];
	add.f64 	%fd188, %fd186, %fd187;
	ld.global.f64 	%fd189, [%rd112+-20480];
	add.f64 	%fd190, %fd188, %fd189;
	ld.global.f64 	%fd191, [%rd112+-15360];
	add.f64 	%fd192, %fd190, %fd191;
	ld.global.f64 	%fd193, [%rd112+-10240];
	add.f64 	%fd194, %fd192, %fd193;
	ld.global.f64 	%fd195, [%rd112+-5120];
	add.f64 	%fd196, %fd194, %fd195;
	ld.global.f64 	%fd197, [%rd112];
	add.f64 	%fd198, %fd196, %fd197;
	ld.global.f64 	%fd199, [%rd112+5120];
	add.f64 	%fd200, %fd198, %fd199;
	ld.global.f64 	%fd201, [%rd112+10240];
	add.f64 	%fd202, %fd200, %fd201;
	ld.global.f64 	%fd203, [%rd112+15360];
	add.f64 	%fd204, %fd202, %fd203;
	ld.global.f64 	%fd205, [%rd112+20480];
	add.f64 	%fd206, %fd204, %fd205;
	ld.global.f64 	%fd207, [%rd112+25600];
	add.f64 	%fd208, %fd206, %fd207;
	ld.global.f64 	%fd209, [%rd112+30720];
	add.f64 	%fd210, %fd208, %fd209;
	ld.global.f64 	%fd211, [%rd112+35840];
	add.f64 	%fd367, %fd210, %fd211;
	add.s32 	%r274, %r274, 10240;
	add.s32 	%r272, %r272, 16;
	add.s64 	%rd112, %rd112, 81920;
	setp.ne.s32 	%p27, %r272, 0;
	@%p27 bra 	$L__BB3_9;
$L__BB3_10:
	setp.eq.s32 	%p28, %r5, 0;
	@%p28 bra 	$L__BB3_19;
	and.b32  	%r12, %r4, 7;
	setp.lt.u32 	%p29, %r5, 8;
	@%p29 bra 	$L__BB3_13;
	mul.wide.u32 	%rd87, %r274, 8;
	add.s64 	%rd88, %rd2, %rd87;
	ld.global.f64 	%fd213, [%rd88];
	add.f64 	%fd214, %fd367, %fd213;
	ld.global.f64 	%fd215, [%rd88+5120];
	add.f64 	%fd216, %fd214, %fd215;
	ld.global.f64 	%fd217, [%rd88+10240];
	add.f64 	%fd218, %fd216, %fd217;
	ld.global.f64 	%fd219, [%rd88+15360];
	add.f64 	%fd220, %fd218, %fd219;
	ld.global.f64 	%fd221, [%rd88+20480];
	add.f64 	%fd222, %fd220, %fd221;
	ld.global.f64 	%fd223, [%rd88+25600];
	add.f64 	%fd224, %fd222, %fd223;
	ld.global.f64 	%fd225, [%rd88+30720];
	add.f64 	%fd226, %fd224, %fd225;
	ld.global.f64 	%fd227, [%rd88+35840];
	add.f64 	%fd367, %fd226, %fd227;
	add.s32 	%r274, %r274, 5120;
$L__BB3_13:
	setp.eq.s32 	%p30, %r12, 0;
	@%p30 bra 	$L__BB3_19;
	and.b32  	%r15, %r4, 3;
	setp.lt.u32 	%p31, %r12, 4;
	@%p31 bra 	$L__BB3_16;
	mul.wide.u32 	%rd89, %r274, 8;
	add.s64 	%rd90, %rd2, %rd89;
	ld.global.f64 	%fd229, [%rd90];
	add.f64 	%fd230, %fd367, %fd229;
	ld.global.f64 	%fd231, [%rd90+5120];
	add.f64 	%fd232, %fd230, %fd231;
	ld.global.f64 	%fd233, [%rd90+10240];
	add.f64 	%fd234, %fd232, %fd233;
	ld.global.f64 	%fd235, [%rd90+15360];
	add.f64 	%fd367, %fd234, %fd235;
	add.s32 	%r274, %r274, 2560;
$L__BB3_16:
	setp.eq.s32 	%p32, %r15, 0;
	@%p32 bra 	$L__BB3_19;
	mul.wide.u32 	%rd91, %r274, 8;
	add.s64 	%rd113, %rd2, %rd91;
	neg.s32 	%r277, %r15;
$L__BB3_18:
	.pragma "nounroll";
	ld.global.f64 	%fd236, [%rd113];
	add.f64 	%fd367, %fd367, %fd236;
	add.s64 	%rd113, %rd113, 5120;
	add.s32 	%r277, %r277, 1;
	setp.ne.s32 	%p33, %r277, 0;
	@%p33 bra 	$L__BB3_18;
$L__BB3_19:
	setp.lt.u32 	%p34, %r51, 640;
	@%p34 bra 	$L__BB3_24;
	// begin inline asm
	mov.u32 %r214, %laneid;
	// end inline asm
	mov.b64 	%rd102, %fd367;
	mov.b64 	{%r216, %r221}, %rd102;
	mov.b32 	%r222, 1;
	mov.b32 	%r263, 31;
	mov.b32 	%r264, -1;
	// begin inline asm
	shfl.sync.down.b32 %r215, %r216, %r222, %r263, %r264;
	// end inline asm
	// begin inline asm
	shfl.sync.down.b32 %r220, %r221, %r222, %r263, %r264;
	// end inline asm
	mov.b64 	%rd103, {%r215, %r220};
	mov.b64 	%fd307, %rd103;
	setp.gt.s32 	%p62, %r214, 30;
	add.f64 	%fd308, %fd367, %fd307;
	selp.f64 	%fd309, %fd367, %fd308, %p62;
	mov.b64 	%rd104, %fd309;
	mov.b64 	{%r226, %r231}, %rd104;
	mov.b32 	%r232, 2;
	// begin inline asm
	shfl.sync.down.b32 %r225, %r226, %r232, %r263, %r264;
	// end inline asm
	// begin inline asm
	shfl.sync.down.b32 %r230, %r231, %r232, %r263, %r264;
	// end inline asm
	mov.b64 	%rd105, {%r225, %r230};
	mov.b64 	%fd310, %rd105;
	setp.gt.s32 	%p63, %r214, 29;
	add.f64 	%fd311, %fd309, %fd310;
	selp.f64 	%fd312, %fd309, %fd311, %p63;
	mov.b64 	%rd106, %fd312;
	mov.b64 	{%r236, %r241}, %rd106;
	mov.b32 	%r242, 4;
	// begin inline asm
	shfl.sync.down.b32 %r235, %r236, %r242, %r263, %r264;
	// end inline asm
	// begin inline asm
	shfl.sync.down.b32 %r240, %r241, %r242, %r263, %r264;
	// end inline asm
	mov.b64 	%rd107, {%r235, %r240};
	mov.b64 	%fd313, %rd107;
	setp.gt.s32 	%p64, %r214, 27;
	add.f64 	%fd314, %fd312, %fd313;
	selp.f64 	%fd315, %fd312, %fd314, %p64;
	mov.b64 	%rd108, %fd315;
	mov.b64 	{%r246, %r251}, %rd108;
	mov.b32 	%r252, 8;
	// begin inline asm
	shfl.sync.down.b32 %r245, %r246, %r252, %r263, %r264;
	// end inline asm
	// begin inline asm
	shfl.sync.down.b32 %r250, %r251, %r252, %r263, %r264;
	// end inline asm
	mov.b64 	%rd109, {%r245, %r250};
	mov.b64 	%fd316, %rd109;
	setp.gt.s32 	%p65, %r214, 23;
	add.f64 	%fd317, %fd315, %fd316;
	selp.f64 	%fd318, %fd315, %fd317, %p65;
	mov.b64 	%rd110, %fd318;
	mov.b64 	{%r256, %r261}, %rd110;
	mov.b32 	%r262, 16;
	// begin inline asm
	shfl.sync.down.b32 %r255, %r256, %r262, %r263, %r264;
	// end inline asm
	// begin inline asm
	shfl.sync.down.b32 %r260, %r261, %r262, %r263, %r264;
	// end inline asm
	mov.b64 	%rd111, {%r255, %r260};
	mov.b64 	%fd319, %rd111;
	setp.gt.s32 	%p66, %r214, 15;
	add.f64 	%fd16, %fd318, %fd319;
	selp.f64 	%fd379, %fd318, %fd16, %p66;
	setp.ne.s32 	%p67, %r214, 0;
	@%p67 bra 	$L__BB3_22;
	shr.u32 	%r265, %r1, 2;
	and.b32  	%r266, %r265, 248;
	mov.u32 	%r267, _ZZN3cub18CUB_300001_SM_10006detail6reduce28DeviceReduceSingleTileKernelINS2_10policy_hubIdjN4cuda3std3__44plusIdEEE10Policy1000EN6thrust24THRUST_300001_SM_1000_NS10device_ptrIdEEPdjS9_ddNS7_10__identityEEEvT0_T1_T2_T3_T4_T6_E12temp_storage;
	add.s32 	%r268, %r267, %r266;
	st.shared.f64 	[%r268+24], %fd16;
$L__BB3_22:
	bar.sync 	0;
	setp.ne.s32 	%p68, %r1, 0;
	@%p68 bra 	$L__BB3_50;
	ld.shared.f64 	%fd320, [_ZZN3cub18CUB_300001_SM_10006detail6reduce28DeviceReduceSingleTileKernelINS2_10policy_hubIdjN4cuda3std3__44plusIdEEE10Policy1000EN6thrust24THRUST_300001_SM_1000_NS10device_ptrIdEEPdjS9_ddNS7_10__identityEEEvT0_T1_T2_T3_T4_T6_E12temp_storage+32];
	add.f64 	%fd321, %fd379, %fd320;
	ld.shared.f64 	%fd322, [_ZZN3cub18CUB_300001_SM_10006detail6reduce28DeviceReduceSingleTileKernelINS2_10policy_hubIdjN4cuda3std3__44plusIdEEE10Policy1000EN6thrust24THRUST_300001_SM_1000_NS10device_ptrIdEEPdjS9_ddNS7_10__identityEEEvT0_T1_T2_T3_T4_T6_E12temp_storage+40];
	add.f64 	%fd323, %fd321, %fd322;
	ld.shared.f64 	%fd324, [_ZZN3cub18CUB_300001_SM_10006detail6reduce28DeviceReduceSingleTileKernelINS2_10policy_hubIdjN4cuda3std3__44plusIdEEE10Policy1000EN6thrust24THRUST_300001_SM_1000_NS10device_ptrIdEEPdjS9_ddNS7_10__identityEEEvT0_T1_T2_T3_T4_T6_E12temp_storage+48];
	add.f64 	%fd325, %fd323, %fd324;
	ld.shared.f64 	%fd326, [_ZZN3cub18CUB_300001_SM_10006detail6reduce28DeviceReduceSingleTileKernelINS2_10policy_hubIdjN4cuda3std3__44plusIdEEE10Policy1000EN6thrust24THRUST_300001_SM_1000_NS10device_ptrIdEEPdjS9_ddNS7_10__identityEEEvT0_T1_T2_T3_T4_T6_E12temp_storage+56];
	add.f64 	%fd327, %fd325, %fd326;
	ld.shared.f64 	%fd328, [_ZZN3cub18CUB_300001_SM_10006detail6reduce28DeviceReduceSingleTileKernelINS2_10policy_hubIdjN4cuda3std3__44plusIdEEE10Policy1000EN6thrust24THRUST_300001_SM_1000_NS10device_ptrIdEEPdjS9_ddNS7_10__identityEEEvT0_T1_T2_T3_T4_T6_E12temp_storage+64];
	add.f64 	%fd329, %fd327, %fd328;
	ld.shared.f64 	%fd330, [_ZZN3cub18CUB_300001_SM_10006detail6reduce28DeviceReduceSingleTileKernelINS2_10policy_hubIdjN4cuda3std3__44plusIdEEE10Policy1000EN6thrust24THRUST_300001_SM_1000_NS10device_ptrIdEEPdjS9_ddNS7_10__identityEEEvT0_T1_T2_T3_T4_T6_E12temp_storage+72];
	add.f64 	%fd331, %fd329, %fd330;
	ld.shared.f64 	%fd332, [_ZZN3cub18CUB_300001_SM_10006detail6reduce28DeviceReduceSingleTileKernelINS2_10policy_hubIdjN4cuda3std3__44plusIdEEE10Policy1000EN6thrust24THRUST_300001_SM_1000_NS10device_ptrIdEEPdjS9_ddNS7_10__identityEEEvT0_T1_T2_T3_T4_T6_E12temp_storage+80];
	add.f64 	%fd333, %fd331, %fd332;
	ld.shared.f64 	%fd334, [_ZZN3cub18CUB_300001_SM_10006detail6reduce28DeviceReduceSingleTileKernelINS2_10policy_hubIdjN4cuda3std3__44plusIdEEE10Policy1000EN6thrust24THRUST_300001_SM_1000_NS10device_ptrIdEEPdjS9_ddNS7_10__identityEEEvT0_T1_T2_T3_T4_T6_E12temp_storage+88];
	add.f64 	%fd335, %fd333, %fd334;
	ld.shared.f64 	%fd336, [_ZZN3cub18CUB_300001_SM_10006detail6reduce28DeviceReduceSingleTileKernelINS2_10policy_hubIdjN4cuda3std3__44plusIdEEE10Policy1000EN6thrust24THRUST_300001_SM_1000_NS10device_ptrIdEEPdjS9_ddNS7_10__identityEEEvT0_T1_T2_T3_T4_T6_E12temp_storage+96];
	add.f64 	%fd337, %fd335, %fd336;
	ld.shared.f64 	%fd338, [_ZZN3cub18CUB_300001_SM_10006detail6reduce28DeviceReduceSingleTileKernelINS2_10policy_hubIdjN4cuda3std3__44plusIdEEE10Policy1000EN6thrust24THRUST_300001_SM_1000_NS10device_ptrIdEEPdjS9_ddNS7_10__identityEEEvT0_T1_T2_T3_T4_T6_E12temp_storage+104];
	add.f64 	%fd339, %fd337, %fd338;
	ld.shared.f64 	%fd340, [_ZZN3cub18CUB_300001_SM_10006detail6reduce28DeviceReduceSingleTileKernelINS2_10policy_hubIdjN4cuda3std3__44plusIdEEE10Policy1000EN6thrust24THRUST_300001_SM_1000_NS10device_ptrIdEEPdjS9_ddNS7_10__identityEEEvT0_T1_T2_T3_T4_T6_E12temp_storage+112];
	add.f64 	%fd341, %fd339, %fd340;
	ld.shared.f64 	%fd342, [_ZZN3cub18CUB_300001_SM_10006detail6reduce28DeviceReduceSingleTileKernelINS2_10policy_hubIdjN4cuda3std3__44plusIdEEE10Policy1000EN6thrust24THRUST_300001_SM_1000_NS10device_ptrIdEEPdjS9_ddNS7_10__identityEEEvT0_T1_T2_T3_T4_T6_E12temp_storage+120];
	add.f64 	%fd343, %fd341, %fd342;
	ld.shared.f64 	%fd344, [_ZZN3cub18CUB_300001_SM_10006detail6reduce28DeviceReduceSingleTileKernelINS2_10policy_hubIdjN4cuda3std3__44plusIdEEE10Policy1000EN6thrust24THRUST_300001_SM_1000_NS10device_ptrIdEEPdjS9_ddNS7_10__identityEEEvT0_T1_T2_T3_T4_T6_E12temp_storage+128];
	add.f64 	%fd345, %fd343, %fd344;
	ld.shared.f64 	%fd346, [_ZZN3cub18CUB_300001_SM_10006detail6reduce28DeviceReduceSingleTileKernelINS2_10policy_hubIdjN4cuda3std3__44plusIdEEE10Policy1000EN6thrust24THRUST_300001_SM_1000_NS10device_ptrIdEEPdjS9_ddNS7_10__identityEEEvT0_T1_T2_T3_T4_T6_E12temp_storage+136];
	add.f64 	%fd347, %fd345, %fd346;
	ld.shared.f64 	%fd348, [_ZZN3cub18CUB_300001_SM_10006detail6reduce28DeviceReduceSingleTileKernelINS2_10policy_hubIdjN4cuda3std3__44plusIdEEE10Policy1000EN6thrust24THRUST_300001_SM_1000_NS10device_ptrIdEEPdjS9_ddNS7_10__identityEEEvT0_T1_T2_T3_T4_T6_E12temp_storage+144];
	add.f64 	%fd349, %fd347, %fd348;
	ld.shared.f64 	%fd350, [_ZZN3cub18CUB_300001_SM_10006detail6reduce28DeviceReduceSingleTileKernelINS2_10policy_hubIdjN4cuda3std3__44plusIdEEE10Policy1000EN6thrust24THRUST_300001_SM_1000_NS10device_ptrIdEEPdjS9_ddNS7_10__identityEEEvT0_T1_T2_T3_T4_T6_E12temp_storage+152];
	add.f64 	%fd351, %fd349, %fd350;
	ld.shared.f64 	%fd352, [_ZZN3cub18CUB_300001_SM_10006detail6reduce28DeviceReduceSingleTileKernelINS2_10policy_hubIdjN4cuda3std3__44plusIdEEE10Policy1000EN6thrust24THRUST_300001_SM_1000_NS10device_ptrIdEEPdjS9_ddNS7_10__identityEEEvT0_T1_T2_T3_T4_T6_E12temp_storage+160];
	add.f64 	%fd353, %fd351, %fd352;
	ld.shared.f64 	%fd354, [_ZZN3cub18CUB_300001_SM_10006detail6reduce28DeviceReduceSingleTileKernelINS2_10policy_hubIdjN4cuda3std3__44plusIdEEE10Policy1000EN6thrust24THRUST_300001_SM_1000_NS10device_ptrIdEEPdjS9_ddNS7_10__identityEEEvT0_T1_T2_T3_T4_T6_E12temp_storage+168];
	add.f64 	%fd355, %fd353, %fd354;
	ld.shared.f64 	%fd356, [_ZZN3cub18CUB_300001_SM_10006detail6reduce28DeviceReduceSingleTileKernelINS2_10policy_hubIdjN4cuda3std3__44plusIdEEE10Policy1000EN6thrust24THRUST_300001_SM_1000_NS10device_ptrIdEEPdjS9_ddNS7_10__identityEEEvT0_T1_T2_T3_T4_T6_E12temp_storage+176];
	add.f64 	%fd379, %fd355, %fd356;
	bra.uni 	$L__BB3_50;
$L__BB3_24:
	// begin inline asm
	mov.u32 %r151, %laneid;
	// end inline asm
	and.b32  	%r202, %r1, 992;
	add.s32 	%r203, %r202, 32;
	setp.gt.u32 	%p35, %r203, %r51;
	not.b32 	%r204, %r202;
	add.s32 	%r205, %r51, %r204;
	selp.b32 	%r200, %r205, 31, %p35;
	mov.b64 	%rd92, %fd367;
	mov.b64 	{%r153, %r158}, %rd92;
	mov.b32 	%r159, 1;
	mov.b32 	%r201, -1;
	// begin inline asm
	shfl.sync.down.b32 %r152, %r153, %r159, %r200, %r201;
	// end inline asm
	// begin inline asm
	shfl.sync.down.b32 %r157, %r158, %r159, %r200, %r201;
	// end inline asm
	mov.b64 	%rd93, {%r152, %r157};
	mov.b64 	%fd237, %rd93;
	setp.lt.s32 	%p36, %r151, %r200;
	add.f64 	%fd238, %fd367, %fd237;
	selp.f64 	%fd239, %fd238, %fd367, %p36;
	mov.b64 	%rd94, %fd239;
	mov.b64 	{%r163, %r168}, %rd94;
	mov.b32 	%r169, 2;
	// begin inline asm
	shfl.sync.down.b32 %r162, %r163, %r169, %r200, %r201;
	// end inline asm
	// begin inline asm
	shfl.sync.down.b32 %r167, %r168, %r169, %r200, %r201;
	// end inline asm
	mov.b64 	%rd95, {%r162, %r167};
	mov.b64 	%fd240, %rd95;
	add.s32 	%r206, %r151, 2;
	setp.gt.s32 	%p37, %r206, %r200;
	add.f64 	%fd241, %fd239, %fd240;
	selp.f64 	%fd242, %fd239, %fd241, %p37;
	mov.b64 	%rd96, %fd242;
	mov.b64 	{%r173, %r178}, %rd96;
	mov.b32 	%r179, 4;
	// begin inline asm
	shfl.sync.down.b32 %r172, %r173, %r179, %r200, %r201;
	// end inline asm
	// begin inline asm
	shfl.sync.down.b32 %r177, %r178, %r179, %r200, %r201;
	// end inline asm
	mov.b64 	%rd97, {%r172, %r177};
	mov.b64 	%fd243, %rd97;
	add.s32 	%r207, %r151, 4;
	setp.gt.s32 	%p38, %r207, %r200;
	add.f64 	%fd244, %fd242, %fd243;
	selp.f64 	%fd245, %fd242, %fd244, %p38;
	mov.b64 	%rd98, %fd245;
	mov.b64 	{%r183, %r188}, %rd98;
	mov.b32 	%r189, 8;
	// begin inline asm
	shfl.sync.down.b32 %r182, %r183, %r189, %r200, %r201;
	// end inline asm
	// begin inline asm
	shfl.sync.down.b32 %r187, %r188, %r189, %r200, %r201;
	// end inline asm
	mov.b64 	%rd99, {%r182, %r187};
	mov.b64 	%fd246, %rd99;
	add.s32 	%r208, %r151, 8;
	setp.gt.s32 	%p39, %r208, %r200;
	add.f64 	%fd247, %fd245, %fd246;
	selp.f64 	%fd248, %fd245, %fd247, %p39;
	mov.b64 	%rd100, %fd248;
	mov.b64 	{%r193, %r198}, %rd100;
	mov.b32 	%r199, 16;
	// begin inline asm
	shfl.sync.down.b32 %r192, %r193, %r199, %r200, %r201;
	// end inline asm
	// begin inline asm
	shfl.sync.down.b32 %r197, %r198, %r199, %r200, %r201;
	// end inline asm
	mov.b64 	%rd101, {%r192, %r197};
	mov.b64 	%fd249, %rd101;
	add.s32 	%r209, %r151, 16;
	setp.gt.s32 	%p40, %r209, %r200;
	add.f64 	%fd250, %fd248, %fd249;
	selp.f64 	%fd379, %fd248, %fd250, %p40;
	setp.ne.s32 	%p41, %r151, 0;
	@%p41 bra 	$L__BB3_26;
	shr.u32 	%r210, %r1, 2;
	and.b32  	%r211, %r210, 248;
	mov.u32 	%r212, _ZZN3cub18CUB_300001_SM_10006detail6reduce28DeviceReduceSingleTileKernelINS2_10policy_hubIdjN4cuda3std3__44plusIdEEE10Policy1000EN6thrust24THRUST_300001_SM_1000_NS10device_ptrIdEEPdjS9_ddNS7_10__identityEEEvT0_T1_T2_T3_T4_T6_E12temp_storage;
	add.s32 	%r213, %r212, %r211;
	st.shared.f64 	[%r213+24], %fd379;
$L__BB3_26:
	bar.sync 	0;
	setp.ne.s32 	%p42, %r1, 0;
	@%p42 bra 	$L__BB3_50;
	setp.gt.u32 	%p43, %r51, 32;
	ld.shared.f64 	%fd251, [_ZZN3cub18CUB_300001_SM_10006detail6reduce28DeviceReduceSingleTileKernelINS2_10policy_hubIdjN4cuda3std3__44plusIdEEE10Policy1000EN6thrust24THRUST_300001_SM_1000_NS10device_ptrIdEEPdjS9_ddNS7_10__identityEEEvT0_T1_T2_T3_T4_T6_E12temp_storage+32];
	add.f64 	%fd252, %fd379, %fd251;
	selp.f64 	%fd253, %fd252, %fd379, %p43;
	setp.gt.u32 	%p44, %r51, 64;
	ld.shared.f64 	%fd254, [_ZZN3cub18CUB_300001_SM_10006detail6reduce28DeviceReduceSingleTileKernelINS2_10policy_hubIdjN4cuda3std3__44plusIdEEE10Policy1000EN6thrust24THRUST_300001_SM_1000_NS10device_ptrIdEEPdjS9_ddNS7_10__identityEEEvT0_T1_T2_T3_T4_T6_E12temp_storage+40];
	add.f64 	%fd255, %fd254, %fd253;
	selp.f64 	%fd256, %fd255, %fd253, %p44;
	setp.gt.u32 	%p45, %r51, 96;
	ld.shared.f64 	%fd257, [_ZZN3cub18CUB_300001_SM_10006detail6reduce28DeviceReduceSingleTileKernelINS2_10policy_hubIdjN4cuda3std3__44plusIdEEE10Policy1000EN6thrust24THRUST_300001_SM_1000_NS10device_ptrIdEEPdjS9_ddNS7_10__identityEEEvT0_T1_T2_T3_T4_T6_E12temp_storage+48];
	add.f64 	%fd258, %fd257, %fd256;
	selp.f64 	%fd259, %fd258, %fd256, %p45;
	setp.gt.u32 	%p46, %r51, 128;
	ld.shared.f64 	%fd260, [_ZZN3cub18CUB_300001_SM_10006detail6reduce28DeviceReduceSingleTileKernelINS2_10policy_hubIdjN4cuda3std3__44plusIdEEE10Policy1000EN6thrust24THRUST_300001_SM_1000_NS10device_ptrIdEEPdjS9_ddNS7_10__identityEEEvT0_T1_T2_T3_T4_T6_E12temp_storage+56];
	add.f64 	%fd261, %fd260, %fd259;
	selp.f64 	%fd262, %fd261, %fd259, %p46;
	setp.gt.u32 	%p47, %r51, 160;
	ld.shared.f64 	%fd263, [_ZZN3cub18CUB_300001_SM_10006detail6reduce28DeviceReduceSingleTileKernelINS2_10policy_hubIdjN4cuda3std3__44plusIdEEE10Policy1000EN6thrust24THRUST_300001_SM_1000_NS10device_ptrIdEEPdjS9_ddNS7_10__identityEEEvT0_T1_T2_T3_T4_T6_E12temp_storage+64];
	add.f64 	%fd264, %fd263, %fd262;
	selp.f64 	%fd265, %fd264, %fd262, %p47;
	setp.gt.u32 	%p48, %r51, 192;
	ld.shared.f64 	%fd266, [_ZZN3cub18CUB_300001_SM_10006detail6reduce28DeviceReduceSingleTileKernelINS2_10policy_hubIdjN4cuda3std3__44plusIdEEE10Policy1000EN6thrust24THRUST_300001_SM_1000_NS10device_ptrIdEEPdjS9_ddNS7_10__identityEEEvT0_T1_T2_T3_T4_T6_E12temp_storage+72];
	add.f64 	%fd267, %fd266, %fd265;
	selp.f64 	%fd268, %fd267, %fd265, %p48;
	setp.gt.u32 	%p49, %r51, 224;
	ld.shared.f64 	%fd269, [_ZZN3cub18CUB_300001_SM_10006detail6reduce28DeviceReduceSingleTileKernelINS2_10policy_hubIdjN4cuda3std3__44plusIdEEE10Policy1000EN6thrust24THRUST_300001_SM_1000_NS10device_ptrIdEEPdjS9_ddNS7_10__identityEEEvT0_T1_T2_T3_T4_T6_E12temp_storage+80];
	add.f64 	%fd270, %fd269, %fd268;
	selp.f64 	%fd271, %fd270, %fd268, %p49;
	setp.gt.u32 	%p50, %r51, 256;
	ld.shared.f64 	%fd272, [_ZZN3cub18CUB_300001_SM_10006detail6reduce28DeviceReduceSingleTileKernelINS2_10policy_hubIdjN4cuda3std3__44plusIdEEE10Policy1000EN6thrust24THRUST_300001_SM_1000_NS10device_ptrIdEEPdjS9_ddNS7_10__identityEEEvT0_T1_T2_T3_T4_T6_E12temp_storage+88];
	add.f64 	%fd273, %fd272, %fd271;
	selp.f64 	%fd274, %fd273, %fd271, %p50;
	setp.gt.u32 	%p51, %r51, 288;
	ld.shared.f64 	%fd275, [_ZZN3cub18CUB_300001_SM_10006detail6reduce28DeviceReduceSingleTileKernelINS2_10policy_hubIdjN4cuda3std3__44plusIdEEE10Policy1000EN6thrust24THRUST_300001_SM_1000_NS10device_ptrIdEEPdjS9_ddNS7_10__identityEEEvT0_T1_T2_T3_T4_T6_E12temp_storage+96];
	add.f64 	%fd276, %fd275, %fd274;
	selp.f64 	%fd277, %fd276, %fd274, %p51;
	setp.gt.u32 	%p52, %r51, 320;
	ld.shared.f64 	%fd278, [_ZZN3cub18CUB_300001_SM_10006detail6reduce28DeviceReduceSingleTileKernelINS2_10policy_hubIdjN4cuda3std3__44plusIdEEE10Policy1000EN6thrust24THRUST_300001_SM_1000_NS10device_ptrIdEEPdjS9_ddNS7_10__identityEEEvT0_T1_T2_T3_T4_T6_E12temp_storage+104];
	add.f64 	%fd279, %fd278, %fd277;
	selp.f64 	%fd280, %fd279, %fd277, %p52;
	setp.gt.u32 	%p53, %r51, 352;
	ld.shared.f64 	%fd281, [_ZZN3cub18CUB_300001_SM_10006detail6reduce28DeviceReduceSingleTileKernelINS2_10policy_hubIdjN4cuda3std3__44plusIdEEE10Policy1000EN6thrust24THRUST_300001_SM_1000_NS10device_ptrIdEEPdjS9_ddNS7_10__identityEEEvT0_T1_T2_T3_T4_T6_E12temp_storage+112];
	add.f64 	%fd282, %fd281, %fd280;
	selp.f64 	%fd283, %fd282, %fd280, %p53;
	setp.gt.u32 	%p54, %r51, 384;
	ld.shared.f64 	%fd284, [_ZZN3cub18CUB_300001_SM_10006detail6reduce28DeviceReduceSingleTileKernelINS2_10policy_hubIdjN4cuda3std3__44plusIdEEE10Policy1000EN6thrust24THRUST_300001_SM_1000_NS10device_ptrIdEEPdjS9_ddNS7_10__identityEEEvT0_T1_T2_T3_T4_T6_E12temp_storage+120];
	add.f64 	%fd285, %fd284, %fd283;
	selp.f64 	%fd286, %fd285, %fd283, %p54;
	setp.gt.u32 	%p55, %r51, 416;
	ld.shared.f64 	%fd287, [_ZZN3cub18CUB_300001_SM_10006detail6reduce28DeviceReduceSingleTileKernelINS2_10policy_hubIdjN4cuda3std3__44plusIdEEE10Policy1000EN6thrust24THRUST_300001_SM_1000_NS10device_ptrIdEEPdjS9_ddNS7_10__identityEEEvT0_T1_T2_T3_T4_T6_E12temp_storage+128];
	add.f64 	%fd288, %fd287, %fd286;
	selp.f64 	%fd289, %fd288, %fd286, %p55;
	setp.gt.u32 	%p56, %r51, 448;
	ld.shared.f64 	%fd290, [_ZZN3cub18CUB_300001_SM_10006detail6reduce28DeviceReduceSingleTileKernelINS2_10policy_hubIdjN4cuda3std3__44plusIdEEE10Policy1000EN6thrust24THRUST_300001_SM_1000_NS10device_ptrIdEEPdjS9_ddNS7_10__identityEEEvT0_T1_T2_T3_T4_T6_E12temp_storage+136];
	add.f64 	%fd291, %fd290, %fd289;
	selp.f64 	%fd292, %fd291, %fd289, %p56;
	setp.gt.u32 	%p57, %r51, 480;
	ld.shared.f64 	%fd293, [_ZZN3cub18CUB_300001_SM_10006detail6reduce28DeviceReduceSingleTileKernelINS2_10policy_hubIdjN4cuda3std3__44plusIdEEE10Policy1000EN6thrust24THRUST_300001_SM_1000_NS10device_ptrIdEEPdjS9_ddNS7_10__identityEEEvT0_T1_T2_T3_T4_T6_E12temp_storage+144];
	add.f64 	%fd294, %fd293, %fd292;
	selp.f64 	%fd295, %fd294, %fd292, %p57;
	setp.gt.u32 	%p58, %r51, 512;
	ld.shared.f64 	%fd296, [_ZZN3cub18CUB_300001_SM_10006detail6reduce28DeviceReduceSingleTileKernelINS2_10policy_hubIdjN4cuda3std3__44plusIdEEE10Policy1000EN6thrust24THRUST_300001_SM_1000_NS10device_ptrIdEEPdjS9_ddNS7_10__identityEEEvT0_T1_T2_T3_T4_T6_E12temp_storage+152];
	add.f64 	%fd297, %fd296, %fd295;
	selp.f64 	%fd298, %fd297, %fd295, %p58;
	setp.gt.u32 	%p59, %r51, 544;
	ld.shared.f64 	%fd299, [_ZZN3cub18CUB_300001_SM_10006detail6reduce28DeviceReduceSingleTileKernelINS2_10policy_hubIdjN4cuda3std3__44plusIdEEE10Policy1000EN6thrust24THRUST_300001_SM_1000_NS10device_ptrIdEEPdjS9_ddNS7_10__identityEEEvT0_T1_T2_T3_T4_T6_E12temp_storage+160];
	add.f64 	%fd300, %fd299, %fd298;
	selp.f64 	%fd301, %fd300, %fd298, %p59;
	setp.gt.u32 	%p60, %r51, 576;
	ld.shared.f64 	%fd302, [_ZZN3cub18CUB_300001_SM_10006detail6reduce28DeviceReduceSingleTileKernelINS2_10policy_hubIdjN4cuda3std3__44plusIdEEE10Policy1000EN6thrust24THRUST_300001_SM_1000_NS10device_ptrIdEEPdjS9_ddNS7_10__identityEEEvT0_T1_T2_T3_T4_T6_E12temp_storage+168];
	add.f64 	%fd303, %fd302, %fd301;
	selp.f64 	%fd304, %fd303, %fd301, %p60;
	setp.gt.u32 	%p61, %r51, 608;
	ld.shared.f64 	%fd305, [_ZZN3cub18CUB_300001_SM_10006detail6reduce28DeviceReduceSingleTileKernelINS2_10policy_hubIdjN4cuda3std3__44plusIdEEE10Policy1000EN6thrust24THRUST_300001_SM_1000_NS10device_ptrIdEEPdjS9_ddNS7_10__identityEEEvT0_T1_T2_T3_T4_T6_E12temp_storage+176];
	add.f64 	%fd306, %fd305, %fd304;
	selp.f64 	%fd379, %fd306, %fd304, %p61;
	bra.uni 	$L__BB3_50;
$L__BB3_28:
	mov.u32 	%r21, %tid.x;
	mul.wide.u32 	%rd11, %r21, 8;
	add.s64 	%rd12, %rd2, %rd11;
	ld.global.f64 	%fd43, [%rd12];
	ld.global.f64 	%fd44, [%rd12+5120];
	ld.global.f64 	%fd45, [%rd12+10240];
	ld.global.f64 	%fd46, [%rd12+15360];
	ld.global.f64 	%fd47, [%rd12+20480];
	ld.global.f64 	%fd48, [%rd12+25600];
	ld.global.f64 	%fd49, [%rd12+30720];
	ld.global.f64 	%fd50, [%rd12+35840];
	add.f64 	%fd51, %fd43, %fd44;
	add.f64 	%fd52, %fd51, %fd45;
	add.f64 	%fd53, %fd52, %fd46;
	add.f64 	%fd54, %fd53, %fd47;
	add.f64 	%fd55, %fd54, %fd48;
	add.f64 	%fd56, %fd55, %fd49;
	add.f64 	%fd378, %fd56, %fd50;
	add.s32 	%r22, %r51, -5120;
	setp.lt.u32 	%p3, %r22, 5120;
	mov.b32 	%r279, 5120;
	@%p3 bra 	$L__BB3_32;
	mov.b32 	%r279, 5120;
$L__BB3_30:
	add.s32 	%r54, %r21, %r279;
	mul.wide.u32 	%rd13, %r54, 8;
	add.s64 	%rd14, %rd2, %rd13;
	ld.global.f64 	%fd57, [%rd14];
	ld.global.f64 	%fd58, [%rd14+5120];
	ld.global.f64 	%fd59, [%rd14+10240];
	ld.global.f64 	%fd60, [%rd14+15360];
	ld.global.f64 	%fd61, [%rd14+20480];
	ld.global.f64 	%fd62, [%rd14+25600];
	ld.global.f64 	%fd63, [%rd14+30720];
	ld.global.f64 	%fd64, [%rd14+35840];
	add.f64 	%fd65, %fd378, %fd57;
	add.f64 	%fd66, %fd65, %fd58;
	add.f64 	%fd67, %fd66, %fd59;
	add.f64 	%fd68, %fd67, %fd60;
	add.f64 	%fd69, %fd68, %fd61;
	add.f64 	%fd70, %fd69, %fd62;
	add.f64 	%fd71, %fd70, %fd63;
	add.f64 	%fd378, %fd71, %fd64;
	sub.s32 	%r55, %r51, %r279;
	setp.lt.u32 	%p4, %r55, 5120;
	@%p4 bra 	$L__BB3_46;
	add.s32 	%r279, %r279, 5120;
	setp.le.u32 	%p5, %r279, %r22;
	@%p5 bra 	$L__BB3_30;
$L__BB3_32:
	setp.le.u32 	%p6, %r51, %r279;
	sub.s32 	%r56, %r51, %r279;
	setp.ge.s32 	%p7, %r21, %r56;
	or.pred  	%p8, %p6, %p7;
	@%p8 bra 	$L__BB3_46;
	not.b32 	%r58, %r21;
	add.s32 	%r59, %r51, %r58;
	sub.s32 	%r60, %r59, %r279;
	mul.hi.u32 	%r61, %r60, -858993459;
	shr.u32 	%r62, %r61, 9;
	add.s32 	%r26, %r62, 1;
	and.b32  	%r27, %r26, 15;
	setp.lt.u32 	%p9, %r60, 9600;
	mov.u32 	%r284, %r21;
	@%p9 bra 	$L__BB3_37;
	or.b32  	%r282, %r21, 5120;
	add.s32 	%r281, %r21, %r279;
	and.b32  	%r63, %r26, 16777200;
	neg.s32 	%r280, %r63;
$L__BB3_35:
	.pragma "nounroll";
	mul.wide.u32 	%rd15, %r281, 8;
	add.s64 	%rd16, %rd2, %rd15;
	ld.global.f64 	%fd73, [%rd16];
	add.f64 	%fd74, %fd378, %fd73;
	add.s32 	%r64, %r281, 640;
	mul.wide.u32 	%rd17, %r64, 8;
	add.s64 	%rd18, %rd2, %rd17;
	ld.global.f64 	%fd75, [%rd18];
	add.f64 	%fd76, %fd74, %fd75;
	add.s32 	%r65, %r281, 1280;
	mul.wide.u32 	%rd19, %r65, 8;
	add.s64 	%rd20, %rd2, %rd19;
	ld.global.f64 	%fd77, [%rd20];
	add.f64 	%fd78, %fd76, %fd77;
	add.s32 	%r66, %r281, 1920;
	mul.wide.u32 	%rd21, %r66, 8;
	add.s64 	%rd22, %rd2, %rd21;
	ld.global.f64 	%fd79, [%rd22];
	add.f64 	%fd80, %fd78, %fd79;
	add.s32 	%r67, %r281, 2560;
	mul.wide.u32 	%rd23, %r67, 8;
	add.s64 	%rd24, %rd2, %rd23;
	ld.global.f64 	%fd81, [%rd24];
	add.f64 	%fd82, %fd80, %fd81;
	add.s32 	%r68, %r281, 3200;
	mul.wide.u32 	%rd25, %r68, 8;
	add.s64 	%rd26, %rd2, %rd25;
	ld.global.f64 	%fd83, [%rd26];
	add.f64 	%fd84, %fd82, %fd83;
	add.s32 	%r69, %r281, 3840;
	mul.wide.u32 	%rd27, %r69, 8;
	add.s64 	%rd28, %rd2, %rd27;
	ld.global.f64 	%fd85, [%rd28];
	add.f64 	%fd86, %fd84, %fd85;
	add.s32 	%r70, %r281, 4480;
	mul.wide.u32 	%rd29, %r70, 8;
	add.s64 	%rd30, %rd2, %rd29;
	ld.global.f64 	%fd87, [%rd30];
	add.f64 	%fd88, %fd86, %fd87;
	add.s32 	%r71, %r281, 5120;
	mul.wide.u32 	%rd31, %r71, 8;
	add.s64 	%rd32, %rd2, %rd31;
	ld.global.f64 	%fd89, [%rd32];
	add.f64 	%fd90, %fd88, %fd89;
	add.s32 	%r72, %r281, 5760;
	mul.wide.u32 	%rd33, %r72, 8;
	add.s64 	%rd34, %rd2, %rd33;
	ld.global.f64 	%fd91, [%rd34];
	add.f64 	%fd92, %fd90, %fd91;
	add.s32 	%r73, %r281, 6400;
	mul.wide.u32 	%rd35, %r73, 8;
	add.s64 	%rd36, %rd2, %rd35;
	ld.global.f64 	%fd93, [%rd36];
	add.f64 	%fd94, %fd92, %fd93;
	add.s32 	%r74, %r281, 7040;
	mul.wide.u32 	%rd37, %r74, 8;
	add.s64 	%rd38, %rd2, %rd37;
	ld.global.f64 	%fd95, [%rd38];
	add.f64 	%fd96, %fd94, %fd95;
	add.s32 	%r75, %r281, 7680;
	mul.wide.u32 	%rd39, %r75, 8;
	add.s64 	%rd40, %rd2, %rd39;
	ld.global.f64 	%fd97, [%rd40];
	add.f64 	%fd98, %fd96, %fd97;
	add.s32 	%r76, %r281, 8320;
	mul.wide.u32 	%rd41, %r76, 8;
	add.s64 	%rd42, %rd2, %rd41;
	ld.global.f64 	%fd99, [%rd42];
	add.f64 	%fd100, %fd98, %fd99;
	add.s32 	%r77, %r281, 8960;
	mul.wide.u32 	%rd43, %r77, 8;
	add.s64 	%rd44, %rd2, %rd43;
	ld.global.f64 	%fd101, [%rd44];
	add.f64 	%fd102, %fd100, %fd101;
	add.s32 	%r78, %r281, 9600;
	mul.wide.u32 	%rd45, %r78, 8;
	add.s64 	%rd46, %rd2, %rd45;
	ld.global.f64 	%fd103, [%rd46];
	add.f64 	%fd378, %fd102, %fd103;
	add.s32 	%r282, %r282, 10240;
	add.s32 	%r281, %r281, 10240;
	add.s32 	%r280, %r280, 16;
	setp.ne.s32 	%p10, %r280, 0;
	@%p10 bra 	$L__BB3_35;
	add.s32 	%r284, %r282, -5120;
$L__BB3_37:
	setp.eq.s32 	%p11, %r27, 0;
	@%p11 bra 	$L__BB3_46;
	and.b32  	%r39, %r26, 7;
	setp.lt.u32 	%p12, %r27, 8;
	@%p12 bra 	$L__BB3_40;
	add.s32 	%r79, %r284, %r279;
	mul.wide.u32 	%rd47, %r79, 8;
	add.s64 	%rd48, %rd2, %rd47;
	ld.global.f64 	%fd105, [%rd48];
	add.f64 	%fd106, %fd378, %fd105;
	add.s32 	%r80, %r79, 640;
	mul.wide.u32 	%rd49, %r80, 8;
	add.s64 	%rd50, %rd2, %rd49;
	ld.global.f64 	%fd107, [%rd50];
	add.f64 	%fd108, %fd106, %fd107;
	add.s32 	%r81, %r79, 1280;
	mul.wide.u32 	%rd51, %r81, 8;
	add.s64 	%rd52, %rd2, %rd51;
	ld.global.f64 	%fd109, [%rd52];
	add.f64 	%fd110, %fd108, %fd109;
	add.s32 	%r82, %r79, 1920;
	mul.wide.u32 	%rd53, %r82, 8;
	add.s64 	%rd54, %rd2, %rd53;
	ld.global.f64 	%fd111, [%rd54];
	add.f64 	%fd112, %fd110, %fd111;
	add.s32 	%r83, %r79, 2560;
	mul.wide.u32 	%rd55, %r83, 8;
	add.s64 	%rd56, %rd2, %rd55;
	ld.global.f64 	%fd113, [%rd56];
	add.f64 	%fd114, %fd112, %fd113;
	add.s32 	%r84, %r79, 3200;
	mul.wide.u32 	%rd57, %r84, 8;
	add.s64 	%rd58, %rd2, %rd57;
	ld.global.f64 	%fd115, [%rd58];
	add.f64 	%fd116, %fd114, %fd115;
	add.s32 	%r85, %r79, 3840;
	mul.wide.u32 	%rd59, %r85, 8;
	add.s64 	%rd60, %rd2, %rd59;
	ld.global.f64 	%fd117, [%rd60];
	add.f64 	%fd118, %fd116, %fd117;
	add.s32 	%r86, %r79, 4480;
	mul.wide.u32 	%rd61, %r86, 8;
	add.s64 	%rd62, %rd2, %rd61;
	ld.global.f64 	%fd119, [%rd62];
	add.f64 	%fd378, %fd118, %fd119;
	add.s32 	%r284, %r284, 5120;
$L__BB3_40:
	setp.eq.s32 	%p13, %r39, 0;
	@%p13 bra 	$L__BB3_46;
	and.b32  	%r42, %r26, 3;
	setp.lt.u32 	%p14, %r39, 4;
	@%p14 bra 	$L__BB3_43;
	add.s32 	%r87, %r284, %r279;
	mul.wide.u32 	%rd63, %r87, 8;
	add.s64 	%rd64, %rd2, %rd63;
	ld.global.f64 	%fd121, [%rd64];
	add.f64 	%fd122, %fd378, %fd121;
	add.s32 	%r88, %r87, 640;
	mul.wide.u32 	%rd65, %r88, 8;
	add.s64 	%rd66, %rd2, %rd65;
	ld.global.f64 	%fd123, [%rd66];
	add.f64 	%fd124, %fd122, %fd123;
	add.s32 	%r89, %r87, 1280;
	mul.wide.u32 	%rd67, %r89, 8;
	add.s64 	%rd68, %rd2, %rd67;
	ld.global.f64 	%fd125, [%rd68];
	add.f64 	%fd126, %fd124, %fd125;
	add.s32 	%r90, %r87, 1920;
	mul.wide.u32 	%rd69, %r90, 8;
	add.s64 	%rd70, %rd2, %rd69;
	ld.global.f64 	%fd127, [%rd70];
	add.f64 	%fd378, %fd126, %fd127;
	add.s32 	%r284, %r284, 2560;
$L__BB3_43:
	setp.eq.s32 	%p15, %r42, 0;
	@%p15 bra 	$L__BB3_46;
	add.s32 	%r287, %r284, %r279;
	neg.s32 	%r286, %r42;
$L__BB3_45:
	.pragma "nounroll";
	mul.wide.u32 	%rd71, %r287, 8;
	add.s64 	%rd72, %rd2, %rd71;
	ld.global.f64 	%fd128, [%rd72];
	add.f64 	%fd378, %fd378, %fd128;
	add.s32 	%r287, %r287, 640;
	add.s32 	%r286, %r286, 1;
	setp.ne.s32 	%p16, %r286, 0;
	@%p16 bra 	$L__BB3_45;
$L__BB3_46:
	// begin inline asm
	mov.u32 %r91, %laneid;
	// end inline asm
	mov.b64 	%rd73, %fd378;
	mov.b64 	{%r93, %r98}, %rd73;
	mov.b32 	%r99, 1;
	mov.b32 	%r140, 31;
	mov.b32 	%r141, -1;
	// begin inline asm
	shfl.sync.down.b32 %r92, %r93, %r99, %r140, %r141;
	// end inline asm
	// begin inline asm
	shfl.sync.down.b32 %r97, %r98, %r99, %r140, %r141;
	// end inline asm
	mov.b64 	%rd74, {%r92, %r97};
	mov.b64 	%fd129, %rd74;
	setp.gt.s32 	%p17, %r91, 30;
	add.f64 	%fd130, %fd378, %fd129;
	selp.f64 	%fd131, %fd378, %fd130, %p17;
	mov.b64 	%rd75, %fd131;
	mov.b64 	{%r103, %r108}, %rd75;
	mov.b32 	%r109, 2;
	// begin inline asm
	shfl.sync.down.b32 %r102, %r103, %r109, %r140, %r141;
	// end inline asm
	// begin inline asm
	shfl.sync.down.b32 %r107, %r108, %r109, %r140, %r141;
	// end inline asm
	mov.b64 	%rd76, {%r102, %r107};
	mov.b64 	%fd132, %rd76;
	setp.gt.s32 	%p18, %r91, 29;
	add.f64 	%fd133, %fd131, %fd132;
	selp.f64 	%fd134, %fd131, %fd133, %p18;
	mov.b64 	%rd77, %fd134;
	mov.b64 	{%r113, %r118}, %rd77;
	mov.b32 	%r119, 4;
	// begin inline asm
	shfl.sync.down.b32 %r112, %r113, %r119, %r140, %r141;
	// end inline asm
	// begin inline asm
	shfl.sync.down.b32 %r117, %r118, %r119, %r140, %r141;
	// end inline asm
	mov.b64 	%rd78, {%r112, %r117};
	mov.b64 	%fd135, %rd78;
	setp.gt.s32 	%p19, %r91, 27;
	add.f64 	%fd136, %fd134, %fd135;
	selp.f64 	%fd137, %fd134, %fd136, %p19;
	mov.b64 	%rd79, %fd137;
	mov.b64 	{%r123, %r128}, %rd79;
	mov.b32 	%r129, 8;
	// begin inline asm
	shfl.sync.down.b32 %r122, %r123, %r129, %r140, %r141;
	// end inline asm
	// begin inline asm
	shfl.sync.down.b32 %r127, %r128, %r129, %r140, %r141;
	// end inline asm
	mov.b64 	%rd80, {%r122, %r127};
	mov.b64 	%fd138, %rd80;
	setp.gt.s32 	%p20, %r91, 23;
	add.f64 	%fd139, %fd137, %fd138;
	selp.f64 	%fd140, %fd137, %fd139, %p20;
	mov.b64 	%rd81, %fd140;
	mov.b64 	{%r133, %r138}, %rd81;
	mov.b32 	%r139, 16;
	// begin inline asm
	shfl.sync.down.b32 %r132, %r133, %r139, %r140, %r141;
	// end inline asm
	// begin inline asm
	shfl.sync.down.b32 %r137, %r138, %r139, %r140, %r141;
	// end inline asm
	mov.b64 	%rd82, {%r132, %r137};
	mov.b64 	%fd141, %rd82;
	setp.gt.s32 	%p21, %r91, 15;
	add.f64 	%fd38, %fd140, %fd141;
	selp.f64 	%fd379, %fd140, %fd38, %p21;
	setp.ne.s32 	%p22, %r91, 0;
	@%p22 bra 	$L__BB3_48;
	shr.u32 	%r142, %r21, 2;
	and.b32  	%r143, %r142, 248;
	mov.u32 	%r144, _ZZN3cub18CUB_300001_SM_10006detail6reduce28DeviceReduceSingleTileKernelINS2_10policy_hubIdjN4cuda3std3__44plusIdEEE10Policy1000EN6thrust24THRUST_300001_SM_1000_NS10device_ptrIdEEPdjS9_ddNS7_10__identityEEEvT0_T1_T2_T3_T4_T6_E12temp_storage;
	add.s32 	%r145, %r144, %r143;
	st.shared.f64 	[%r145+24], %fd38;
$L__BB3_48:
	bar.sync 	0;
	setp.ne.s32 	%p23, %r21, 0;
	@%p23 bra 	$L__BB3_50;
	ld.shared.f64 	%fd142, [_ZZN3cub18CUB_300001_SM_10006detail6reduce28DeviceReduceSingleTileKernelINS2_10policy_hubIdjN4cuda3std3__44plusIdEEE10Policy1000EN6thrust24THRUST_300001_SM_1000_NS10device_ptrIdEEPdjS9_ddNS7_10__identityEEEvT0_T1_T2_T3_T4_T6_E12temp_storage+32];
	add.f64 	%fd143, %fd379, %fd142;
	ld.shared.f64 	%fd144, [_ZZN3cub18CUB_300001_SM_10006detail6reduce28DeviceReduceSingleTileKernelINS2_10policy_hubIdjN4cuda3std3__44plusIdEEE10Policy1000EN6thrust24THRUST_300001_SM_1000_NS10device_ptrIdEEPdjS9_ddNS7_10__identityEEEvT0_T1_T2_T3_T4_T6_E12temp_storage+40];
	add.f64 	%fd145, %fd143, %fd144;
	ld.shared.f64 	%fd146, [_ZZN3cub18CUB_300001_SM_10006detail6reduce28DeviceReduceSingleTileKernelINS2_10policy_hubIdjN4cuda3std3__44plusIdEEE10Policy1000EN6thrust24THRUST_300001_SM_1000_NS10device_ptrIdEEPdjS9_ddNS7_10__identityEEEvT0_T1_T2_T3_T4_T6_E12temp_storage+48];
	add.f64 	%fd147, %fd145, %fd146;
	ld.shared.f64 	%fd148, [_ZZN3cub18CUB_300001_SM_10006detail6reduce28DeviceReduceSingleTileKernelINS2_10policy_hubIdjN4cuda3std3__44plusIdEEE10Policy1000EN6thrust24THRUST_300001_SM_1000_NS10device_ptrIdEEPdjS9_ddNS7_10__identityEEEvT0_T1_T2_T3_T4_T6_E12temp_storage+56];
	add.f64 	%fd149, %fd147, %fd148;
	ld.shared.f64 	%fd150, [_ZZN3cub18CUB_300001_SM_10006detail6reduce28DeviceReduceSingleTileKernelINS2_10policy_hubIdjN4cuda3std3__44plusIdEEE10Policy1000EN6thrust24THRUST_300001_SM_1000_NS10device_ptrIdEEPdjS9_ddNS7_10__identityEEEvT0_T1_T2_T3_T4_T6_E12temp_storage+64];
	add.f64 	%fd151, %fd149, %fd150;
	ld.shared.f64 	%fd152, [_ZZN3cub18CUB_300001_SM_10006detail6reduce28DeviceReduceSingleTileKernelINS2_10policy_hubIdjN4cuda3std3__44plusIdEEE10Policy1000EN6thrust24THRUST_300001_SM_1000_NS10device_ptrIdEEPdjS9_ddNS7_10__identityEEEvT0_T1_T2_T3_T4_T6_E12temp_storage+72];
	add.f64 	%fd153, %fd151, %fd152;
	ld.shared.f64 	%fd154, [_ZZN3cub18CUB_300001_SM_10006detail6reduce28DeviceReduceSingleTileKernelINS2_10policy_hubIdjN4cuda3std3__44plusIdEEE10Policy1000EN6thrust24THRUST_300001_SM_1000_NS10device_ptrIdEEPdjS9_ddNS7_10__identityEEEvT0_T1_T2_T3_T4_T6_E12temp_storage+80];
	add.f64 	%fd155, %fd153, %fd154;
	ld.shared.f64 	%fd156, [_ZZN3cub18CUB_300001_SM_10006detail6reduce28DeviceReduceSingleTileKernelINS2_10policy_hubIdjN4cuda3std3__44plusIdEEE10Policy1000EN6thrust24THRUST_300001_SM_1000_NS10device_ptrIdEEPdjS9_ddNS7_10__identityEEEvT0_T1_T2_T3_T4_T6_E12temp_storage+88];
	add.f64 	%fd157, %fd155, %fd156;
	ld.shared.f64 	%fd158, [_ZZN3cub18CUB_300001_SM_10006detail6reduce28DeviceReduceSingleTileKernelINS2_10policy_hubIdjN4cuda3std3__44plusIdEEE10Policy1000EN6thrust24THRUST_300001_SM_1000_NS10device_ptrIdEEPdjS9_ddNS7_10__identityEEEvT0_T1_T2_T3_T4_T6_E12temp_storage+96];
	add.f64 	%fd159, %fd157, %fd158;
	ld.shared.f64 	%fd160, [_ZZN3cub18CUB_300001_SM_10006detail6reduce28DeviceReduceSingleTileKernelINS2_10policy_hubIdjN4cuda3std3__44plusIdEEE10Policy1000EN6thrust24THRUST_300001_SM_1000_NS10device_ptrIdEEPdjS9_ddNS7_10__identityEEEvT0_T1_T2_T3_T4_T6_E12temp_storage+104];
	add.f64 	%fd161, %fd159, %fd160;
	ld.shared.f64 	%fd162, [_ZZN3cub18CUB_300001_SM_10006detail6reduce28DeviceReduceSingleTileKernelINS2_10policy_hubIdjN4cuda3std3__44plusIdEEE10Policy1000EN6thrust24THRUST_300001_SM_1000_NS10device_ptrIdEEPdjS9_ddNS7_10__identityEEEvT0_T1_T2_T3_T4_T6_E12temp_storage+112];
	add.f64 	%fd163, %fd161, %fd162;
	ld.shared.f64 	%fd164, [_ZZN3cub18CUB_300001_SM_10006detail6reduce28DeviceReduceSingleTileKernelINS2_10policy_hubIdjN4cuda3std3__44plusIdEEE10Policy1000EN6thrust24THRUST_300001_SM_1000_NS10device_ptrIdEEPdjS9_ddNS7_10__identityEEEvT0_T1_T2_T3_T4_T6_E12temp_storage+120];
	add.f64 	%fd165, %fd163, %fd164;
	ld.shared.f64 	%fd166, [_ZZN3cub18CUB_300001_SM_10006detail6reduce28DeviceReduceSingleTileKernelINS2_10policy_hubIdjN4cuda3std3__44plusIdEEE10Policy1000EN6thrust24THRUST_300001_SM_1000_NS10device_ptrIdEEPdjS9_ddNS7_10__identityEEEvT0_T1_T2_T3_T4_T6_E12temp_storage+128];
	add.f64 	%fd167, %fd165, %fd166;
	ld.shared.f64 	%fd168, [_ZZN3cub18CUB_300001_SM_10006detail6reduce28DeviceReduceSingleTileKernelINS2_10policy_hubIdjN4cuda3std3__44plusIdEEE10Policy1000EN6thrust24THRUST_300001_SM_1000_NS10device_ptrIdEEPdjS9_ddNS7_10__identityEEEvT0_T1_T2_T3_T4_T6_E12temp_storage+136];
	add.f64 	%fd169, %fd167, %fd168;
	ld.shared.f64 	%fd170, [_ZZN3cub18CUB_300001_SM_10006detail6reduce28DeviceReduceSingleTileKernelINS2_10policy_hubIdjN4cuda3std3__44plusIdEEE10Policy1000EN6thrust24THRUST_300001_SM_1000_NS10device_ptrIdEEPdjS9_ddNS7_10__identityEEEvT0_T1_T2_T3_T4_T6_E12temp_storage+144];
	add.f64 	%fd171, %fd169, %fd170;
	ld.shared.f64 	%fd172, [_ZZN3cub18CUB_300001_SM_10006detail6reduce28DeviceReduceSingleTileKernelINS2_10policy_hubIdjN4cuda3std3__44plusIdEEE10Policy1000EN6thrust24THRUST_300001_SM_1000_NS10device_ptrIdEEPdjS9_ddNS7_10__identityEEEvT0_T1_T2_T3_T4_T6_E12temp_storage+152];
	add.f64 	%fd173, %fd171, %fd172;
	ld.shared.f64 	%fd174, [_ZZN3cub18CUB_300001_SM_10006detail6reduce28DeviceReduceSingleTileKernelINS2_10policy_hubIdjN4cuda3std3__44plusIdEEE10Policy1000EN6thrust24THRUST_300001_SM_1000_NS10device_ptrIdEEPdjS9_ddNS7_10__identityEEEvT0_T1_T2_T3_T4_T6_E12temp_storage+160];
	add.f64 	%fd175, %fd173, %fd174;
	ld.shared.f64 	%fd176, [_ZZN3cub18CUB_300001_SM_10006detail6reduce28DeviceReduceSingleTileKernelINS2_10policy_hubIdjN4cuda3std3__44plusIdEEE10Policy1000EN6thrust24THRUST_300001_SM_1000_NS10device_ptrIdEEPdjS9_ddNS7_10__identityEEEvT0_T1_T2_T3_T4_T6_E12temp_storage+168];
	add.f64 	%fd177, %fd175, %fd176;
	ld.shared.f64 	%fd178, [_ZZN3cub18CUB_300001_SM_10006detail6reduce28DeviceReduceSingleTileKernelINS2_10policy_hubIdjN4cuda3std3__44plusIdEEE10Policy1000EN6thrust24THRUST_300001_SM_1000_NS10device_ptrIdEEPdjS9_ddNS7_10__identityEEEvT0_T1_T2_T3_T4_T6_E12temp_storage+176];
	add.f64 	%fd379, %fd177, %fd178;
$L__BB3_50:
	mov.u32 	%r269, %tid.x;
	setp.ne.s32 	%p69, %r269, 0;
	@%p69 bra 	$L__BB3_52;
	add.f64 	%fd357, %fd42, %fd379;
	st.global.f64 	[%rd1], %fd357;
$L__BB3_52:
	ret;

}
	// .globl	_ZN3cub18CUB_300001_SM_10006detail6reduce18DeviceReduceKernelINS2_10policy_hubIdjN4cuda3std3__44plusIdEEE10Policy1000EN6thrust24THRUST_300001_SM_1000_NS10device_ptrIdEEjS9_dNS7_10__identityEEEvT0_PT3_T1_NS0_13GridEvenShareISK_EET2_T4_
.visible .entry _ZN3cub18CUB_300001_SM_10006detail6reduce18DeviceReduceKernelINS2_10policy_hubIdjN4cuda3std3__44plusIdEEE10Policy1000EN6thrust24THRUST_300001_SM_1000_NS10device_ptrIdEEjS9_dNS7_10__identityEEEvT0_PT3_T1_NS0_13GridEvenShareISK_EET2_T4_(
	.param .align 8 .b8 _ZN3cub18CUB_300001_SM_10006detail6reduce18DeviceReduceKernelINS2_10policy_hubIdjN4cuda3std3__44plusIdEEE10Policy1000EN6thrust24THRUST_300001_SM_1000_NS10device_ptrIdEEjS9_dNS7_10__identityEEEvT0_PT3_T1_NS0_13GridEvenShareISK_EET2_T4__param_0[8],
	.param .u64 .ptr .align 1 _ZN3cub18CUB_300001_SM_10006detail6reduce18DeviceReduceKernelINS2_10policy_hubIdjN4cuda3std3__44plusIdEEE10Policy1000EN6thrust24THRUST_300001_SM_1000_NS10device_ptrIdEEjS9_dNS7_10__identityEEEvT0_PT3_T1_NS0_13GridEvenShareISK_EET2_T4__param_1,
	.param .u32 _ZN3cub18CUB_300001_SM_10006detail6reduce18DeviceReduceKernelINS2_10policy_hubIdjN4cuda3std3__44plusIdEEE10Policy1000EN6thrust24THRUST_300001_SM_1000_NS10device_ptrIdEEjS9_dNS7_10__identityEEEvT0_PT3_T1_NS0_13GridEvenShareISK_EET2_T4__param_2,
	.param .align 4 .b8 _ZN3cub18CUB_300001_SM_10006detail6reduce18DeviceReduceKernelINS2_10policy_hubIdjN4cuda3std3__44plusIdEEE10Policy1000EN6thrust24THRUST_300001_SM_1000_NS10device_ptrIdEEjS9_dNS7_10__identityEEEvT0_PT3_T1_NS0_13GridEvenShareISK_EET2_T4__param_3[40],
	.param .align 1 .b8 _ZN3cub18CUB_300001_SM_10006detail6reduce18DeviceReduceKernelINS2_10policy_hubIdjN4cuda3std3__44plusIdEEE10Policy1000EN6thrust24THRUST_300001_SM_1000_NS10device_ptrIdEEjS9_dNS7_10__identityEEEvT0_PT3_T1_NS0_13GridEvenShareISK_EET2_T4__param_4[1],
	.param .align 1 .b8 _ZN3cub18CUB_300001_SM_10006detail6reduce18DeviceReduceKernelINS2_10policy_hubIdjN4cuda3std3__44plusIdEEE10Policy1000EN6thrust24THRUST_300001_SM_1000_NS10device_ptrIdEEjS9_dNS7_10__identityEEEvT0_PT3_T1_NS0_13GridEvenShareISK_EET2_T4__param_5[1]
)
.maxntid 640
{
	.reg .pred 	%p<69>;
	.reg .b16 	%rs<4>;
	.reg .b32 	%r<356>;
	.reg .b64 	%rd<160>;
	.reg .b64 	%fd<376>;
	// demoted variable
	.shared .align 8 .b8 _ZZN3cub18CUB_300001_SM_10006detail6reduce18DeviceReduceKernelINS2_10policy_hubIdjN4cuda3std3__44plusIdEEE10Policy1000EN6thrust24THRUST_300001_SM_1000_NS10device_ptrIdEEjS9_dNS7_10__identityEEEvT0_PT3_T1_NS0_13GridEvenShareISK_EET2_T4_E12temp_storage[192];
	ld.param.u32 	%r1, [_ZN3cub18CUB_300001_SM_10006detail6reduce18DeviceReduceKernelINS2_10policy_hubIdjN4cuda3std3__44plusIdEEE10Policy1000EN6thrust24THRUST_300001_SM_1000_NS10device_ptrIdEEjS9_dNS7_10__identityEEEvT0_PT3_T1_NS0_13GridEvenShareISK_EET2_T4__param_3+20];
	ld.param.u32 	%r2, [_ZN3cub18CUB_300001_SM_10006detail6reduce18DeviceReduceKernelINS2_10policy_hubIdjN4cuda3std3__44plusIdEEE10Policy1000EN6thrust24THRUST_300001_SM_1000_NS10device_ptrIdEEjS9_dNS7_10__identityEEEvT0_PT3_T1_NS0_13GridEvenShareISK_EET2_T4__param_3+24];
	ld.param.u64 	%rd3, [_ZN3cub18CUB_300001_SM_10006detail6reduce18DeviceReduceKernelINS2_10policy_hubIdjN4cuda3std3__44plusIdEEE10Policy1000EN6thrust24THRUST_300001_SM_1000_NS10device_ptrIdEEjS9_dNS7_10__identityEEEvT0_PT3_T1_NS0_13GridEvenShareISK_EET2_T4__param_0];
	cvta.to.global.u64 	%rd1, %rd3;
	mov.u32 	%r3, %ctaid.x;
	mul.lo.s32 	%r4, %r2, 5120;
	mul.lo.s32 	%r347, %r3, 5120;
	sub.s32 	%r6, %r1, %r347;
	setp.gt.u32 	%p1, %r6, 5119;
	@%p1 bra 	$L__BB4_26;
	mov.u32 	%r7, %tid.x;
	setp.ge.u32 	%p23, %r7, %r6;
	mov.f64 	%fd364, 0d0000000000000000;
	mov.u32 	%r338, %r7;
	@%p23 bra 	$L__BB4_3;
	add.s32 	%r181, %r347, %r7;
	mul.wide.u32 	%rd76, %r181, 8;
	add.s64 	%rd77, %rd1, %rd76;
	ld.global.f64 	%fd364, [%rd77];
	add.s32 	%r338, %r7, 640;
$L__BB4_3:
	setp.ge.u32 	%p24, %r338, %r6;
	@%p24 bra 	$L__BB4_17;
	not.b32 	%r182, %r338;
	add.s32 	%r183, %r1, %r182;
	sub.s32 	%r184, %r183, %r347;
	mul.hi.u32 	%r185, %r184, -858993459;
	shr.u32 	%r186, %r185, 9;
	add.s32 	%r10, %r186, 1;
	and.b32  	%r11, %r10, 15;
	setp.lt.u32 	%p25, %r184, 9600;
	@%p25 bra 	$L__BB4_8;
	add.s32 	%r337, %r338, 5120;
	add.s32 	%r336, %r338, %r347;
	and.b32  	%r187, %r10, 16777200;
	neg.s32 	%r335, %r187;
$L__BB4_6:
	.pragma "nounroll";
	mul.wide.u32 	%rd78, %r336, 8;
	add.s64 	%rd79, %rd1, %rd78;
	ld.global.f64 	%fd179, [%rd79];
	add.f64 	%fd180, %fd364, %fd179;
	add.s32 	%r188, %r336, 640;
	mul.wide.u32 	%rd80, %r188, 8;
	add.s64 	%rd81, %rd1, %rd80;
	ld.global.f64 	%fd181, [%rd81];
	add.f64 	%fd182, %fd180, %fd181;
	add.s32 	%r189, %r336, 1280;
	mul.wide.u32 	%rd82, %r189, 8;
	add.s64 	%rd83, %rd1, %rd82;
	ld.global.f64 	%fd183, [%rd83];
	add.f64 	%fd184, %fd182, %fd183;
	add.s32 	%r190, %r336, 1920;
	mul.wide.u32 	%rd84, %r190, 8;
	add.s64 	%rd85, %rd1, %rd84;
	ld.global.f64 	%fd185, [%rd85];
	add.f64 	%fd186, %fd184, %fd185;
	add.s32 	%r191, %r336, 2560;
	mul.wide.u32 	%rd86, %r191, 8;
	add.s64 	%rd87, %rd1, %rd86;
	ld.global.f64 	%fd187, [%rd87];
	add.f64 	%fd188, %fd186, %fd187;
	add.s32 	%r192, %r336, 3200;
	mul.wide.u32 	%rd88, %r192, 8;
	add.s64 	%rd89, %rd1, %rd88;
	ld.global.f64 	%fd189, [%rd89];
	add.f64 	%fd190, %fd188, %fd189;
	add.s32 	%r193, %r336, 3840;
	mul.wide.u32 	%rd90, %r193, 8;
	add.s64 	%rd91, %rd1, %rd90;
	ld.global.f64 	%fd191, [%rd91];
	add.f64 	%fd192, %fd190, %fd191;
	add.s32 	%r194, %r336, 4480;
	mul.wide.u32 	%rd92, %r194, 8;
	add.s64 	%rd93, %rd1, %rd92;
	ld.global.f64 	%fd193, [%rd93];
	add.f64 	%fd194, %fd192, %fd193;
	add.s32 	%r195, %r336, 5120;
	mul.wide.u32 	%rd94, %r195, 8;
	add.s64 	%rd95, %rd1, %rd94;
	ld.global.f64 	%fd195, [%rd95];
	add.f64 	%fd196, %fd194, %fd195;
	add.s32 	%r196, %r336, 5760;
	mul.wide.u32 	%rd96, %r196, 8;
	add.s64 	%rd97, %rd1, %rd96;
	ld.global.f64 	%fd197, [%rd97];
	add.f64 	%fd198, %fd196, %fd197;
	add.s32 	%r197, %r336, 6400;
	mul.wide.u32 	%rd98, %r197, 8;
	add.s64 	%rd99, %rd1, %rd98;
	ld.global.f64 	%fd199, [%rd99];
	add.f64 	%fd200, %fd198, %fd199;
	add.s32 	%r198, %r336, 7040;
	mul.wide.u32 	%rd100, %r198, 8;
	add.s64 	%rd101, %rd1, %rd100;
	ld.global.f64 	%fd201, [%rd101];
	add.f64 	%fd202, %fd200, %fd201;
	add.s32 	%r199, %r336, 7680;
	mul.wide.u32 	%rd102, %r199, 8;
	add.s64 	%rd103, %rd1, %rd102;
	ld.global.f64 	%fd203, [%rd103];
	add.f64 	%fd204, %fd202, %fd203;
	add.s32 	%r200, %r336, 8320;
	mul.wide.u32 	%rd104, %r200, 8;
	add.s64 	%rd105, %rd1, %rd104;
	ld.global.f64 	%fd205, [%rd105];
	add.f64 	%fd206, %fd204, %fd205;
	add.s32 	%r201, %r336, 8960;
	mul.wide.u32 	%rd106, %r201, 8;
	add.s64 	%rd107, %rd1, %rd106;
	ld.global.f64 	%fd207, [%rd107];
	add.f64 	%fd208, %fd206, %fd207;
	add.s32 	%r202, %r336, 9600;
	mul.wide.u32 	%rd108, %r202, 8;
	add.s64 	%rd109, %rd1, %rd108;
	ld.global.f64 	%fd209, [%rd109];
	add.f64 	%fd364, %fd208, %fd209;
	add.s32 	%r337, %r337, 10240;
	add.s32 	%r336, %r336, 10240;
	add.s32 	%r335, %r335, 16;
	setp.ne.s32 	%p26, %r335, 0;
	@%p26 bra 	$L__BB4_6;
	add.s32 	%r338, %r337, -5120;
$L__BB4_8:
	setp.eq.s32 	%p27, %r11, 0;
	@%p27 bra 	$L__BB4_17;
	and.b32  	%r23, %r10, 7;
	setp.lt.u32 	%p28, %r11, 8;
	@%p28 bra 	$L__BB4_11;
	add.s32 	%r203, %r338, %r347;
	mul.wide.u32 	%rd110, %r203, 8;
	add.s64 	%rd111, %rd1, %rd110;
	ld.global.f64 	%fd211, [%rd111];
	add.f64 	%fd212, %fd364, %fd211;
	add.s32 	%r204, %r203, 640;
	mul.wide.u32 	%rd112, %r204, 8;
	add.s64 	%rd113, %rd1, %rd112;
	ld.global.f64 	%fd213, [%rd113];
	add.f64 	%fd214, %fd212, %fd213;
	add.s32 	%r205, %r203, 1280;
	mul.wide.u32 	%rd114, %r205, 8;
	add.s64 	%rd115, %rd1, %rd114;
	ld.global.f64 	%fd215, [%rd115];
	add.f64 	%fd216, %fd214, %fd215;
	add.s32 	%r206, %r203, 1920;
	mul.wide.u32 	%rd116, %r206, 8;
	add.s64 	%rd117, %rd1, %rd116;
	ld.global.f64 	%fd217, [%rd117];
	add.f64 	%fd218, %fd216, %fd217;
	add.s32 	%r207, %r203, 2560;
	mul.wide.u32 	%rd118, %r207, 8;
	add.s64 	%rd119, %rd1, %rd118;
	ld.global.f64 	%fd219, [%rd119];
	add.f64 	%fd220, %fd218, %fd219;
	add.s32 	%r208, %r203, 3200;
	mul.wide.u32 	%rd120, %r208, 8;
	add.s64 	%rd121, %rd1, %rd120;
	ld.global.f64 	%fd221, [%rd121];
	add.f64 	%fd222, %fd220, %fd221;
	add.s32 	%r209, %r203, 3840;
	mul.wide.u32 	%rd122, %r209, 8;
	add.s64 	%rd123, %rd1, %rd122;
	ld.global.f64 	%fd223, [%rd123];
	add.f64 	%fd224, %fd222, %fd223;
	add.s32 	%r210, %r203, 4480;
	mul.wide.u32 	%rd124, %r210, 8;
	add.s64 	%rd125, %rd1, %rd124;
	ld.global.f64 	%fd225, [%rd125];
	add.f64 	%fd364, %fd224, %fd225;
	add.s32 	%r338, %r338, 5120;
$L__BB4_11:
	setp.eq.s32 	%p29, %r23, 0;
	@%p29 bra 	$L__BB4_17;
	and.b32  	%r26, %r10, 3;
	setp.lt.u32 	%p30, %r23, 4;
	@%p30 bra 	$L__BB4_14;
	add.s32 	%r211, %r338, %r347;
	mul.wide.u32 	%rd126, %r211, 8;
	add.s64 	%rd127, %rd1, %rd126;
	ld.global.f64 	%fd227, [%rd127];
	add.f64 	%fd228, %fd364, %fd227;
	add.s32 	%r212, %r211, 640;
	mul.wide.u32 	%rd128, %r212, 8;
	add.s64 	%rd129, %rd1, %rd128;
	ld.global.f64 	%fd229, [%rd129];
	add.f64 	%fd230, %fd228, %fd229;
	add.s32 	%r213, %r211, 1280;
	mul.wide.u32 	%rd130, %r213, 8;
	add.s64 	%rd131, %rd1, %rd130;
	ld.global.f64 	%fd231, [%rd131];
	add.f64 	%fd232, %fd230, %fd231;
	add.s32 	%r214, %r211, 1920;
	mul.wide.u32 	%rd132, %r214, 8;
	add.s64 	%rd133, %rd1, %rd132;
	ld.global.f64 	%fd233, [%rd133];
	add.f64 	%fd364, %fd232, %fd233;
	add.s32 	%r338, %r338, 2560;
$L__BB4_14:
	setp.eq.s32 	%p31, %r26, 0;
	@%p31 bra 	$L__BB4_17;
	add.s32 	%r342, %r338, %r347;
	neg.s32 	%r341, %r26;
$L__BB4_16:
	.pragma "nounroll";
	mul.wide.u32 	%rd134, %r342, 8;
	add.s64 	%rd135, %rd1, %rd134;
	ld.global.f64 	%fd234, [%rd135];
	add.f64 	%fd364, %fd364, %fd234;
	add.s32 	%r342, %r342, 640;
	add.s32 	%r341, %r341, 1;
	setp.ne.s32 	%p32, %r341, 0;
	@%p32 bra 	$L__BB4_16;
$L__BB4_17:
	setp.lt.u32 	%p33, %r6, 640;
	@%p33 bra 	$L__BB4_22;
	// begin inline asm
	mov.u32 %r278, %laneid;
	// end inline asm
	mov.b64 	%rd146, %fd364;
	mov.b64 	{%r280, %r285}, %rd146;
	mov.b32 	%r286, 1;
	mov.b32 	%r327, 31;
	mov.b32 	%r328, -1;
	// begin inline asm
	shfl.sync.down.b32 %r279, %r280, %r286, %r327, %r328;
	// end inline asm
	// begin inline asm
	shfl.sync.down.b32 %r284, %r285, %r286, %r327, %r328;
	// end inline asm
	mov.b64 	%rd147, {%r279, %r284};
	mov.b64 	%fd305, %rd147;
	setp.gt.s32 	%p61, %r278, 30;
	add.f64 	%fd306, %fd364, %fd305;
	selp.f64 	%fd307, %fd364, %fd306, %p61;
	mov.b64 	%rd148, %fd307;
	mov.b64 	{%r290, %r295}, %rd148;
	mov.b32 	%r296, 2;
	// begin inline asm
	shfl.sync.down.b32 %r289, %r290, %r296, %r327, %r328;
	// end inline asm
	// begin inline asm
	shfl.sync.down.b32 %r294, %r295, %r296, %r327, %r328;
	// end inline asm
	mov.b64 	%rd149, {%r289, %r294};
	mov.b64 	%fd308, %rd149;
	setp.gt.s32 	%p62, %r278, 29;
	add.f64 	%fd309, %fd307, %fd308;
	selp.f64 	%fd310, %fd307, %fd309, %p62;
	mov.b64 	%rd150, %fd310;
	mov.b64 	{%r300, %r305}, %rd150;
	mov.b32 	%r306, 4;
	// begin inline asm
	shfl.sync.down.b32 %r299, %r300, %r306, %r327, %r328;
	// end inline asm
	// begin inline asm
	shfl.sync.down.b32 %r304, %r305, %r306, %r327, %r328;
	// end inline asm
	mov.b64 	%rd151, {%r299, %r304};
	mov.b64 	%fd311, %rd151;
	setp.gt.s32 	%p63, %r278, 27;
	add.f64 	%fd312, %fd310, %fd311;
	selp.f64 	%fd313, %fd310, %fd312, %p63;
	mov.b64 	%rd152, %fd313;
	mov.b64 	{%r310, %r315}, %rd152;
	mov.b32 	%r316, 8;
	// begin inline asm
	shfl.sync.down.b32 %r309, %r310, %r316, %r327, %r328;
	// end inline asm
	// begin inline asm
	shfl.sync.down.b32 %r314, %r315, %r316, %r327, %r328;
	// end inline asm
	mov.b64 	%rd153, {%r309, %r314};
	mov.b64 	%fd314, %rd153;
	setp.gt.s32 	%p64, %r278, 23;
	add.f64 	%fd315, %fd313, %fd314;
	selp.f64 	%fd316, %fd313, %fd315, %p64;
	mov.b64 	%rd154, %fd316;
	mov.b64 	{%r320, %r325}, %rd154;
	mov.b32 	%r326, 16;
	// begin inline asm
	shfl.sync.down.b32 %r319, %r320, %r326, %r327, %r328;
	// end inline asm
	// begin inline asm
	shfl.sync.down.b32 %r324, %r325, %r326, %r327, %r328;
	// end inline asm
	mov.b64 	%rd155, {%r319, %r324};
	mov.b64 	%fd317, %rd155;
	setp.gt.s32 	%p65, %r278, 15;
	add.f64 	%fd16, %fd316, %fd317;
	selp.f64 	%fd375, %fd316, %fd16, %p65;
	setp.ne.s32 	%p66, %r278, 0;
	@%p66 bra 	$L__BB4_20;
	shr.u32 	%r329, %r7, 2;
	and.b32  	%r330, %r329, 248;
	mov.u32 	%r331, _ZZN3cub18CUB_300001_SM_10006detail6reduce18DeviceReduceKernelINS2_10policy_hubIdjN4cuda3std3__44plusIdEEE10Policy1000EN6thrust24THRUST_300001_SM_1000_NS10device_ptrIdEEjS9_dNS7_10__identityEEEvT0_PT3_T1_NS0_13GridEvenShareISK_EET2_T4_E12temp_storage;
	add.s32 	%r332, %r331, %r330;
	st.shared.f64 	[%r332+24], %fd16;
$L__BB4_20:
	bar.sync 	0;
	setp.ne.s32 	%p67, %r7, 0;
	@%p67 bra 	$L__BB4_48;
	ld.shared.f64 	%fd318, [_ZZN3cub18CUB_300001_SM_10006detail6reduce18DeviceReduceKernelINS2_10policy_hubIdjN4cuda3std3__44plusIdEEE10Policy1000EN6thrust24THRUST_300001_SM_1000_NS10device_ptrIdEEjS9_dNS7_10__identityEEEvT0_PT3_T1_NS0_13GridEvenShareISK_EET2_T4_E12temp_storage+32];
	add.f64 	%fd319, %fd375, %fd318;
	ld.shared.f64 	%fd320, [_ZZN3cub18CUB_300001_SM_10006detail6reduce18DeviceReduceKernelINS2_10policy_hubIdjN4cuda3std3__44plusIdEEE10Policy1000EN6thrust24THRUST_300001_SM_1000_NS10device_ptrIdEEjS9_dNS7_10__identityEEEvT0_PT3_T1_NS0_13GridEvenShareISK_EET2_T4_E12temp_storage+40];
	add.f64 	%fd321, %fd319, %fd320;
	ld.shared.f64 	%fd322, [_ZZN3cub18CUB_300001_SM_10006detail6reduce18DeviceReduceKernelINS2_10policy_hubIdjN4cuda3std3__44plusIdEEE10Policy1000EN6thrust24THRUST_300001_SM_1000_NS10device_ptrIdEEjS9_dNS7_10__identityEEEvT0_PT3_T1_NS0_13GridEvenShareISK_EET2_T4_E12temp_storage+48];
	add.f64 	%fd323, %fd321, %fd322;
	ld.shared.f64 	%fd324, [_ZZN3cub18CUB_300001_SM_10006detail6reduce18DeviceReduceKernelINS2_10policy_hubIdjN4cuda3std3__44plusIdEEE10Policy1000EN6thrust24THRUST_300001_SM_1000_NS10device_ptrIdEEjS9_dNS7_10__identityEEEvT0_PT3_T1_NS0_13GridEvenShareISK_EET2_T4_E12temp_storage+56];
	add.f64 	%fd325, %fd323, %fd324;
	ld.shared.f64 	%fd326, [_ZZN3cub18CUB_300001_SM_10006detail6reduce18DeviceReduceKernelINS2_10policy_hubIdjN4cuda3std3__44plusIdEEE10Policy1000EN6thrust24THRUST_300001_SM_1000_NS10device_ptrIdEEjS9_dNS7_10__identityEEEvT0_PT3_T1_NS0_13GridEvenShareISK_EET2_T4_E12temp_storage+64];
	add.f64 	%fd327, %fd325, %fd326;
	ld.shared.f64 	%fd328, [_ZZN3cub18CUB_300001_SM_10006detail6reduce18DeviceReduceKernelINS2_10policy_hubIdjN4cuda3std3__44plusIdEEE10Policy1000EN6thrust24THRUST_300001_SM_1000_NS10device_ptrIdEEjS9_dNS7_10__identityEEEvT0_PT3_T1_NS0_13GridEvenShareISK_EET2_T4_E12temp_storage+72];
	add.f64 	%fd329, %fd327, %fd328;
	ld.shared.f64 	%fd330, [_ZZN3cub18CUB_300001_SM_10006detail6reduce18DeviceReduceKernelINS2_10policy_hubIdjN4cuda3std3__44plusIdEEE10Policy1000EN6thrust24THRUST_300001_SM_1000_NS10device_ptrIdEEjS9_dNS7_10__identityEEEvT0_PT3_T1_NS0_13GridEvenShareISK_EET2_T4_E12temp_storage+80];
	add.f64 	%fd331, %fd329, %fd330;
	ld.shared.f64 	%fd332, [_ZZN3cub18CUB_300001_SM_10006detail6reduce18DeviceReduceKernelINS2_10policy_hubIdjN4cuda3std3__44plusIdEEE10Policy1000EN6thrust24THRUST_300001_SM_1000_NS10device_ptrIdEEjS9_dNS7_10__identityEEEvT0_PT3_T1_NS0_13GridEvenShareISK_EET2_T4_E12temp_storage+88];
	add.f64 	%fd333, %fd331, %fd332;
	ld.shared.f64 	%fd334, [_ZZN3cub18CUB_300001_SM_10006detail6reduce18DeviceReduceKernelINS2_10policy_hubIdjN4cuda3std3__44plusIdEEE10Policy1000EN6thrust24THRUST_300001_SM_1000_NS10device_ptrIdEEjS9_dNS7_10__identityEEEvT0_PT3_T1_NS0_13GridEvenShareISK_EET2_T4_E12temp_storage+96];
	add.f64 	%fd335, %fd333, %fd334;
	ld.shared.f64 	%fd336, [_ZZN3cub18CUB_300001_SM_10006detail6reduce18DeviceReduceKernelINS2_10policy_hubIdjN4cuda3std3__44plusIdEEE10Policy1000EN6thrust24THRUST_300001_SM_1000_NS10device_ptrIdEEjS9_dNS7_10__identityEEEvT0_PT3_T1_NS0_13GridEvenShareISK_EET2_T4_E12temp_storage+104];
	add.f64 	%fd337, %fd335, %fd336;
	ld.shared.f64 	%fd338, [_ZZN3cub18CUB_300001_SM_10006detail6reduce18DeviceReduceKernelINS2_10policy_hubIdjN4cuda3std3__44plusIdEEE10Policy1000EN6thrust24THRUST_300001_SM_1000_NS10device_ptrIdEEjS9_dNS7_10__identityEEEvT0_PT3_T1_NS0_13GridEvenShareISK_EET2_T4_E12temp_storage+112];
	add.f64 	%fd339, %fd337, %fd338;
	ld.shared.f64 	%fd340, [_ZZN3cub18CUB_300001_SM_10006detail6reduce18DeviceReduceKernelINS2_10policy_hubIdjN4cuda3std3__44plusIdEEE10Policy1000EN6thrust24THRUST_300001_SM_1000_NS10device_ptrIdEEjS9_dNS7_10__identityEEEvT0_PT3_T1_NS0_13GridEvenShareISK_EET2_T4_E12temp_storage+120];
	add.f64 	%fd341, %fd339, %fd340;
	ld.shared.f64 	%fd342, [_ZZN3cub18CUB_300001_SM_10006detail6reduce18DeviceReduceKernelINS2_10policy_hubIdjN4cuda3std3__44plusIdEEE10Policy1000EN6thrust24THRUST_300001_SM_1000_NS10device_ptrIdEEjS9_dNS7_10__identityEEEvT0_PT3_T1_NS0_13GridEvenShareISK_EET2_T4_E12temp_storage+128];
	add.f64 	%fd343, %fd341, %fd342;
	ld.shared.f64 	%fd344, [_ZZN3cub18CUB_300001_SM_10006detail6reduce18DeviceReduceKernelINS2_10policy_hubIdjN4cuda3std3__44plusIdEEE10Policy1000EN6thrust24THRUST_300001_SM_1000_NS10device_ptrIdEEjS9_dNS7_10__identityEEEvT0_PT3_T1_NS0_13GridEvenShareISK_EET2_T4_E12temp_storage+136];
	add.f64 	%fd345, %fd343, %fd344;
	ld.shared.f64 	%fd346, [_ZZN3cub18CUB_300001_SM_10006detail6reduce18DeviceReduceKernelINS2_10policy_hubIdjN4cuda3std3__44plusIdEEE10Policy1000EN6thrust24THRUST_300001_SM_1000_NS10device_ptrIdEEjS9_dNS7_10__identityEEEvT0_PT3_T1_NS0_13GridEvenShareISK_EET2_T4_E12temp_storage+144];
	add.f64 	%fd347, %fd345, %fd346;
	ld.shared.f64 	%fd348, [_ZZN3cub18CUB_300001_SM_10006detail6reduce18DeviceReduceKernelINS2_10policy_hubIdjN4cuda3std3__44plusIdEEE10Policy1000EN6thrust24THRUST_300001_SM_1000_NS10device_ptrIdEEjS9_dNS7_10__identityEEEvT0_PT3_T1_NS0_13GridEvenShareISK_EET2_T4_E12temp_storage+152];
	add.f64 	%fd349, %fd347, %fd348;
	ld.shared.f64 	%fd350, [_ZZN3cub18CUB_300001_SM_10006detail6reduce18DeviceReduceKernelINS2_10policy_hubIdjN4cuda3std3__44plusIdEEE10Policy1000EN6thrust24THRUST_300001_SM_1000_NS10device_ptrIdEEjS9_dNS7_10__identityEEEvT0_PT3_T1_NS0_13GridEvenShareISK_EET2_T4_E12temp_storage+160];
	add.f64 	%fd351, %fd349, %fd350;
	ld.shared.f64 	%fd352, [_ZZN3cub18CUB_300001_SM_10006detail6reduce18DeviceReduceKernelINS2_10policy_hubIdjN4cuda3std3__44plusIdEEE10Policy1000EN6thrust24THRUST_300001_SM_1000_NS10device_ptrIdEEjS9_dNS7_10__identityEEEvT0_PT3_T1_NS0_13GridEvenShareISK_EET2_T4_E12temp_storage+168];
	add.f64 	%fd353, %fd351, %fd352;
	ld.shared.f64 	%fd354, [_ZZN3cub18CUB_300001_SM_10006detail6reduce18DeviceReduceKernelINS2_10policy_hubIdjN4cuda3std3__44plusIdEEE10Policy1000EN6thrust24THRUST_300001_SM_1000_NS10device_ptrIdEEjS9_dNS7_10__identityEEEvT0_PT3_T1_NS0_13GridEvenShareISK_EET2_T4_E12temp_storage+176];
	add.f64 	%fd375, %fd353, %fd354;
	bra.uni 	$L__BB4_48;
$L__BB4_22:
	// begin inline asm
	mov.u32 %r215, %laneid;
	// end inline asm
	and.b32  	%r266, %r7, 992;
	add.s32 	%r267, %r266, 32;
	setp.gt.u32 	%p34, %r267, %r6;
	not.b32 	%r268, %r266;
	add.s32 	%r269, %r6, %r268;
	selp.b32 	%r264, %r269, 31, %p34;
	mov.b64 	%rd136, %fd364;
	mov.b64 	{%r217, %r222}, %rd136;
	mov.b32 	%r223, 1;
	mov.b32 	%r265, -1;
	// begin inline asm
	shfl.sync.down.b32 %r216, %r217, %r223, %r264, %r265;
	// end inline asm
	// begin inline asm
	shfl.sync.down.b32 %r221, %r222, %r223, %r264, %r265;
	// end inline asm
	mov.b64 	%rd137, {%r216, %r221};
	mov.b64 	%fd235, %rd137;
	setp.lt.s32 	%p35, %r215, %r264;
	add.f64 	%fd236, %fd364, %fd235;
	selp.f64 	%fd237, %fd236, %fd364, %p35;
	mov.b64 	%rd138, %fd237;
	mov.b64 	{%r227, %r232}, %rd138;
	mov.b32 	%r233, 2;
	// begin inline asm
	shfl.sync.down.b32 %r226, %r227, %r233, %r264, %r265;
	// end inline asm
	// begin inline asm
	shfl.sync.down.b32 %r231, %r232, %r233, %r264, %r265;
	// end inline asm
	mov.b64 	%rd139, {%r226, %r231};
	mov.b64 	%fd238, %rd139;
	add.s32 	%r270, %r215, 2;
	setp.gt.s32 	%p36, %r270, %r264;
	add.f64 	%fd239, %fd237, %fd238;
	selp.f64 	%fd240, %fd237, %fd239, %p36;
	mov.b64 	%rd140, %fd240;
	mov.b64 	{%r237, %r242}, %rd140;
	mov.b32 	%r243, 4;
	// begin inline asm
	shfl.sync.down.b32 %r236, %r237, %r243, %r264, %r265;
	// end inline asm
	// begin inline asm
	shfl.sync.down.b32 %r241, %r242, %r243, %r264, %r265;
	// end inline asm
	mov.b64 	%rd141, {%r236, %r241};
	mov.b64 	%fd241, %rd141;
	add.s32 	%r271, %r215, 4;
	setp.gt.s32 	%p37, %r271, %r264;
	add.f64 	%fd242, %fd240, %fd241;
	selp.f64 	%fd243, %fd240, %fd242, %p37;
	mov.b64 	%rd142, %fd243;
	mov.b64 	{%r247, %r252}, %rd142;
	mov.b32 	%r253, 8;
	// begin inline asm
	shfl.sync.down.b32 %r246, %r247, %r253, %r264, %r265;
	// end inline asm
	// begin inline asm
	shfl.sync.down.b32 %r251, %r252, %r253, %r264, %r265;
	// end inline asm
	mov.b64 	%rd143, {%r246, %r251};
	mov.b64 	%fd244, %rd143;
	add.s32 	%r272, %r215, 8;
	setp.gt.s32 	%p38, %r272, %r264;
	add.f64 	%fd245, %fd243, %fd244;
	selp.f64 	%fd246, %fd243, %fd245, %p38;
	mov.b64 	%rd144, %fd246;
	mov.b64 	{%r257, %r262}, %rd144;
	mov.b32 	%r263, 16;
	// begin inline asm
	shfl.sync.down.b32 %r256, %r257, %r263, %r264, %r265;
	// end inline asm
	// begin inline asm
	shfl.sync.down.b32 %r261, %r262, %r263, %r264, %r265;
	// end inline asm
	mov.b64 	%rd145, {%r256, %r261};
	mov.b64 	%fd247, %rd145;
	add.s32 	%r273, %r215, 16;
	setp.gt.s32 	%p39, %r273, %r264;
	add.f64 	%fd248, %fd246, %fd247;
	selp.f64 	%fd375, %fd246, %fd248, %p39;
	setp.ne.s32 	%p40, %r215, 0;
	@%p40 bra 	$L__BB4_24;
	shr.u32 	%r274, %r7, 2;
	and.b32  	%r275, %r274, 248;
	mov.u32 	%r276, _ZZN3cub18CUB_300001_SM_10006detail6reduce18DeviceReduceKernelINS2_10policy_hubIdjN4cuda3std3__44plusIdEEE10Policy1000EN6thrust24THRUST_300001_SM_1000_NS10device_ptrIdEEjS9_dNS7_10__identityEEEvT0_PT3_T1_NS0_13GridEvenShareISK_EET2_T4_E12temp_storage;
	add.s32 	%r277, %r276, %r275;
	st.shared.f64 	[%r277+24], %fd375;
$L__BB4_24:
	bar.sync 	0;
	setp.ne.s32 	%p41, %r7, 0;
	@%p41 bra 	$L__BB4_48;
	setp.gt.u32 	%p42, %r6, 32;
	ld.shared.f64 	%fd249, [_ZZN3cub18CUB_300001_SM_10006detail6reduce18DeviceReduceKernelINS2_10policy_hubIdjN4cuda3std3__44plusIdEEE10Policy1000EN6thrust24THRUST_300001_SM_1000_NS10device_ptrIdEEjS9_dNS7_10__identityEEEvT0_PT3_T1_NS0_13GridEvenShareISK_EET2_T4_E12temp_storage+32];
	add.f64 	%fd250, %fd375, %fd249;
	selp.f64 	%fd251, %fd250, %fd375, %p42;
	setp.gt.u32 	%p43, %r6, 64;
	ld.shared.f64 	%fd252, [_ZZN3cub18CUB_300001_SM_10006detail6reduce18DeviceReduceKernelINS2_10policy_hubIdjN4cuda3std3__44plusIdEEE10Policy1000EN6thrust24THRUST_300001_SM_1000_NS10device_ptrIdEEjS9_dNS7_10__identityEEEvT0_PT3_T1_NS0_13GridEvenShareISK_EET2_T4_E12temp_storage+40];
	add.f64 	%fd253, %fd252, %fd251;
	selp.f64 	%fd254, %fd253, %fd251, %p43;
	setp.gt.u32 	%p44, %r6, 96;
	ld.shared.f64 	%fd255, [_ZZN3cub18CUB_300001_SM_10006detail6reduce18DeviceReduceKernelINS2_10policy_hubIdjN4cuda3std3__44plusIdEEE10Policy1000EN6thrust24THRUST_300001_SM_1000_NS10device_ptrIdEEjS9_dNS7_10__identityEEEvT0_PT3_T1_NS0_13GridEvenShareISK_EET2_T4_E12temp_storage+48];
	add.f64 	%fd256, %fd255, %fd254;
	selp.f64 	%fd257, %fd256, %fd254, %p44;
	setp.gt.u32 	%p45, %r6, 128;
	ld.shared.f64 	%fd258, [_ZZN3cub18CUB_300001_SM_10006detail6reduce18DeviceReduceKernelINS2_10policy_hubIdjN4cuda3std3__44plusIdEEE10Policy1000EN6thrust24THRUST_300001_SM_1000_NS10device_ptrIdEEjS9_dNS7_10__identityEEEvT0_PT3_T1_NS0_13GridEvenShareISK_EET2_T4_E12temp_storage+56];
	add.f64 	%fd259, %fd258, %fd257;
	selp.f64 	%fd260, %fd259, %fd257, %p45;
	setp.gt.u32 	%p46, %r6, 160;
	ld.shared.f64 	%fd261, [_ZZN3cub18CUB_300001_SM_10006detail6reduce18DeviceReduceKernelINS2_10policy_hubIdjN4cuda3std3__44plusIdEEE10Policy1000EN6thrust24THRUST_300001_SM_1000_NS10device_ptrIdEEjS9_dNS7_10__identityEEEvT0_PT3_T1_NS0_13GridEvenShareISK_EET2_T4_E12temp_storage+64];
	add.f64 	%fd262, %fd261, %fd260;
	selp.f64 	%fd263, %fd262, %fd260, %p46;
	setp.gt.u32 	%p47, %r6, 192;
	ld.shared.f64 	%fd264, [_ZZN3cub18CUB_300001_SM_10006detail6reduce18DeviceReduceKernelINS2_10policy_hubIdjN4cuda3std3__44plusIdEEE10Policy1000EN6thrust24THRUST_300001_SM_1000_NS10device_ptrIdEEjS9_dNS7_10__identityEEEvT0_PT3_T1_NS0_13GridEvenShareISK_EET2_T4_E12temp_storage+72];
	add.f64 	%fd265, %fd264, %fd263;
	selp.f64 	%fd266, %fd265, %fd263, %p47;
	setp.gt.u32 	%p48, %r6, 224;
	ld.shared.f64 	%fd267, [_ZZN3cub18CUB_300001_SM_10006detail6reduce18DeviceReduceKernelINS2_10policy_hubIdjN4cuda3std3__44plusIdEEE10Policy1000EN6thrust24THRUST_300001_SM_1000_NS10device_ptrIdEEjS9_dNS7_10__identityEEEvT0_PT3_T1_NS0_13GridEvenShareISK_EET2_T4_E12temp_storage+80];
	add.f64 	%fd268, %fd267, %fd266;
	selp.f64 	%fd269, %fd268, %fd266, %p48;
	setp.gt.u32 	%p49, %r6, 256;
	ld.shared.f64 	%fd270, [_ZZN3cub18CUB_300001_SM_10006detail6reduce18DeviceReduceKernelINS2_10policy_hubIdjN4cuda3std3__44plusIdEEE10Policy1000EN6thrust24THRUST_300001_SM_1000_NS10device_ptrIdEEjS9_dNS7_10__identityEEEvT0_PT3_T1_NS0_13GridEvenShareISK_EET2_T4_E12temp_storage+88];
	add.f64 	%fd271, %fd270, %fd269;
	selp.f64 	%fd272, %fd271, %fd269, %p49;
	setp.gt.u32 	%p50, %r6, 288;
	ld.shared.f64 	%fd273, [_ZZN3cub18CUB_300001_SM_10006detail6reduce18DeviceReduceKernelINS2_10policy_hubIdjN4cuda3std3__44plusIdEEE10Policy1000EN6thrust24THRUST_300001_SM_1000_NS10device_ptrIdEEjS9_dNS7_10__identityEEEvT0_PT3_T1_NS0_13GridEvenShareISK_EET2_T4_E12temp_storage+96];
	add.f64 	%fd274, %fd273, %fd272;
	selp.f64 	%fd275, %fd274, %fd272, %p50;
	setp.gt.u32 	%p51, %r6, 320;
	ld.shared.f64 	%fd276, [_ZZN3cub18CUB_300001_SM_10006detail6reduce18DeviceReduceKernelINS2_10policy_hubIdjN4cuda3std3__44plusIdEEE10Policy1000EN6thrust24THRUST_300001_SM_1000_NS10device_ptrIdEEjS9_dNS7_10__identityEEEvT0_PT3_T1_NS0_13GridEvenShareISK_EET2_T4_E12temp_storage+104];
	add.f64 	%fd277, %fd276, %fd275;
	selp.f64 	%fd278, %fd277, %fd275, %p51;
	setp.gt.u32 	%p52, %r6, 352;
	ld.shared.f64 	%fd279, [_ZZN3cub18CUB_300001_SM_10006detail6reduce18DeviceReduceKernelINS2_10policy_hubIdjN4cuda3std3__44plusIdEEE10Policy1000EN6thrust24THRUST_300001_SM_1000_NS10device_ptrIdEEjS9_dNS7_10__identityEEEvT0_PT3_T1_NS0_13GridEvenShareISK_EET2_T4_E12temp_storage+112];
	add.f64 	%fd280, %fd279, %fd278;
	selp.f64 	%fd281, %fd280, %fd278, %p52;
	setp.gt.u32 	%p53, %r6, 384;
	ld.shared.f64 	%fd282, [_ZZN3cub18CUB_300001_SM_10006detail6reduce18DeviceReduceKernelINS2_10policy_hubIdjN4cuda3std3__44plusIdEEE10Policy1000EN6thrust24THRUST_300001_SM_1000_NS10device_ptrIdEEjS9_dNS7_10__identityEEEvT0_PT3_T1_NS0_13GridEvenShareISK_EET2_T4_E12temp_storage+120];
	add.f64 	%fd283, %fd282, %fd281;
	selp.f64 	%fd284, %fd283, %fd281, %p53;
	setp.gt.u32 	%p54, %r6, 416;
	ld.shared.f64 	%fd285, [_ZZN3cub18CUB_300001_SM_10006detail6reduce18DeviceReduceKernelINS2_10policy_hubIdjN4cuda3std3__44plusIdEEE10Policy1000EN6thrust24THRUST_300001_SM_1000_NS10device_ptrIdEEjS9_dNS7_10__identityEEEvT0_PT3_T1_NS0_13GridEvenShareISK_EET2_T4_E12temp_storage+128];
	add.f64 	%fd286, %fd285, %fd284;
	selp.f64 	%fd287, %fd286, %fd284, %p54;
	setp.gt.u32 	%p55, %r6, 448;
	ld.shared.f64 	%fd288, [_ZZN3cub18CUB_300001_SM_10006detail6reduce18DeviceReduceKernelINS2_10policy_hubIdjN4cuda3std3__44plusIdEEE10Policy1000EN6thrust24THRUST_300001_SM_1000_NS10device_ptrIdEEjS9_dNS7_10__identityEEEvT0_PT3_T1_NS0_13GridEvenShareISK_EET2_T4_E12temp_storage+136];
	add.f64 	%fd289, %fd288, %fd287;
	selp.f64 	%fd290, %fd289, %fd287, %p55;
	setp.gt.u32 	%p56, %r6, 480;
	ld.shared.f64 	%fd291, [_ZZN3cub18CUB_300001_SM_10006detail6reduce18DeviceReduceKernelINS2_10policy_hubIdjN4cuda3std3__44plusIdEEE10Policy1000EN6thrust24THRUST_300001_SM_1000_NS10device_ptrIdEEjS9_dNS7_10__identityEEEvT0_PT3_T1_NS0_13GridEvenShareISK_EET2_T4_E12temp_storage+144];
	add.f64 	%fd292, %fd291, %fd290;
	selp.f64 	%fd293, %fd292, %fd290, %p56;
	setp.gt.u32 	%p57, %r6, 512;
	ld.shared.f64 	%fd294, [_ZZN3cub18CUB_300001_SM_10006detail6reduce18DeviceReduceKernelINS2_10policy_hubIdjN4cuda3std3__44plusIdEEE10Policy1000EN6thrust24THRUST_300001_SM_1000_NS10device_ptrIdEEjS9_dNS7_10__identityEEEvT0_PT3_T1_NS0_13GridEvenShareISK_EET2_T4_E12temp_storage+152];
	add.f64 	%fd295, %fd294, %fd293;
	selp.f64 	%fd296, %fd295, %fd293, %p57;
	setp.gt.u32 	%p58, %r6, 544;
	ld.shared.f64 	%fd297, [_ZZN3cub18CUB_300001_SM_10006detail6reduce18DeviceReduceKernelINS2_10policy_hubIdjN4cuda3std3__44plusIdEEE10Policy1000EN6thrust24THRUST_300001_SM_1000_NS10device_ptrIdEEjS9_dNS7_10__identityEEEvT0_PT3_T1_NS0_13GridEvenShareISK_EET2_T4_E12temp_storage+160];
	add.f64 	%fd298, %fd297, %fd296;
	selp.f64 	%fd299, %fd298, %fd296, %p58;
	setp.gt.u32 	%p59, %r6, 576;
	ld.shared.f64 	%fd300, [_ZZN3cub18CUB_300001_SM_10006detail6reduce18DeviceReduceKernelINS2_10policy_hubIdjN4cuda3std3__44plusIdEEE10Policy1000EN6thrust24THRUST_300001_SM_1000_NS10device_ptrIdEEjS9_dNS7_10__identityEEEvT0_PT3_T1_NS0_13GridEvenShareISK_EET2_T4_E12temp_storage+168];
	add.f64 	%fd301, %fd300, %fd299;
	selp.f64 	%fd302, %fd301, %fd299, %p59;
	setp.gt.u32 	%p60, %r6, 608;
	ld.shared.f64 	%fd303, [_ZZN3cub18CUB_300001_SM_10006detail6reduce18DeviceReduceKernelINS2_10policy_hubIdjN4cuda3std3__44plusIdEEE10Policy1000EN6thrust24THRUST_300001_SM_1000_NS10device_ptrIdEEjS9_dNS7_10__identityEEEvT0_PT3_T1_NS0_13GridEvenShareISK_EET2_T4_E12temp_storage+176];
	add.f64 	%fd304, %fd303, %fd302;
	selp.f64 	%fd375, %fd304, %fd302, %p60;
	bra.uni 	$L__BB4_48;
$L__BB4_26:
	mov.u32 	%r35, %tid.x;
	add.s32 	%r72, %r347, %r35;
	mul.wide.u32 	%rd4, %r72, 8;
	add.s64 	%rd5, %rd1, %rd4;
	ld.global.f64 	%fd41, [%rd5];
	ld.global.f64 	%fd42, [%rd5+5120];
	ld.global.f64 	%fd43, [%rd5+10240];
	ld.global.f64 	%fd44, [%rd5+15360];
	ld.global.f64 	%fd45, [%rd5+20480];
	ld.global.f64 	%fd46, [%rd5+25600];
	ld.global.f64 	%fd47, [%rd5+30720];
	ld.global.f64 	%fd48, [%rd5+35840];
	add.f64 	%fd49, %fd41, %fd42;
	add.f64 	%fd50, %fd49, %fd43;
	add.f64 	%fd51, %fd50, %fd44;
	add.f64 	%fd52, %fd51, %fd45;
	add.f64 	%fd53, %fd52, %fd46;
	add.f64 	%fd54, %fd53, %fd47;
	add.f64 	%fd374, %fd54, %fd48;
	setp.lt.u32 	%p2, %r6, %r4;
	@%p2 bra 	$L__BB4_44;
	add.s32 	%r36, %r4, %r347;
	not.b32 	%r74, %r35;
	add.s32 	%r75, %r74, %r1;
	sub.s32 	%r76, %r75, %r4;
	sub.s32 	%r344, %r76, %r347;
	add.s32 	%r77, %r36, %r35;
	add.s32 	%r343, %r77, 5120;
	mov.b32 	%r346, 0;
	mov.u32 	%r345, %r36;
$L__BB4_28:
	mad.lo.s32 	%r347, %r2, 5120, %r347;
	add.s32 	%r78, %r1, -5120;
	setp.gt.u32 	%p3, %r347, %r78;
	@%p3 bra 	$L__BB4_30;
	add.s32 	%r79, %r35, %r347;
	mul.wide.u32 	%rd6, %r79, 8;
	add.s64 	%rd7, %rd1, %rd6;
	ld.global.f64 	%fd55, [%rd7];
	ld.global.f64 	%fd56, [%rd7+5120];
	ld.global.f64 	%fd57, [%rd7+10240];
	ld.global.f64 	%fd58, [%rd7+15360];
	ld.global.f64 	%fd59, [%rd7+20480];
	ld.global.f64 	%fd60, [%rd7+25600];
	ld.global.f64 	%fd61, [%rd7+30720];
	ld.global.f64 	%fd62, [%rd7+35840];
	add.f64 	%fd63, %fd374, %fd55;
	add.f64 	%fd64, %fd63, %fd56;
	add.f64 	%fd65, %fd64, %fd57;
	add.f64 	%fd66, %fd65, %fd58;
	add.f64 	%fd67, %fd66, %fd59;
	add.f64 	%fd68, %fd67, %fd60;
	add.f64 	%fd69, %fd68, %fd61;
	add.f64 	%fd374, %fd69, %fd62;
	sub.s32 	%r80, %r1, %r347;
	mul.lo.s32 	%r81, %r2, 5120;
	setp.lt.u32 	%p4, %r80, %r81;
	add.s32 	%r346, %r346, 1;
	add.s32 	%r345, %r345, %r81;
	sub.s32 	%r344, %r344, %r81;
	add.s32 	%r343, %r343, %r81;
	@%p4 bra 	$L__BB4_44;
	bra.uni 	$L__BB4_28;
$L__BB4_30:
	setp.le.u32 	%p5, %r1, %r347;
	sub.s32 	%r82, %r1, %r347;
	setp.ge.s32 	%p6, %r35, %r82;
	or.pred  	%p7, %p5, %p6;
	@%p7 bra 	$L__BB4_44;
	not.b32 	%r84, %r35;
	add.s32 	%r85, %r1, %r84;
	sub.s32 	%r86, %r85, %r36;
	mul.lo.s32 	%r87, %r2, %r346;
	mad.lo.s32 	%r88, %r87, -5120, %r86;
	mul.hi.u32 	%r89, %r88, -858993459;
	shr.u32 	%r90, %r89, 9;
	add.s32 	%r49, %r90, 1;
	and.b32  	%r50, %r49, 15;
	setp.lt.u32 	%p8, %r88, 9600;
	mov.u32 	%r352, %r35;
	@%p8 bra 	$L__BB4_35;
	or.b32  	%r350, %r35, 5120;
	mul.hi.u32 	%r91, %r344, -858993459;
	shr.u32 	%r92, %r91, 9;
	add.s32 	%r93, %r92, 1;
	and.b32  	%r94, %r93, 16777200;
	neg.s32 	%r348, %r94;
$L__BB4_33:
	.pragma "nounroll";
	add.s32 	%r95, %r343, -5120;
	mul.wide.u32 	%rd8, %r95, 8;
	add.s64 	%rd9, %rd1, %rd8;
	ld.global.f64 	%fd71, [%rd9];
	add.f64 	%fd72, %fd374, %fd71;
	add.s32 	%r96, %r343, -4480;
	mul.wide.u32 	%rd10, %r96, 8;
	add.s64 	%rd11, %rd1, %rd10;
	ld.global.f64 	%fd73, [%rd11];
	add.f64 	%fd74, %fd72, %fd73;
	add.s32 	%r97, %r343, -3840;
	mul.wide.u32 	%rd12, %r97, 8;
	add.s64 	%rd13, %rd1, %rd12;
	ld.global.f64 	%fd75, [%rd13];
	add.f64 	%fd76, %fd74, %fd75;
	add.s32 	%r98, %r343, -3200;
	mul.wide.u32 	%rd14, %r98, 8;
	add.s64 	%rd15, %rd1, %rd14;
	ld.global.f64 	%fd77, [%rd15];
	add.f64 	%fd78, %fd76, %fd77;
	add.s32 	%r99, %r343, -2560;
	mul.wide.u32 	%rd16, %r99, 8;
	add.s64 	%rd17, %rd1, %rd16;
	ld.global.f64 	%fd79, [%rd17];
	add.f64 	%fd80, %fd78, %fd79;
	add.s32 	%r100, %r343, -1920;
	mul.wide.u32 	%rd18, %r100, 8;
	add.s64 	%rd19, %rd1, %rd18;
	ld.global.f64 	%fd81, [%rd19];
	add.f64 	%fd82, %fd80, %fd81;
	add.s32 	%r101, %r343, -1280;
	mul.wide.u32 	%rd20, %r101, 8;
	add.s64 	%rd21, %rd1, %rd20;
	ld.global.f64 	%fd83, [%rd21];
	add.f64 	%fd84, %fd82, %fd83;
	add.s32 	%r102, %r343, 4480;
	add.s32 	%r103, %r343, -640;
	mul.wide.u32 	%rd22, %r103, 8;
	add.s64 	%rd23, %rd1, %rd22;
	ld.global.f64 	%fd85, [%rd23];
	add.f64 	%fd86, %fd84, %fd85;
	mul.wide.u32 	%rd24, %r343, 8;
	add.s64 	%rd25, %rd1, %rd24;
	ld.global.f64 	%fd87, [%rd25];
	add.f64 	%fd88, %fd86, %fd87;
	add.s32 	%r104, %r343, 640;
	mul.wide.u32 	%rd26, %r104, 8;
	add.s64 	%rd27, %rd1, %rd26;
	ld.global.f64 	%fd89, [%rd27];
	add.f64 	%fd90, %fd88, %fd89;
	add.s32 	%r105, %r343, 1280;
	mul.wide.u32 	%rd28, %r105, 8;
	add.s64 	%rd29, %rd1, %rd28;
	ld.global.f64 	%fd91, [%rd29];
	add.f64 	%fd92, %fd90, %fd91;
	add.s32 	%r106, %r343, 1920;
	mul.wide.u32 	%rd30, %r106, 8;
	add.s64 	%rd31, %rd1, %rd30;
	ld.global.f64 	%fd93, [%rd31];
	add.f64 	%fd94, %fd92, %fd93;
	add.s32 	%r107, %r343, 2560;
	mul.wide.u32 	%rd32, %r107, 8;
	add.s64 	%rd33, %rd1, %rd32;
	ld.global.f64 	%fd95, [%rd33];
	add.f64 	%fd96, %fd94, %fd95;
	add.s32 	%r108, %r343, 3200;
	mul.wide.u32 	%rd34, %r108, 8;
	add.s64 	%rd35, %rd1, %rd34;
	ld.global.f64 	%fd97, [%rd35];
	add.f64 	%fd98, %fd96, %fd97;
	add.s32 	%r109, %r343, 3840;
	mul.wide.u32 	%rd36, %r109, 8;
	add.s64 	%rd37, %rd1, %rd36;
	ld.global.f64 	%fd99, [%rd37];
	add.f64 	%fd100, %fd98, %fd99;
	mul.wide.u32 	%rd38, %r102, 8;
	add.s64 	%rd39, %rd1, %rd38;
	ld.global.f64 	%fd101, [%rd39];
	add.f64 	%fd374, %fd100, %fd101;
	add.s32 	%r350, %r350, 10240;
	add.s32 	%r343, %r343, 10240;
	add.s32 	%r348, %r348, 16;
	setp.ne.s32 	%p9, %r348, 0;
	@%p9 bra 	$L__BB4_33;
	add.s32 	%r352, %r350, -5120;
$L__BB4_35:
	setp.eq.s32 	%p10, %r50, 0;
	@%p10 bra 	$L__BB4_44;
	and.b32  	%r61, %r49, 7;
	setp.lt.u32 	%p11, %r50, 8;
	@%p11 bra 	$L__BB4_38;
	add.s32 	%r110, %r352, %r347;
	mul.wide.u32 	%rd40, %r110, 8;
	add.s64 	%rd41, %rd1, %rd40;
	ld.global.f64 	%fd103, [%rd41];
	add.f64 	%fd104, %fd374, %fd103;
	add.s32 	%r111, %r110, 640;
	mul.wide.u32 	%rd42, %r111, 8;
	add.s64 	%rd43, %rd1, %rd42;
	ld.global.f64 	%fd105, [%rd43];
	add.f64 	%fd106, %fd104, %fd105;
	add.s32 	%r112, %r110, 1280;
	mul.wide.u32 	%rd44, %r112, 8;
	add.s64 	%rd45, %rd1, %rd44;
	ld.global.f64 	%fd107, [%rd45];
	add.f64 	%fd108, %fd106, %fd107;
	add.s32 	%r113, %r110, 1920;
	mul.wide.u32 	%rd46, %r113, 8;
	add.s64 	%rd47, %rd1, %rd46;
	ld.global.f64 	%fd109, [%rd47];
	add.f64 	%fd110, %fd108, %fd109;
	add.s32 	%r114, %r110, 2560;
	mul.wide.u32 	%rd48, %r114, 8;
	add.s64 	%rd49, %rd1, %rd48;
	ld.global.f64 	%fd111, [%rd49];
	add.f64 	%fd112, %fd110, %fd111;
	add.s32 	%r115, %r110, 3200;
	mul.wide.u32 	%rd50, %r115, 8;
	add.s64 	%rd51, %rd1, %rd50;
	ld.global.f64 	%fd113, [%rd51];
	add.f64 	%fd114, %fd112, %fd113;
	add.s32 	%r116, %r110, 3840;
	mul.wide.u32 	%rd52, %r116, 8;
	add.s64 	%rd53, %rd1, %rd52;
	ld.global.f64 	%fd115, [%rd53];
	add.f64 	%fd116, %fd114, %fd115;
	add.s32 	%r117, %r110, 4480;
	mul.wide.u32 	%rd54, %r117, 8;
	add.s64 	%rd55, %rd1, %rd54;
	ld.global.f64 	%fd117, [%rd55];
	add.f64 	%fd374, %fd116, %fd117;
	add.s32 	%r352, %r352, 5120;
$L__BB4_38:
	setp.eq.s32 	%p12, %r61, 0;
	@%p12 bra 	$L__BB4_44;
	setp.lt.u32 	%p13, %r61, 4;
	@%p13 bra 	$L__BB4_41;
	add.s32 	%r118, %r352, %r347;
	mul.wide.u32 	%rd56, %r118, 8;
	add.s64 	%rd57, %rd1, %rd56;
	ld.global.f64 	%fd119, [%rd57];
	add.f64 	%fd120, %fd374, %fd119;
	add.s32 	%r119, %r118, 640;
	mul.wide.u32 	%rd58, %r119, 8;
	add.s64 	%rd59, %rd1, %rd58;
	ld.global.f64 	%fd121, [%rd59];
	add.f64 	%fd122, %fd120, %fd121;
	add.s32 	%r120, %r118, 1280;
	mul.wide.u32 	%rd60, %r120, 8;
	add.s64 	%rd61, %rd1, %rd60;
	ld.global.f64 	%fd123, [%rd61];
	add.f64 	%fd124, %fd122, %fd123;
	add.s32 	%r121, %r118, 1920;
	mul.wide.u32 	%rd62, %r121, 8;
	add.s64 	%rd63, %rd1, %rd62;
	ld.global.f64 	%fd125, [%rd63];
	add.f64 	%fd374, %fd124, %fd125;
	add.s32 	%r352, %r352, 2560;
$L__BB4_41:
	and.b32  	%r122, %r49, 3;
	setp.eq.s32 	%p14, %r122, 0;
	@%p14 bra 	$L__BB4_44;
	add.s32 	%r355, %r352, %r345;
	mul.hi.u32 	%r123, %r344, -858993459;
	cvt.u16.u32 	%rs1, %r123;
	shr.u16 	%rs2, %rs1, 9;
	add.s16 	%rs3, %rs2, 1;
	cvt.u32.u16 	%r124, %rs3;
	and.b32  	%r125, %r124, 3;
	neg.s32 	%r354, %r125;
$L__BB4_43:
	.pragma "nounroll";
	mul.wide.u32 	%rd64, %r355, 8;
	add.s64 	%rd65, %rd1, %rd64;
	ld.global.f64 	%fd126, [%rd65];
	add.f64 	%fd374, %fd374, %fd126;
	add.s32 	%r355, %r355, 640;
	add.s32 	%r354, %r354, 1;
	setp.ne.s32 	%p15, %r354, 0;
	@%p15 bra 	$L__BB4_43;
$L__BB4_44:
	// begin inline asm
	mov.u32 %r126, %laneid;
	// end inline asm
	mov.b64 	%rd66, %fd374;
	mov.b64 	{%r128, %r133}, %rd66;
	mov.b32 	%r134, 1;
	mov.b32 	%r175, 31;
	mov.b32 	%r176, -1;
	// begin inline asm
	shfl.sync.down.b32 %r127, %r128, %r134, %r175, %r176;
	// end inline asm
	// begin inline asm
	shfl.sync.down.b32 %r132, %r133, %r134, %r175, %r176;
	// end inline asm
	mov.b64 	%rd67, {%r127, %r132};
	mov.b64 	%fd127, %rd67;
	setp.gt.s32 	%p16, %r126, 30;
	add.f64 	%fd128, %fd374, %fd127;
	selp.f64 	%fd129, %fd374, %fd128, %p16;
	mov.b64 	%rd68, %fd129;
	mov.b64 	{%r138, %r143}, %rd68;
	mov.b32 	%r144, 2;
	// begin inline asm
	shfl.sync.down.b32 %r137, %r138, %r144, %r175, %r176;
	// end inline asm
	// begin inline asm
	shfl.sync.down.b32 %r142, %r143, %r144, %r175, %r176;
	// end inline asm
	mov.b64 	%rd69, {%r137, %r142};
	mov.b64 	%fd130, %rd69;
	setp.gt.s32 	%p17, %r126, 29;
	add.f64 	%fd131, %fd129, %fd130;
	selp.f64 	%fd132, %fd129, %fd131, %p17;
	mov.b64 	%rd70, %fd132;
	mov.b64 	{%r148, %r153}, %rd70;
	mov.b32 	%r154, 4;
	// begin inline asm
	shfl.sync.down.b32 %r147, %r148, %r154, %r175, %r176;
	// end inline asm
	// begin inline asm
	shfl.sync.down.b32 %r152, %r153, %r154, %r175, %r176;
	// end inline asm
	mov.b64 	%rd71, {%r147, %r152};
	mov.b64 	%fd133, %rd71;
	setp.gt.s32 	%p18, %r126, 27;
	add.f64 	%fd134, %fd132, %fd133;
	selp.f64 	%fd135, %fd132, %fd134, %p18;
	mov.b64 	%rd72, %fd135;
	mov.b64 	{%r158, %r163}, %rd72;
	mov.b32 	%r164, 8;
	// begin inline asm
	shfl.sync.down.b32 %r157, %r158, %r164, %r175, %r176;
	// end inline asm
	// begin inline asm
	shfl.sync.down.b32 %r162, %r163, %r164, %r175, %r176;
	// end inline asm
	mov.b64 	%rd73, {%r157, %r162};
	mov.b64 	%fd136, %rd73;
	setp.gt.s32 	%p19, %r126, 23;
	add.f64 	%fd137, %fd135, %fd136;
	selp.f64 	%fd138, %fd135, %fd137, %p19;
	mov.b64 	%rd74, %fd138;
	mov.b64 	{%r168, %r173}, %rd74;
	mov.b32 	%r174, 16;
	// begin inline asm
	shfl.sync.down.b32 %r167, %r168, %r174, %r175, %r176;
	// end inline asm
	// begin inline asm
	shfl.sync.down.b32 %r172, %r173, %r174, %r175, %r176;
	// end inline asm
	mov.b64 	%rd75, {%r167, %r172};
	mov.b64 	%fd139, %rd75;
	setp.gt.s32 	%p20, %r126, 15;
	add.f64 	%fd37, %fd138, %fd139;
	selp.f64 	%fd375, %fd138, %fd37, %p20;
	setp.ne.s32 	%p21, %r126, 0;
	@%p21 bra 	$L__BB4_46;
	shr.u32 	%r177, %r35, 2;
	and.b32  	%r178, %r177, 248;
	mov.u32 	%r179, _ZZN3cub18CUB_300001_SM_10006detail6reduce18DeviceReduceKernelINS2_10policy_hubIdjN4cuda3std3__44plusIdEEE10Policy1000EN6thrust24THRUST_300001_SM_1000_NS10device_ptrIdEEjS9_dNS7_10__identityEEEvT0_PT3_T1_NS0_13GridEvenShareISK_EET2_T4_E12temp_storage;
	add.s32 	%r180, %r179, %r178;
	st.shared.f64 	[%r180+24], %fd37;
$L__BB4_46:
	bar.sync 	0;
	setp.ne.s32 	%p22, %r35, 0;
	@%p22 bra 	$L__BB4_48;
	ld.shared.f64 	%fd140, [_ZZN3cub18CUB_300001_SM_10006detail6reduce18DeviceReduceKernelINS2_10policy_hubIdjN4cuda3std3__44plusIdEEE10Policy1000EN6thrust24THRUST_300001_SM_1000_NS10device_ptrIdEEjS9_dNS7_10__identityEEEvT0_PT3_T1_NS0_13GridEvenShareISK_EET2_T4_E12temp_storage+32];
	add.f64 	%fd141, %fd375, %fd140;
	ld.shared.f64 	%fd142, [_ZZN3cub18CUB_300001_SM_10006detail6reduce18DeviceReduceKernelINS2_10policy_hubIdjN4cuda3std3__44plusIdEEE10Policy1000EN6thrust24THRUST_300001_SM_1000_NS10device_ptrIdEEjS9_dNS7_10__identityEEEvT0_PT3_T1_NS0_13GridEvenShareISK_EET2_T4_E12temp_storage+40];
	add.f64 	%fd143, %fd141, %fd142;
	ld.shared.f64 	%fd144, [_ZZN3cub18CUB_300001_SM_10006detail6reduce18DeviceReduceKernelINS2_10policy_hubIdjN4cuda3std3__44plusIdEEE10Policy1000EN6thrust24THRUST_300001_SM_1000_NS10device_ptrIdEEjS9_dNS7_10__identityEEEvT0_PT3_T1_NS0_13GridEvenShareISK_EET2_T4_E12temp_storage+48];
	add.f64 	%fd145, %fd143, %fd144;
	ld.shared.f64 	%fd146, [_ZZN3cub18CUB_300001_SM_10006detail6reduce18DeviceReduceKernelINS2_10policy_hubIdjN4cuda3std3__44plusIdEEE10Policy1000EN6thrust24THRUST_300001_SM_1000_NS10device_ptrIdEEjS9_dNS7_10__identityEEEvT0_PT3_T1_NS0_13GridEvenShareISK_EET2_T4_E12temp_storage+56];
	add.f64 	%fd147, %fd145, %fd146;
	ld.shared.f64 	%fd148, [_ZZN3cub18CUB_300001_SM_10006detail6reduce18DeviceReduceKernelINS2_10policy_hubIdjN4cuda3std3__44plusIdEEE10Policy1000EN6thrust24THRUST_300001_SM_1000_NS10device_ptrIdEEjS9_dNS7_10__identityEEEvT0_PT3_T1_NS0_13GridEvenShareISK_EET2_T4_E12temp_storage+64];
	add.f64 	%fd149, %fd147, %fd148;
	ld.shared.f64 	%fd150, [_ZZN3cub18CUB_300001_SM_10006detail6reduce18DeviceReduceKernelINS2_10policy_hubIdjN4cuda3std3__44plusIdEEE10Policy1000EN6thrust24THRUST_300001_SM_1000_NS10device_ptrIdEEjS9_dNS7_10__identityEEEvT0_PT3_T1_NS0_13GridEvenShareISK_EET2_T4_E12temp_storage+72];
	add.f64 	%fd151, %fd149, %fd150;
	ld.shared.f64 	%fd152, [_ZZN3cub18CUB_300001_SM_10006detail6reduce18DeviceReduceKernelINS2_10policy_hubIdjN4cuda3std3__44plusIdEEE10Policy1000EN6thrust24THRUST_300001_SM_1000_NS10device_ptrIdEEjS9_dNS7_10__identityEEEvT0_PT3_T1_NS0_13GridEvenShareISK_EET2_T4_E12temp_storage+80];
	add.f64 	%fd153, %fd151, %fd152;
	ld.shared.f64 	%fd154, [_ZZN3cub18CUB_300001_SM_10006detail6reduce18DeviceReduceKernelINS2_10policy_hubIdjN4cuda3std3__44plusIdEEE10Policy1000EN6thrust24THRUST_300001_SM_1000_NS10device_ptrIdEEjS9_dNS7_10__identityEEEvT0_PT3_T1_NS0_13GridEvenShareISK_EET2_T4_E12temp_storage+88];
	add.f64 	%fd155, %fd153, %fd154;
	ld.shared.f64 	%fd156, [_ZZN3cub18CUB_300001_SM_10006detail6reduce18DeviceReduceKernelINS2_10policy_hubIdjN4cuda3std3__44plusIdEEE10Policy1000EN6thrust24THRUST_300001_SM_1000_NS10device_ptrIdEEjS9_dNS7_10__identityEEEvT0_PT3_T1_NS0_13GridEvenShareISK_EET2_T4_E12temp_storage+96];
	add.f64 	%fd157, %fd155, %fd156;
	ld.shared.f64 	%fd158, [_ZZN3cub18CUB_300001_SM_10006detail6reduce18DeviceReduceKernelINS2_10policy_hubIdjN4cuda3std3__44plusIdEEE10Policy1000EN6thrust24THRUST_300001_SM_1000_NS10device_ptrIdEEjS9_dNS7_10__identityEEEvT0_PT3_T1_NS0_13GridEvenShareISK_EET2_T4_E12temp_storage+104];
	add.f64 	%fd159, %fd157, %fd158;
	ld.shared.f64 	%fd160, [_ZZN3cub18CUB_300001_SM_10006detail6reduce18DeviceReduceKernelINS2_10policy_hubIdjN4cuda3std3__44plusIdEEE10Policy1000EN6thrust24THRUST_300001_SM_1000_NS10device_ptrIdEEjS9_dNS7_10__identityEEEvT0_PT3_T1_NS0_13GridEvenShareISK_EET2_T4_E12temp_storage+112];
	add.f64 	%fd161, %fd159, %fd160;
	ld.shared.f64 	%fd162, [_ZZN3cub18CUB_300001_SM_10006detail6reduce18DeviceReduceKernelINS2_10policy_hubIdjN4cuda3std3__44plusIdEEE10Policy1000EN6thrust24THRUST_300001_SM_1000_NS10device_ptrIdEEjS9_dNS7_10__identityEEEvT0_PT3_T1_NS0_13GridEvenShareISK_EET2_T4_E12temp_storage+120];
	add.f64 	%fd163, %fd161, %fd162;
	ld.shared.f64 	%fd164, [_ZZN3cub18CUB_300001_SM_10006detail6reduce18DeviceReduceKernelINS2_10policy_hubIdjN4cuda3std3__44plusIdEEE10Policy1000EN6thrust24THRUST_300001_SM_1000_NS10device_ptrIdEEjS9_dNS7_10__identityEEEvT0_PT3_T1_NS0_13GridEvenShareISK_EET2_T4_E12temp_storage+128];
	add.f64 	%fd165, %fd163, %fd164;
	ld.shared.f64 	%fd166, [_ZZN3cub18CUB_300001_SM_10006detail6reduce18DeviceReduceKernelINS2_10policy_hubIdjN4cuda3std3__44plusIdEEE10Policy1000EN6thrust24THRUST_300001_SM_1000_NS10device_ptrIdEEjS9_dNS7_10__identityEEEvT0_PT3_T1_NS0_13GridEvenShareISK_EET2_T4_E12temp_storage+136];
	add.f64 	%fd167, %fd165, %fd166;
	ld.shared.f64 	%fd168, [_ZZN3cub18CUB_300001_SM_10006detail6reduce18DeviceReduceKernelINS2_10policy_hubIdjN4cuda3std3__44plusIdEEE10Policy1000EN6thrust24THRUST_300001_SM_1000_NS10device_ptrIdEEjS9_dNS7_10__identityEEEvT0_PT3_T1_NS0_13GridEvenShareISK_EET2_T4_E12temp_storage+144];
	add.f64 	%fd169, %fd167, %fd168;
	ld.shared.f64 	%fd170, [_ZZN3cub18CUB_300001_SM_10006detail6reduce18DeviceReduceKernelINS2_10policy_hubIdjN4cuda3std3__44plusIdEEE10Policy1000EN6thrust24THRUST_300001_SM_1000_NS10device_ptrIdEEjS9_dNS7_10__identityEEEvT0_PT3_T1_NS0_13GridEvenShareISK_EET2_T4_E12temp_storage+152];
	add.f64 	%fd171, %fd169, %fd170;
	ld.shared.f64 	%fd172, [_ZZN3cub18CUB_300001_SM_10006detail6reduce18DeviceReduceKernelINS2_10policy_hubIdjN4cuda3std3__44plusIdEEE10Policy1000EN6thrust24THRUST_300001_SM_1000_NS10device_ptrIdEEjS9_dNS7_10__identityEEEvT0_PT3_T1_NS0_13GridEvenShareISK_EET2_T4_E12temp_storage+160];
	add.f64 	%fd173, %fd171, %fd172;
	ld.shared.f64 	%fd174, [_ZZN3cub18CUB_300001_SM_10006detail6reduce18DeviceReduceKernelINS2_10policy_hubIdjN4cuda3std3__44plusIdEEE10Policy1000EN6thrust24THRUST_300001_SM_1000_NS10device_ptrIdEEjS9_dNS7_10__identityEEEvT0_PT3_T1_NS0_13GridEvenShareISK_EET2_T4_E12temp_storage+168];
	add.f64 	%fd175, %fd173, %fd174;
	ld.shared.f64 	%fd176, [_ZZN3cub18CUB_300001_SM_10006detail6reduce18DeviceReduceKernelINS2_10policy_hubIdjN4cuda3std3__44plusIdEEE10Policy1000EN6thrust24THRUST_300001_SM_1000_NS10device_ptrIdEEjS9_dNS7_10__identityEEEvT0_PT3_T1_NS0_13GridEvenShareISK_EET2_T4_E12temp_storage+176];
	add.f64 	%fd375, %fd175, %fd176;
$L__BB4_48:
	mov.u32 	%r333, %tid.x;
	setp.ne.s32 	%p68, %r333, 0;
	@%p68 bra 	$L__BB4_50;
	ld.param.u64 	%rd159, [_ZN3cub18CUB_300001_SM_10006detail6reduce18DeviceReduceKernelINS2_10policy_hubIdjN4cuda3std3__44plusIdEEE10Policy1000EN6thrust24THRUST_300001_SM_1000_NS10device_ptrIdEEjS9_dNS7_10__identityEEEvT0_PT3_T1_NS0_13GridEvenShareISK_EET2_T4__param_1];
	cvta.to.global.u64 	%rd156, %rd159;
	mul.wide.u32 	%rd157, %r3, 8;
	add.s64 	%rd158, %rd156, %rd157;
	st.global.f64 	[%rd158], %fd375;
$L__BB4_50:
	ret;

}
	// .globl	_ZN3cub18CUB_300001_SM_10006detail6reduce28DeviceReduceSingleTileKernelINS2_10policy_hubIdjN4cuda3std3__44plusIdEEE10Policy1000EPdSC_iS9_ddNS7_10__identityEEEvT0_T1_T2_T3_T4_T6_
.visible .entry _ZN3cub18CUB_300001_SM_10006detail6reduce28DeviceReduceSingleTileKernelINS2_10policy_hubIdjN4cuda3std3__44plusIdEEE10Policy1000EPdSC_iS9_ddNS7_10__identityEEEvT0_T1_T2_T3_T4_T6_(
	.param .u64 .ptr .align 1 _ZN3cub18CUB_300001_SM_10006detail6reduce28DeviceReduceSingleTileKernelINS2_10policy_hubIdjN4cuda3std3__44plusIdEEE10Policy1000EPdSC_iS9_ddNS7_10__identityEEEvT0_T1_T2_T3_T4_T6__param_0,
	.param .u64 .ptr .align 1 _ZN3cub18CUB_300001_SM_10006detail6reduce28DeviceReduceSingleTileKernelINS2_10policy_hubIdjN4cuda3std3__44plusIdEEE10Policy1000EPdSC_iS9_ddNS7_10__identityEEEvT0_T1_T2_T3_T4_T6__param_1,
	.param .u32 _ZN3cub18CUB_300001_SM_10006detail6reduce28DeviceReduceSingleTileKernelINS2_10policy_hubIdjN4cuda3std3__44plusIdEEE10Policy1000EPdSC_iS9_ddNS7_10__identityEEEvT0_T1_T2_T3_T4_T6__param_2,
	.param .align 1 .b8 _ZN3cub18CUB_300001_SM_10006detail6reduce28DeviceReduceSingleTileKernelINS2_10policy_hubIdjN4cuda3std3__44plusIdEEE10Policy1000EPdSC_iS9_ddNS7_10__identityEEEvT0_T1_T2_T3_T4_T6__param_3[1],
	.param .f64 _ZN3cub18CUB_300001_SM_10006detail6reduce28DeviceReduceSingleTileKernelINS2_10policy_hubIdjN4cuda3std3__44plusIdEEE10Policy1000EPdSC_iS9_ddNS7_10__identityEEEvT0_T1_T2_T3_T4_T6__param_4,
	.param .align 1 .b8 _ZN3cub18CUB_300001_SM_10006detail6reduce28DeviceReduceSingleTileKernelINS2_10policy_hubIdjN4cuda3std3__44plusIdEEE10Policy1000EPdSC_iS9_ddNS7_10__identityEEEvT0_T1_T2_T3_T4_T6__param_5[1]
)
.maxntid 640
.minnctapersm 1
{
	.reg .pred 	%p<62>;
	.reg .b32 	%r<239>;
	.reg .b64 	%rd<109>;
	.reg .b64 	%fd<264>;
	// demoted variable
	.shared .align 8 .b8 _ZZN3cub18CUB_300001_SM_10006detail6reduce28DeviceReduceSingleTileKernelINS2_10policy_hubIdjN4cuda3std3__44plusIdEEE10Policy1000EPdSC_iS9_ddNS7_10__identityEEEvT0_T1_T2_T3_T4_T6_E12temp_storage[192];
	ld.param.u64 	%rd9, [_ZN3cub18CUB_300001_SM_10006detail6reduce28DeviceReduceSingleTileKernelINS2_10policy_hubIdjN4cuda3std3__44plusIdEEE10Policy1000EPdSC_iS9_ddNS7_10__identityEEEvT0_T1_T2_T3_T4_T6__param_0];
	ld.param.u64 	%rd10, [_ZN3cub18CUB_300001_SM_10006detail6reduce28DeviceReduceSingleTileKernelINS2_10policy_hubIdjN4cuda3std3__44plusIdEEE10Policy1000EPdSC_iS9_ddNS7_10__identityEEEvT0_T1_T2_T3_T4_T6__param_1];
	ld.param.u32 	%r36, [_ZN3cub18CUB_300001_SM_10006detail6reduce28DeviceReduceSingleTileKernelINS2_10policy_hubIdjN4cuda3std3__44plusIdEEE10Policy1000EPdSC_iS9_ddNS7_10__identityEEEvT0_T1_T2_T3_T4_T6__param_2];
	ld.param.f64 	%fd30, [_ZN3cub18CUB_300001_SM_10006detail6reduce28DeviceReduceSingleTileKernelINS2_10policy_hubIdjN4cuda3std3__44plusIdEEE10Policy1000EPdSC_iS9_ddNS7_10__identityEEEvT0_T1_T2_T3_T4_T6__param_4];
	cvta.to.global.u64 	%rd1, %rd10;
	setp.ne.s32 	%p1, %r36, 0;
	@%p1 bra 	$L__BB5_3;
	mov.u32 	%r225, %tid.x;
	setp.ne.s32 	%p61, %r225, 0;
	@%p61 bra 	$L__BB5_39;
	st.global.f64 	[%rd1], %fd30;
	bra.uni 	$L__BB5_39;
$L__BB5_3:
	setp.gt.s32 	%p2, %r36, 5119;
	@%p2 bra 	$L__BB5_21;
	mov.u32 	%r1, %tid.x;
	setp.ge.s32 	%p19, %r1, %r36;
	mov.f64 	%fd255, 0d0000000000000000;
	mov.u32 	%r229, %r1;
	@%p19 bra 	$L__BB5_6;
	mul.wide.u32 	%rd74, %r1, 8;
	add.s64 	%rd73, %rd9, %rd74;
	// begin inline asm
	ld.global.nc.u64 %rd72, [%rd73];
	// end inline asm
	mov.b64 	%fd255, %rd72;
	add.s32 	%r229, %r1, 640;
$L__BB5_6:
	setp.ge.s32 	%p20, %r229, %r36;
	@%p20 bra 	$L__BB5_12;
	not.b32 	%r101, %r229;
	add.s32 	%r4, %r36, %r101;
	mul.hi.u32 	%r102, %r4, -858993459;
	shr.u32 	%r103, %r102, 9;
	add.s32 	%r5, %r103, 1;
	and.b32  	%r104, %r103, 3;
	setp.eq.s32 	%p21, %r104, 3;
	@%p21 bra 	$L__BB5_10;
	mul.wide.u32 	%rd75, %r229, 8;
	add.s64 	%rd107, %rd9, %rd75;
	and.b32  	%r105, %r5, 3;
	neg.s32 	%r227, %r105;
$L__BB5_9:
	.pragma "nounroll";
	// begin inline asm
	ld.global.nc.u64 %rd76, [%rd107];
	// end inline asm
	mov.b64 	%fd121, %rd76;
	add.f64 	%fd255, %fd255, %fd121;
	add.s32 	%r229, %r229, 640;
	add.s64 	%rd107, %rd107, 5120;
	add.s32 	%r227, %r227, 1;
	setp.ne.s32 	%p22, %r227, 0;
	@%p22 bra 	$L__BB5_9;
$L__BB5_10:
	setp.lt.u32 	%p23, %r4, 1920;
	@%p23 bra 	$L__BB5_12;
$L__BB5_11:
	mul.wide.s32 	%rd86, %r229, 8;
	add.s64 	%rd79, %rd9, %rd86;
	// begin inline asm
	ld.global.nc.u64 %rd78, [%rd79];
	// end inline asm
	mov.b64 	%fd122, %rd78;
	add.f64 	%fd123, %fd255, %fd122;
	add.s64 	%rd81, %rd79, 5120;
	// begin inline asm
	ld.global.nc.u64 %rd80, [%rd81];
	// end inline asm
	mov.b64 	%fd124, %rd80;
	add.f64 	%fd125, %fd123, %fd124;
	add.s64 	%rd83, %rd79, 10240;
	// begin inline asm
	ld.global.nc.u64 %rd82, [%rd83];
	// end inline asm
	mov.b64 	%fd126, %rd82;
	add.f64 	%fd127, %fd125, %fd126;
	add.s64 	%rd85, %rd79, 15360;
	// begin inline asm
	ld.global.nc.u64 %rd84, [%rd85];
	// end inline asm
	mov.b64 	%fd128, %rd84;
	add.f64 	%fd255, %fd127, %fd128;
	add.s32 	%r229, %r229, 2560;
	setp.lt.s32 	%p24, %r229, %r36;
	@%p24 bra 	$L__BB5_11;
$L__BB5_12:
	setp.lt.s32 	%p25, %r36, 640;
	@%p25 bra 	$L__BB5_17;
	// begin inline asm
	mov.u32 %r169, %laneid;
	// end inline asm
	mov.b64 	%rd97, %fd255;
	mov.b64 	{%r171, %r176}, %rd97;
	mov.b32 	%r177, 1;
	mov.b32 	%r218, 31;
	mov.b32 	%r219, -1;
	// begin inline asm
	shfl.sync.down.b32 %r170, %r171, %r177, %r218, %r219;
	// end inline asm
	// begin inline asm
	shfl.sync.down.b32 %r175, %r176, %r177, %r218, %r219;
	// end inline asm
	mov.b64 	%rd98, {%r170, %r175};
	mov.b64 	%fd199, %rd98;
	setp.gt.s32 	%p53, %r169, 30;
	add.f64 	%fd200, %fd255, %fd199;
	selp.f64 	%fd201, %fd255, %fd200, %p53;
	mov.b64 	%rd99, %fd201;
	mov.b64 	{%r181, %r186}, %rd99;
	mov.b32 	%r187, 2;
	// begin inline asm
	shfl.sync.down.b32 %r180, %r181, %r187, %r218, %r219;
	// end inline asm
	// begin inline asm
	shfl.sync.down.b32 %r185, %r186, %r187, %r218, %r219;
	// end inline asm
	mov.b64 	%rd100, {%r180, %r185};
	mov.b64 	%fd202, %rd100;
	setp.gt.s32 	%p54, %r169, 29;
	add.f64 	%fd203, %fd201, %fd202;
	selp.f64 	%fd204, %fd201, %fd203, %p54;
	mov.b64 	%rd101, %fd204;
	mov.b64 	{%r191, %r196}, %rd101;
	mov.b32 	%r197, 4;
	// begin inline asm
	shfl.sync.down.b32 %r190, %r191, %r197, %r218, %r219;
	// end inline asm
	// begin inline asm
	shfl.sync.down.b32 %r195, %r196, %r197, %r218, %r219;
	// end inline asm
	mov.b64 	%rd102, {%r190, %r195};
	mov.b64 	%fd205, %rd102;
	setp.gt.s32 	%p55, %r169, 27;
	add.f64 	%fd206, %fd204, %fd205;
	selp.f64 	%fd207, %fd204, %fd206, %p55;
	mov.b64 	%rd103, %fd207;
	mov.b64 	{%r201, %r206}, %rd103;
	mov.b32 	%r207, 8;
	// begin inline asm
	shfl.sync.down.b32 %r200, %r201, %r207, %r218, %r219;
	// end inline asm
	// begin inline asm
	shfl.sync.down.b32 %r205, %r206, %r207, %r218, %r219;
	// end inline asm
	mov.b64 	%rd104, {%r200, %r205};
	mov.b64 	%fd208, %rd104;
	setp.gt.s32 	%p56, %r169, 23;
	add.f64 	%fd209, %fd207, %fd208;
	selp.f64 	%fd210, %fd207, %fd209, %p56;
	mov.b64 	%rd105, %fd210;
	mov.b64 	{%r211, %r216}, %rd105;
	mov.b32 	%r217, 16;
	// begin inline asm
	shfl.sync.down.b32 %r210, %r211, %r217, %r218, %r219;
	// end inline asm
	// begin inline asm
	shfl.sync.down.b32 %r215, %r216, %r217, %r218, %r219;
	// end inline asm
	mov.b64 	%rd106, {%r210, %r215};
	mov.b64 	%fd211, %rd106;
	setp.gt.s32 	%p57, %r169, 15;
	add.f64 	%fd10, %fd210, %fd211;
	selp.f64 	%fd263, %fd210, %fd10, %p57;
	setp.ne.s32 	%p58, %r169, 0;
	@%p58 bra 	$L__BB5_15;
	shr.u32 	%r220, %r1, 2;
	and.b32  	%r221, %r220, 248;
	mov.u32 	%r222, _ZZN3cub18CUB_300001_SM_10006detail6reduce28DeviceReduceSingleTileKernelINS2_10policy_hubIdjN4cuda3std3__44plusIdEEE10Policy1000EPdSC_iS9_ddNS7_10__identityEEEvT0_T1_T2_T3_T4_T6_E12temp_storage;
	add.s32 	%r223, %r222, %r221;
	st.shared.f64 	[%r223+24], %fd10;
$L__BB5_15:
	bar.sync 	0;
	setp.ne.s32 	%p59, %r1, 0;
	@%p59 bra 	$L__BB5_37;
	ld.shared.f64 	%fd212, [_ZZN3cub18CUB_300001_SM_10006detail6reduce28DeviceReduceSingleTileKernelINS2_10policy_hubIdjN4cuda3std3__44plusIdEEE10Policy1000EPdSC_iS9_ddNS7_10__identityEEEvT0_T1_T2_T3_T4_T6_E12temp_storage+32];
	add.f64 	%fd213, %fd263, %fd212;
	ld.shared.f64 	%fd214, [_ZZN3cub18CUB_300001_SM_10006detail6reduce28DeviceReduceSingleTileKernelINS2_10policy_hubIdjN4cuda3std3__44plusIdEEE10Policy1000EPdSC_iS9_ddNS7_10__identityEEEvT0_T1_T2_T3_T4_T6_E12temp_storage+40];
	add.f64 	%fd215, %fd213, %fd214;
	ld.shared.f64 	%fd216, [_ZZN3cub18CUB_300001_SM_10006detail6reduce28DeviceReduceSingleTileKernelINS2_10policy_hubIdjN4cuda3std3__44plusIdEEE10Policy1000EPdSC_iS9_ddNS7_10__identityEEEvT0_T1_T2_T3_T4_T6_E12temp_storage+48];
	add.f64 	%fd217, %fd215, %fd216;
	ld.shared.f64 	%fd218, [_ZZN3cub18CUB_300001_SM_10006detail6reduce28DeviceReduceSingleTileKernelINS2_10policy_hubIdjN4cuda3std3__44plusIdEEE10Policy1000EPdSC_iS9_ddNS7_10__identityEEEvT0_T1_T2_T3_T4_T6_E12temp_storage+56];
	add.f64 	%fd219, %fd217, %fd218;
	ld.shared.f64 	%fd220, [_ZZN3cub18CUB_300001_SM_10006detail6reduce28DeviceReduceSingleTileKernelINS2_10policy_hubIdjN4cuda3std3__44plusIdEEE10Policy1000EPdSC_iS9_ddNS7_10__identityEEEvT0_T1_T2_T3_T4_T6_E12temp_storage+64];
	add.f64 	%fd221, %fd219, %fd220;
	ld.shared.f64 	%fd222, [_ZZN3cub18CUB_300001_SM_10006detail6reduce28DeviceReduceSingleTileKernelINS2_10policy_hubIdjN4cuda3std3__44plusIdEEE10Policy1000EPdSC_iS9_ddNS7_10__identityEEEvT0_T1_T2_T3_T4_T6_E12temp_storage+72];
	add.f64 	%fd223, %fd221, %fd222;
	ld.shared.f64 	%fd224, [_ZZN3cub18CUB_300001_SM_10006detail6reduce28DeviceReduceSingleTileKernelINS2_10policy_hubIdjN4cuda3std3__44plusIdEEE10Policy1000EPdSC_iS9_ddNS7_10__identityEEEvT0_T1_T2_T3_T4_T6_E12temp_storage+80];
	add.f64 	%fd225, %fd223, %fd224;
	ld.shared.f64 	%fd226, [_ZZN3cub18CUB_300001_SM_10006detail6reduce28DeviceReduceSingleTileKernelINS2_10policy_hubIdjN4cuda3std3__44plusIdEEE10Policy1000EPdSC_iS9_ddNS7_10__identityEEEvT0_T1_T2_T3_T4_T6_E12temp_storage+88];
	add.f64 	%fd227, %fd225, %fd226;
	ld.shared.f64 	%fd228, [_ZZN3cub18CUB_300001_SM_10006detail6reduce28DeviceReduceSingleTileKernelINS2_10policy_hubIdjN4cuda3std3__44plusIdEEE10Policy1000EPdSC_iS9_ddNS7_10__identityEEEvT0_T1_T2_T3_T4_T6_E12temp_storage+96];
	add.f64 	%fd229, %fd227, %fd228;
	ld.shared.f64 	%fd230, [_ZZN3cub18CUB_300001_SM_10006detail6reduce28DeviceReduceSingleTileKernelINS2_10policy_hubIdjN4cuda3std3__44plusIdEEE10Policy1000EPdSC_iS9_ddNS7_10__identityEEEvT0_T1_T2_T3_T4_T6_E12temp_storage+104];
	add.f64 	%fd231, %fd229, %fd230;
	ld.shared.f64 	%fd232, [_ZZN3cub18CUB_300001_SM_10006detail6reduce28DeviceReduceSingleTileKernelINS2_10policy_hubIdjN4cuda3std3__44plusIdEEE10Policy1000EPdSC_iS9_ddNS7_10__identityEEEvT0_T1_T2_T3_T4_T6_E12temp_storage+112];
	add.f64 	%fd233, %fd231, %fd232;
	ld.shared.f64 	%fd234, [_ZZN3cub18CUB_300001_SM_10006detail6reduce28DeviceReduceSingleTileKernelINS2_10policy_hubIdjN4cuda3std3__44plusIdEEE10Policy1000EPdSC_iS9_ddNS7_10__identityEEEvT0_T1_T2_T3_T4_T6_E12temp_storage+120];
	add.f64 	%fd235, %fd233, %fd234;
	ld.shared.f64 	%fd236, [_ZZN3cub18CUB_300001_SM_10006detail6reduce28DeviceReduceSingleTileKernelINS2_10policy_hubIdjN4cuda3std3__44plusIdEEE10Policy1000EPdSC_iS9_ddNS7_10__identityEEEvT0_T1_T2_T3_T4_T6_E12temp_storage+128];
	add.f64 	%fd237, %fd235, %fd236;
	ld.shared.f64 	%fd238, [_ZZN3cub18CUB_300001_SM_10006detail6reduce28DeviceReduceSingleTileKernelINS2_10policy_hubIdjN4cuda3std3__44plusIdEEE10Policy1000EPdSC_iS9_ddNS7_10__identityEEEvT0_T1_T2_T3_T4_T6_E12temp_storage+136];
	add.f64 	%fd239, %fd237, %fd238;
	ld.shared.f64 	%fd240, [_ZZN3cub18CUB_300001_SM_10006detail6reduce28DeviceReduceSingleTileKernelINS2_10policy_hubIdjN4cuda3std3__44plusIdEEE10Policy1000EPdSC_iS9_ddNS7_10__identityEEEvT0_T1_T2_T3_T4_T6_E12temp_storage+144];
	add.f64 	%fd241, %fd239, %fd240;
	ld.shared.f64 	%fd242, [_ZZN3cub18CUB_300001_SM_10006detail6reduce28DeviceReduceSingleTileKernelINS2_10policy_hubIdjN4cuda3std3__44plusIdEEE10Policy1000EPdSC_iS9_ddNS7_10__identityEEEvT0_T1_T2_T3_T4_T6_E12temp_storage+152];
	add.f64 	%fd243, %fd241, %fd242;
	ld.shared.f64 	%fd244, [_ZZN3cub18CUB_300001_SM_10006detail6reduce28DeviceReduceSingleTileKernelINS2_10policy_hubIdjN4cuda3std3__44plusIdEEE10Policy1000EPdSC_iS9_ddNS7_10__identityEEEvT0_T1_T2_T3_T4_T6_E12temp_storage+160];
	add.f64 	%fd245, %fd243, %fd244;
	ld.shared.f64 	%fd246, [_ZZN3cub18CUB_300001_SM_10006detail6reduce28DeviceReduceSingleTileKernelINS2_10policy_hubIdjN4cuda3std3__44plusIdEEE10Policy1000EPdSC_iS9_ddNS7_10__identityEEEvT0_T1_T2_T3_T4_T6_E12temp_storage+168];
	add.f64 	%fd247, %fd245, %fd246;
	ld.shared.f64 	%fd248, [_ZZN3cub18CUB_300001_SM_10006detail6reduce28DeviceReduceSingleTileKernelINS2_10policy_hubIdjN4cuda3std3__44plusIdEEE10Policy1000EPdSC_iS9_ddNS7_10__identityEEEvT0_T1_T2_T3_T4_T6_E12temp_storage+176];
	add.f64 	%fd263, %fd247, %fd248;
	bra.uni 	$L__BB5_37;
$L__BB5_17:
	// begin inline asm
	mov.u32 %r106, %laneid;
	// end inline asm
	and.b32  	%r157, %r1, 992;
	add.s32 	%r158, %r157, 32;
	setp.gt.s32 	%p26, %r158, %r36;
	not.b32 	%r159, %r157;
	add.s32 	%r160, %r36, %r159;
	selp.b32 	%r155, %r160, 31, %p26;
	mov.b64 	%rd87, %fd255;
	mov.b64 	{%r108, %r113}, %rd87;
	mov.b32 	%r114, 1;
	mov.b32 	%r156, -1;
	// begin inline asm
	shfl.sync.down.b32 %r107, %r108, %r114, %r155, %r156;
	// end inline asm
	// begin inline asm
	shfl.sync.down.b32 %r112, %r113, %r114, %r155, %r156;
	// end inline asm
	mov.b64 	%rd88, {%r107, %r112};
	mov.b64 	%fd129, %rd88;
	setp.lt.s32 	%p27, %r106, %r155;
	add.f64 	%fd130, %fd255, %fd129;
	selp.f64 	%fd131, %fd130, %fd255, %p27;
	mov.b64 	%rd89, %fd131;
	mov.b64 	{%r118, %r123}, %rd89;
	mov.b32 	%r124, 2;
	// begin inline asm
	shfl.sync.down.b32 %r117, %r118, %r124, %r155, %r156;
	// end inline asm
	// begin inline asm
	shfl.sync.down.b32 %r122, %r123, %r124, %r155, %r156;
	// end inline asm
	mov.b64 	%rd90, {%r117, %r122};
	mov.b64 	%fd132, %rd90;
	add.s32 	%r161, %r106, 2;
	setp.gt.s32 	%p28, %r161, %r155;
	add.f64 	%fd133, %fd131, %fd132;
	selp.f64 	%fd134, %fd131, %fd133, %p28;
	mov.b64 	%rd91, %fd134;
	mov.b64 	{%r128, %r133}, %rd91;
	mov.b32 	%r134, 4;
	// begin inline asm
	shfl.sync.down.b32 %r127, %r128, %r134, %r155, %r156;
	// end inline asm
	// begin inline asm
	shfl.sync.down.b32 %r132, %r133, %r134, %r155, %r156;
	// end inline asm
	mov.b64 	%rd92, {%r127, %r132};
	mov.b64 	%fd135, %rd92;
	add.s32 	%r162, %r106, 4;
	setp.gt.s32 	%p29, %r162, %r155;
	add.f64 	%fd136, %fd134, %fd135;
	selp.f64 	%fd137, %fd134, %fd136, %p29;
	mov.b64 	%rd93, %fd137;
	mov.b64 	{%r138, %r143}, %rd93;
	mov.b32 	%r144, 8;
	// begin inline asm
	shfl.sync.down.b32 %r137, %r138, %r144, %r155, %r156;
	// end inline asm
	// begin inline asm
	shfl.sync.down.b32 %r142, %r143, %r144, %r155, %r156;
	// end inline asm
	mov.b64 	%rd94, {%r137, %r142};
	mov.b64 	%fd138, %rd94;
	add.s32 	%r163, %r106, 8;
	setp.gt.s32 	%p30, %r163, %r155;
	add.f64 	%fd139, %fd137, %fd138;
	selp.f64 	%fd140, %fd137, %fd139, %p30;
	mov.b64 	%rd95, %fd140;
	mov.b64 	{%r148, %r153}, %rd95;
	mov.b32 	%r154, 16;
	// begin inline asm
	shfl.sync.down.b32 %r147, %r148, %r154, %r155, %r156;
	// end inline asm
	// begin inline asm
	shfl.sync.down.b32 %r152, %r153, %r154, %r155, %r156;
	// end inline asm
	mov.b64 	%rd96, {%r147, %r152};
	mov.b64 	%fd141, %rd96;
	add.s32 	%r164, %r106, 16;
	setp.gt.s32 	%p31, %r164, %r155;
	add.f64 	%fd142, %fd140, %fd141;
	selp.f64 	%fd263, %fd140, %fd142, %p31;
	setp.ne.s32 	%p32, %r106, 0;
	@%p32 bra 	$L__BB5_19;
	shr.u32 	%r165, %r1, 2;
	and.b32  	%r166, %r165, 248;
	mov.u32 	%r167, _ZZN3cub18CUB_300001_SM_10006detail6reduce28DeviceReduceSingleTileKernelINS2_10policy_hubIdjN4cuda3std3__44plusIdEEE10Policy1000EPdSC_iS9_ddNS7_10__identityEEEvT0_T1_T2_T3_T4_T6_E12temp_storage;
	add.s32 	%r168, %r167, %r166;
	st.shared.f64 	[%r168+24], %fd263;
$L__BB5_19:
	bar.sync 	0;
	setp.ne.s32 	%p33, %r1, 0;
	@%p33 bra 	$L__BB5_37;
	setp.gt.s32 	%p34, %r36, 32;
	ld.shared.f64 	%fd143, [_ZZN3cub18CUB_300001_SM_10006detail6reduce28DeviceReduceSingleTileKernelINS2_10policy_hubIdjN4cuda3std3__44plusIdEEE10Policy1000EPdSC_iS9_ddNS7_10__identityEEEvT0_T1_T2_T3_T4_T6_E12temp_storage+32];
	add.f64 	%fd144, %fd263, %fd143;
	selp.f64 	%fd145, %fd144, %fd263, %p34;
	setp.gt.s32 	%p35, %r36, 64;
	ld.shared.f64 	%fd146, [_ZZN3cub18CUB_300001_SM_10006detail6reduce28DeviceReduceSingleTileKernelINS2_10policy_hubIdjN4cuda3std3__44plusIdEEE10Policy1000EPdSC_iS9_ddNS7_10__identityEEEvT0_T1_T2_T3_T4_T6_E12temp_storage+40];
	add.f64 	%fd147, %fd146, %fd145;
	selp.f64 	%fd148, %fd147, %fd145, %p35;
	setp.gt.s32 	%p36, %r36, 96;
	ld.shared.f64 	%fd149, [_ZZN3cub18CUB_300001_SM_10006detail6reduce28DeviceReduceSingleTileKernelINS2_10policy_hubIdjN4cuda3std3__44plusIdEEE10Policy1000EPdSC_iS9_ddNS7_10__identityEEEvT0_T1_T2_T3_T4_T6_E12temp_storage+48];
	add.f64 	%fd150, %fd149, %fd148;
	selp.f64 	%fd151, %fd150, %fd148, %p36;
	setp.gt.s32 	%p37, %r36, 128;
	ld.shared.f64 	%fd152, [_ZZN3cub18CUB_300001_SM_10006detail6reduce28DeviceReduceSingleTileKernelINS2_10policy_hubIdjN4cuda3std3__44plusIdEEE10Policy1000EPdSC_iS9_ddNS7_10__identityEEEvT0_T1_T2_T3_T4_T6_E12temp_storage+56];
	add.f64 	%fd153, %fd152, %fd151;
	selp.f64 	%fd154, %fd153, %fd151, %p37;
	setp.gt.s32 	%p38, %r36, 160;
	ld.shared.f64 	%fd155, [_ZZN3cub18CUB_300001_SM_10006detail6reduce28DeviceReduceSingleTileKernelINS2_10policy_hubIdjN4cuda3std3__44plusIdEEE10Policy1000EPdSC_iS9_ddNS7_10__identityEEEvT0_T1_T2_T3_T4_T6_E12temp_storage+64];
	add.f64 	%fd156, %fd155, %fd154;
	selp.f64 	%fd157, %fd156, %fd154, %p38;
	setp.gt.s32 	%p39, %r36, 192;
	ld.shared.f64 	%fd158, [_ZZN3cub18CUB_300001_SM_10006detail6reduce28DeviceReduceSingleTileKernelINS2_10policy_hubIdjN4cuda3std3__44plusIdEEE10Policy1000EPdSC_iS9_ddNS7_10__identityEEEvT0_T1_T2_T3_T4_T6_E12temp_storage+72];
	add.f64 	%fd159, %fd158, %fd157;
	selp.f64 	%fd160, %fd159, %fd157, %p39;
	setp.gt.s32 	%p40, %r36, 224;
	ld.shared.f64 	%fd161, [_ZZN3cub18CUB_300001_SM_10006detail6reduce28DeviceReduceSingleTileKernelINS2_10policy_hubIdjN4cuda3std3__44plusIdEEE10Policy1000EPdSC_iS9_ddNS7_10__identityEEEvT0_T1_T2_T3_T4_T6_E12temp_storage+80];
	add.f64 	%fd162, %fd161, %fd160;
	selp.f64 	%fd163, %fd162, %fd160, %p40;
	setp.gt.s32 	%p41, %r36, 256;
	ld.shared.f64 	%fd164, [_ZZN3cub18CUB_300001_SM_10006detail6reduce28DeviceReduceSingleTileKernelINS2_10policy_hubIdjN4cuda3std3__44plusIdEEE10Policy1000EPdSC_iS9_ddNS7_10__identityEEEvT0_T1_T2_T3_T4_T6_E12temp_storage+88];
	add.f64 	%fd165, %fd164, %fd163;
	selp.f64 	%fd166, %fd165, %fd163, %p41;
	setp.gt.s32 	%p42, %r36, 288;
	ld.shared.f64 	%fd167, [_ZZN3cub18CUB_300001_SM_10006detail6reduce28DeviceReduceSingleTileKernelINS2_10policy_hubIdjN4cuda3std3__44plusIdEEE10Policy1000EPdSC_iS9_ddNS7_10__identityEEEvT0_T1_T2_T3_T4_T6_E12temp_storage+96];
	add.f64 	%fd168, %fd167, %fd166;
	selp.f64 	%fd169, %fd168, %fd166, %p42;
	setp.gt.s32 	%p43, %r36, 320;
	ld.shared.f64 	%fd170, [_ZZN3cub18CUB_300001_SM_10006detail6reduce28DeviceReduceSingleTileKernelINS2_10policy_hubIdjN4cuda3std3__44plusIdEEE10Policy1000EPdSC_iS9_ddNS7_10__identityEEEvT0_T1_T2_T3_T4_T6_E12temp_storage+104];
	add.f64 	%fd171, %fd170, %fd169;
	selp.f64 	%fd172, %fd171, %fd169, %p43;
	setp.gt.s32 	%p44, %r36, 352;
	ld.shared.f64 	%fd173, [_ZZN3cub18CUB_300001_SM_10006detail6reduce28DeviceReduceSingleTileKernelINS2_10policy_hubIdjN4cuda3std3__44plusIdEEE10Policy1000EPdSC_iS9_ddNS7_10__identityEEEvT0_T1_T2_T3_T4_T6_E12temp_storage+112];
	add.f64 	%fd174, %fd173, %fd172;
	selp.f64 	%fd175, %fd174, %fd172, %p44;
	setp.gt.s32 	%p45, %r36, 384;
	ld.shared.f64 	%fd176, [_ZZN3cub18CUB_300001_SM_10006detail6reduce28DeviceReduceSingleTileKernelINS2_10policy_hubIdjN4cuda3std3__44plusIdEEE10Policy1000EPdSC_iS9_ddNS7_10__identityEEEvT0_T1_T2_T3_T4_T6_E12temp_storage+120];
	add.f64 	%fd177, %fd176, %fd175;
	selp.f64 	%fd178, %fd177, %fd175, %p45;
	setp.gt.s32 	%p46, %r36, 416;
	ld.shared.f64 	%fd179, [_ZZN3cub18CUB_300001_SM_10006detail6reduce28DeviceReduceSingleTileKernelINS2_10policy_hubIdjN4cuda3std3__44plusIdEEE10Policy1000EPdSC_iS9_ddNS7_10__identityEEEvT0_T1_T2_T3_T4_T6_E12temp_storage+128];
	add.f64 	%fd180, %fd179, %fd178;
	selp.f64 	%fd181, %fd180, %fd178, %p46;
	setp.gt.s32 	%p47, %r36, 448;
	ld.shared.f64 	%fd182, [_ZZN3cub18CUB_300001_SM_10006detail6reduce28DeviceReduceSingleTileKernelINS2_10policy_hubIdjN4cuda3std3__44plusIdEEE10Policy1000EPdSC_iS9_ddNS7_10__identityEEEvT0_T1_T2_T3_T4_T6_E12temp_storage+136];
	add.f64 	%fd183, %fd182, %fd181;
	selp.f64 	%fd184, %fd183, %fd181, %p47;
	setp.gt.s32 	%p48, %r36, 480;
	ld.shared.f64 	%fd185, [_ZZN3cub18CUB_300001_SM_10006detail6reduce28DeviceReduceSingleTileKernelINS2_10policy_hubIdjN4cuda3std3__44plusIdEEE10Policy1000EPdSC_iS9_ddNS7_10__identityEEEvT0_T1_T2_T3_T4_T6_E12temp_storage+144];
	add.f64 	%fd186, %fd185, %fd184;
	selp.f64 	%fd187, %fd186, %fd184, %p48;
	setp.gt.s32 	%p49, %r36, 512;
	ld.shared.f64 	%fd188, [_ZZN3cub18CUB_300001_SM_10006detail6reduce28DeviceReduceSingleTileKernelINS2_10policy_hubIdjN4cuda3std3__44plusIdEEE10Policy1000EPdSC_iS9_ddNS7_10__identityEEEvT0_T1_T2_T3_T4_T6_E12temp_storage+152];
	add.f64 	%fd189, %fd188, %fd187;
	selp.f64 	%fd190, %fd189, %fd187, %p49;
	setp.gt.s32 	%p50, %r36, 544;
	ld.shared.f64 	%fd191, [_ZZN3cub18CUB_300001_SM_10006detail6reduce28DeviceReduceSingleTileKernelINS2_10policy_hubIdjN4cuda3std3__44plusIdEEE10Policy1000EPdSC_iS9_ddNS7_10__identityEEEvT0_T1_T2_T3_T4_T6_E12temp_storage+160];
	add.f64 	%fd192, %fd191, %fd190;
	selp.f64 	%fd193, %fd192, %fd190, %p50;
	setp.gt.s32 	%p51, %r36, 576;
	ld.shared.f64 	%fd194, [_ZZN3cub18CUB_300001_SM_10006detail6reduce28DeviceReduceSingleTileKernelINS2_10policy_hubIdjN4cuda3std3__44plusIdEEE10Policy1000EPdSC_iS9_ddNS7_10__identityEEEvT0_T1_T2_T3_T4_T6_E12temp_storage+168];
	add.f64 	%fd195, %fd194, %fd193;
	selp.f64 	%fd196, %fd195, %fd193, %p51;
	setp.gt.s32 	%p52, %r36, 608;
	ld.shared.f64 	%fd197, [_ZZN3cub18CUB_300001_SM_10006detail6reduce28DeviceReduceSingleTileKernelINS2_10policy_hubIdjN4cuda3std3__44plusIdEEE10Policy1000EPdSC_iS9_ddNS7_10__identityEEEvT0_T1_T2_T3_T4_T6_E12temp_storage+176];
	add.f64 	%fd198, %fd197, %fd196;
	selp.f64 	%fd263, %fd198, %fd196, %p52;
	bra.uni 	$L__BB5_37;
$L__BB5_21:
	mov.u32 	%r14, %tid.x;
	mul.wide.u32 	%rd27, %r14, 8;
	add.s64 	%rd12, %rd9, %rd27;
	// begin inline asm
	ld.global.nc.u64 %rd11, [%rd12];
	// end inline asm
	mov.b64 	%fd31, %rd11;
	add.s64 	%rd14, %rd12, 5120;
	// begin inline asm
	ld.global.nc.u64 %rd13, [%rd14];
	// end inline asm
	mov.b64 	%fd32, %rd13;
	add.s64 	%rd16, %rd12, 10240;
	// begin inline asm
	ld.global.nc.u64 %rd15, [%rd16];
	// end inline asm
	mov.b64 	%fd33, %rd15;
	add.s64 	%rd18, %rd12, 15360;
	// begin inline asm
	ld.global.nc.u64 %rd17, [%rd18];
	// end inline asm
	mov.b64 	%fd34, %rd17;
	add.s64 	%rd20, %rd12, 20480;
	// begin inline asm
	ld.global.nc.u64 %rd19, [%rd20];
	// end inline asm
	mov.b64 	%fd35, %rd19;
	add.s64 	%rd22, %rd12, 25600;
	// begin inline asm
	ld.global.nc.u64 %rd21, [%rd22];
	// end inline asm
	mov.b64 	%fd36, %rd21;
	add.s64 	%rd24, %rd12, 30720;
	// begin inline asm
	ld.global.nc.u64 %rd23, [%rd24];
	// end inline asm
	mov.b64 	%fd37, %rd23;
	add.s64 	%rd26, %rd12, 35840;
	// begin inline asm
	ld.global.nc.u64 %rd25, [%rd26];
	// end inline asm
	mov.b64 	%fd38, %rd25;
	add.f64 	%fd39, %fd31, %fd32;
	add.f64 	%fd40, %fd39, %fd33;
	add.f64 	%fd41, %fd40, %fd34;
	add.f64 	%fd42, %fd41, %fd35;
	add.f64 	%fd43, %fd42, %fd36;
	add.f64 	%fd44, %fd43, %fd37;
	add.f64 	%fd262, %fd44, %fd38;
	setp.lt.u32 	%p3, %r36, 10240;
	mov.b32 	%r232, 5120;
	@%p3 bra 	$L__BB5_25;
	add.s32 	%r15, %r36, -5120;
	mov.b32 	%r232, 5120;
$L__BB5_23:
	mul.wide.s32 	%rd44, %r232, 8;
	add.s64 	%rd29, %rd12, %rd44;
	// begin inline asm
	ld.global.nc.u64 %rd28, [%rd29];
	// end inline asm
	mov.b64 	%fd45, %rd28;
	add.s64 	%rd31, %rd29, 5120;
	// begin inline asm
	ld.global.nc.u64 %rd30, [%rd31];
	// end inline asm
	mov.b64 	%fd46, %rd30;
	add.s64 	%rd33, %rd29, 10240;
	// begin inline asm
	ld.global.nc.u64 %rd32, [%rd33];
	// end inline asm
	mov.b64 	%fd47, %rd32;
	add.s64 	%rd35, %rd29, 15360;
	// begin inline asm
	ld.global.nc.u64 %rd34, [%rd35];
	// end inline asm
	mov.b64 	%fd48, %rd34;
	add.s64 	%rd37, %rd29, 20480;
	// begin inline asm
	ld.global.nc.u64 %rd36, [%rd37];
	// end inline asm
	mov.b64 	%fd49, %rd36;
	add.s64 	%rd39, %rd29, 25600;
	// begin inline asm
	ld.global.nc.u64 %rd38, [%rd39];
	// end inline asm
	mov.b64 	%fd50, %rd38;
	add.s64 	%rd41, %rd29, 30720;
	// begin inline asm
	ld.global.nc.u64 %rd40, [%rd41];
	// end inline asm
	mov.b64 	%fd51, %rd40;
	add.s64 	%rd43, %rd29, 35840;
	// begin inline asm
	ld.global.nc.u64 %rd42, [%rd43];
	// end inline asm
	mov.b64 	%fd52, %rd42;
	add.f64 	%fd53, %fd262, %fd45;
	add.f64 	%fd54, %fd53, %fd46;
	add.f64 	%fd55, %fd54, %fd47;
	add.f64 	%fd56, %fd55, %fd48;
	add.f64 	%fd57, %fd56, %fd49;
	add.f64 	%fd58, %fd57, %fd50;
	add.f64 	%fd59, %fd58, %fd51;
	add.f64 	%fd262, %fd59, %fd52;
	sub.s32 	%r39, %r36, %r232;
	setp.lt.s32 	%p4, %r39, 5120;
	@%p4 bra 	$L__BB5_33;
	add.s32 	%r232, %r232, 5120;
	setp.le.s32 	%p5, %r232, %r15;
	@%p5 bra 	$L__BB5_23;
$L__BB5_25:
	setp.le.s32 	%p6, %r36, %r232;
	@%p6 bra 	$L__BB5_33;
	sub.s32 	%r19, %r36, %r232;
	setp.ge.s32 	%p7, %r14, %r19;
	@%p7 bra 	$L__BB5_33;
	not.b32 	%r40, %r14;
	add.s32 	%r41, %r36, %r40;
	sub.s32 	%r20, %r41, %r232;
	mul.hi.u32 	%r42, %r20, -858993459;
	shr.u32 	%r43, %r42, 9;
	add.s32 	%r21, %r43, 1;
	and.b32  	%r44, %r43, 3;
	setp.eq.s32 	%p8, %r44, 3;
	mov.u32 	%r236, %r14;
	@%p8 bra 	$L__BB5_30;
	add.s32 	%r234, %r14, %r232;
	and.b32  	%r45, %r21, 3;
	neg.s32 	%r233, %r45;
	mov.u32 	%r236, %r14;
$L__BB5_29:
	.pragma "nounroll";
	mul.wide.u32 	%rd47, %r234, 8;
	add.s64 	%rd46, %rd9, %rd47;
	// begin inline asm
	ld.global.nc.u64 %rd45, [%rd46];
	// end inline asm
	mov.b64 	%fd61, %rd45;
	add.f64 	%fd262, %fd262, %fd61;
	add.s32 	%r236, %r236, 640;
	add.s32 	%r234, %r234, 640;
	add.s32 	%r233, %r233, 1;
	setp.ne.s32 	%p9, %r233, 0;
	@%p9 bra 	$L__BB5_29;
$L__BB5_30:
	setp.lt.u32 	%p10, %r20, 1920;
	@%p10 bra 	$L__BB5_33;
	cvt.u64.u32 	%rd48, %r236;
	cvt.u64.u32 	%rd49, %r232;
	add.s64 	%rd50, %rd48, %rd49;
	shl.b64 	%rd51, %rd50, 3;
	add.s64 	%rd52, %rd51, %rd9;
	add.s64 	%rd108, %rd52, 10240;
	add.s32 	%r237, %r236, %r232;
$L__BB5_32:
	mul.wide.u32 	%rd61, %r237, 8;
	add.s64 	%rd54, %rd9, %rd61;
	// begin inline asm
	ld.global.nc.u64 %rd53, [%rd54];
	// end inline asm
	mov.b64 	%fd62, %rd53;
	add.f64 	%fd63, %fd262, %fd62;
	add.s64 	%rd56, %rd108, -5120;
	// begin inline asm
	ld.global.nc.u64 %rd55, [%rd56];
	// end inline asm
	mov.b64 	%fd64, %rd55;
	add.f64 	%fd65, %fd63, %fd64;
	// begin inline asm
	ld.global.nc.u64 %rd57, [%rd108];
	// end inline asm
	mov.b64 	%fd66, %rd57;
	add.f64 	%fd67, %fd65, %fd66;
	add.s64 	%rd60, %rd108, 5120;
	// begin inline asm
	ld.global.nc.u64 %rd59, [%rd60];
	// end inline asm
	mov.b64 	%fd68, %rd59;
	add.f64 	%fd262, %fd67, %fd68;
	add.s32 	%r236, %r236, 2560;
	add.s64 	%rd108, %rd108, 20480;
	add.s32 	%r237, %r237, 2560;
	setp.lt.s32 	%p11, %r236, %r19;
	@%p11 bra 	$L__BB5_32;
$L__BB5_33:
	// begin inline asm
	mov.u32 %r46, %laneid;
	// end inline asm
	mov.b64 	%rd62, %fd262;
	mov.b64 	{%r48, %r53}, %rd62;
	mov.b32 	%r54, 1;
	mov.b32 	%r95, 31;
	mov.b32 	%r96, -1;
	// begin inline asm
	shfl.sync.down.b32 %r47, %r48, %r54, %r95, %r96;
	// end inline asm
	// begin inline asm
	shfl.sync.down.b32 %r52, %r53, %r54, %r95, %r96;
	// end inline asm
	mov.b64 	%rd63, {%r47, %r52};
	mov.b64 	%fd69, %rd63;
	setp.gt.s32 	%p12, %r46, 30;
	add.f64 	%fd70, %fd262, %fd69;
	selp.f64 	%fd71, %fd262, %fd70, %p12;
	mov.b64 	%rd64, %fd71;
	mov.b64 	{%r58, %r63}, %rd64;
	mov.b32 	%r64, 2;
	// begin inline asm
	shfl.sync.down.b32 %r57, %r58, %r64, %r95, %r96;
	// end inline asm
	// begin inline asm
	shfl.sync.down.b32 %r62, %r63, %r64, %r95, %r96;
	// end inline asm
	mov.b64 	%rd65, {%r57, %r62};
	mov.b64 	%fd72, %rd65;
	setp.gt.s32 	%p13, %r46, 29;
	add.f64 	%fd73, %fd71, %fd72;
	selp.f64 	%fd74, %fd71, %fd73, %p13;
	mov.b64 	%rd66, %fd74;
	mov.b64 	{%r68, %r73}, %rd66;
	mov.b32 	%r74, 4;
	// begin inline asm
	shfl.sync.down.b32 %r67, %r68, %r74, %r95, %r96;
	// end inline asm
	// begin inline asm
	shfl.sync.down.b32 %r72, %r73, %r74, %r95, %r96;
	// end inline asm
	mov.b64 	%rd67, {%r67, %r72};
	mov.b64 	%fd75, %rd67;
	setp.gt.s32 	%p14, %r46, 27;
	add.f64 	%fd76, %fd74, %fd75;
	selp.f64 	%fd77, %fd74, %fd76, %p14;
	mov.b64 	%rd68, %fd77;
	mov.b64 	{%r78, %r83}, %rd68;
	mov.b32 	%r84, 8;
	// begin inline asm
	shfl.sync.down.b32 %r77, %r78, %r84, %r95, %r96;
	// end inline asm
	// begin inline asm
	shfl.sync.down.b32 %r82, %r83, %r84, %r95, %r96;
	// end inline asm
	mov.b64 	%rd69, {%r77, %r82};
	mov.b64 	%fd78, %rd69;
	setp.gt.s32 	%p15, %r46, 23;
	add.f64 	%fd79, %fd77, %fd78;
	selp.f64 	%fd80, %fd77, %fd79, %p15;
	mov.b64 	%rd70, %fd80;
	mov.b64 	{%r88, %r93}, %rd70;
	mov.b32 	%r94, 16;
	// begin inline asm
	shfl.sync.down.b32 %r87, %r88, %r94, %r95, %r96;
	// end inline asm
	// begin inline asm
	shfl.sync.down.b32 %r92, %r93, %r94, %r95, %r96;
	// end inline asm
	mov.b64 	%rd71, {%r87, %r92};
	mov.b64 	%fd81, %rd71;
	setp.gt.s32 	%p16, %r46, 15;
	add.f64 	%fd26, %fd80, %fd81;
	selp.f64 	%fd263, %fd80, %fd26, %p16;
	setp.ne.s32 	%p17, %r46, 0;
	@%p17 bra 	$L__BB5_35;
	shr.u32 	%r97, %r14, 2;
	and.b32  	%r98, %r97, 248;
	mov.u32 	%r99, _ZZN3cub18CUB_300001_SM_10006detail6reduce28DeviceReduceSingleTileKernelINS2_10policy_hubIdjN4cuda3std3__44plusIdEEE10Policy1000EPdSC_iS9_ddNS7_10__identityEEEvT0_T1_T2_T3_T4_T6_E12temp_storage;
	add.s32 	%r100, %r99, %r98;
	st.shared.f64 	[%r100+24], %fd26;
$L__BB5_35:
	bar.sync 	0;
	setp.ne.s32 	%p18, %r14, 0;
	@%p18 bra 	$L__BB5_37;
	ld.shared.f64 	%fd82, [_ZZN3cub18CUB_300001_SM_10006detail6reduce28DeviceReduceSingleTileKernelINS2_10policy_hubIdjN4cuda3std3__44plusIdEEE10Policy1000EPdSC_iS9_ddNS7_10__identityEEEvT0_T1_T2_T3_T4_T6_E12temp_storage+32];
	add.f64 	%fd83, %fd263, %fd82;
	ld.shared.f64 	%fd84, [_ZZN3cub18CUB_300001_SM_10006detail6reduce28DeviceReduceSingleTileKernelINS2_10policy_hubIdjN4cuda3std3__44plusIdEEE10Policy1000EPdSC_iS9_ddNS7_10__identityEEEvT0_T1_T2_T3_T4_T6_E12temp_storage+40];
	add.f64 	%fd85, %fd83, %fd84;
	ld.shared.f64 	%fd86, [_ZZN3cub18CUB_300001_SM_10006detail6reduce28DeviceReduceSingleTileKernelINS2_10policy_hubIdjN4cuda3std3__44plusIdEEE10Policy1000EPdSC_iS9_ddNS7_10__identityEEEvT0_T1_T2_T3_T4_T6_E12temp_storage+48];
	add.f64 	%fd87, %fd85, %fd86;
	ld.shared.f64 	%fd88, [_ZZN3cub18CUB_300001_SM_10006detail6reduce28DeviceReduceSingleTileKernelINS2_10policy_hubIdjN4cuda3std3__44plusIdEEE10Policy1000EPdSC_iS9_ddNS7_10__identityEEEvT0_T1_T2_T3_T4_T6_E12temp_storage+56];
	add.f64 	%fd89, %fd87, %fd88;
	ld.shared.f64 	%fd90, [_ZZN3cub18CUB_300001_SM_10006detail6reduce28DeviceReduceSingleTileKernelINS2_10policy_hubIdjN4cuda3std3__44plusIdEEE10Policy1000EPdSC_iS9_ddNS7_10__identityEEEvT0_T1_T2_T3_T4_T6_E12temp_storage+64];
	add.f64 	%fd91, %fd89, %fd90;
	ld.shared.f64 	%fd92, [_ZZN3cub18CUB_300001_SM_10006detail6reduce28DeviceReduceSingleTileKernelINS2_10policy_hubIdjN4cuda3std3__44plusIdEEE10Policy1000EPdSC_iS9_ddNS7_10__identityEEEvT0_T1_T2_T3_T4_T6_E12temp_storage+72];
	add.f64 	%fd93, %fd91, %fd92;
	ld.shared.f64 	%fd94, [_ZZN3cub18CUB_300001_SM_10006detail6reduce28DeviceReduceSingleTileKernelINS2_10policy_hubIdjN4cuda3std3__44plusIdEEE10Policy1000EPdSC_iS9_ddNS7_10__identityEEEvT0_T1_T2_T3_T4_T6_E12temp_storage+80];
	add.f64 	%fd95, %fd93, %fd94;
	ld.shared.f64 	%fd96, [_ZZN3cub18CUB_300001_SM_10006detail6reduce28DeviceReduceSingleTileKernelINS2_10policy_hubIdjN4cuda3std3__44plusIdEEE10Policy1000EPdSC_iS9_ddNS7_10__identityEEEvT0_T1_T2_T3_T4_T6_E12temp_storage+88];
	add.f64 	%fd97, %fd95, %fd96;
	ld.shared.f64 	%fd98, [_ZZN3cub18CUB_300001_SM_10006detail6reduce28DeviceReduceSingleTileKernelINS2_10policy_hubIdjN4cuda3std3__44plusIdEEE10Policy1000EPdSC_iS9_ddNS7_10__identityEEEvT0_T1_T2_T3_T4_T6_E12temp_storage+96];
	add.f64 	%fd99, %fd97, %fd98;
	ld.shared.f64 	%fd100, [_ZZN3cub18CUB_300001_SM_10006detail6reduce28DeviceReduceSingleTileKernelINS2_10policy_hubIdjN4cuda3std3__44plusIdEEE10Policy1000EPdSC_iS9_ddNS7_10__identityEEEvT0_T1_T2_T3_T4_T6_E12temp_storage+104];
	add.f64 	%fd101, %fd99, %fd100;
	ld.shared.f64 	%fd102, [_ZZN3cub18CUB_300001_SM_10006detail6reduce28DeviceReduceSingleTileKernelINS2_10policy_hubIdjN4cuda3std3__44plusIdEEE10Policy1000EPdSC_iS9_ddNS7_10__identityEEEvT0_T1_T2_T3_T4_T6_E12temp_storage+112];
	add.f64 	%fd103, %fd101, %fd102;
	ld.shared.f64 	%fd104, [_ZZN3cub18CUB_300001_SM_10006detail6reduce28DeviceReduceSingleTileKernelINS2_10policy_hubIdjN4cuda3std3__44plusIdEEE10Policy1000EPdSC_iS9_ddNS7_10__identityEEEvT0_T1_T2_T3_T4_T6_E12temp_storage+120];
	add.f64 	%fd105, %fd103, %fd104;
	ld.shared.f64 	%fd106, [_ZZN3cub18CUB_300001_SM_10006detail6reduce28DeviceReduceSingleTileKernelINS2_10policy_hubIdjN4cuda3std3__44plusIdEEE10Policy1000EPdSC_iS9_ddNS7_10__identityEEEvT0_T1_T2_T3_T4_T6_E12temp_storage+128];
	add.f64 	%fd107, %fd105, %fd106;
	ld.shared.f64 	%fd108, [_ZZN3cub18CUB_300001_SM_10006detail6reduce28DeviceReduceSingleTileKernelINS2_10policy_hubIdjN4cuda3std3__44plusIdEEE10Policy1000EPdSC_iS9_ddNS7_10__identityEEEvT0_T1_T2_T3_T4_T6_E12temp_storage+136];
	add.f64 	%fd109, %fd107, %fd108;
	ld.shared.f64 	%fd110, [_ZZN3cub18CUB_300001_SM_10006detail6reduce28DeviceReduceSingleTileKernelINS2_10policy_hubIdjN4cuda3std3__44plusIdEEE10Policy1000EPdSC_iS9_ddNS7_10__identityEEEvT0_T1_T2_T3_T4_T6_E12temp_storage+144];
	add.f64 	%fd111, %fd109, %fd110;
	ld.shared.f64 	%fd112, [_ZZN3cub18CUB_300001_SM_10006detail6reduce28DeviceReduceSingleTileKernelINS2_10policy_hubIdjN4cuda3std3__44plusIdEEE10Policy1000EPdSC_iS9_ddNS7_10__identityEEEvT0_T1_T2_T3_T4_T6_E12temp_storage+152];
	add.f64 	%fd113, %fd111, %fd112;
	ld.shared.f64 	%fd114, [_ZZN3cub18CUB_300001_SM_10006detail6reduce28DeviceReduceSingleTileKernelINS2_10policy_hubIdjN4cuda3std3__44plusIdEEE10Policy1000EPdSC_iS9_ddNS7_10__identityEEEvT0_T1_T2_T3_T4_T6_E12temp_storage+160];
	add.f64 	%fd115, %fd113, %fd114;
	ld.shared.f64 	%fd116, [_ZZN3cub18CUB_300001_SM_10006detail6reduce28DeviceReduceSingleTileKernelINS2_10policy_hubIdjN4cuda3std3__44plusIdEEE10Policy1000EPdSC_iS9_ddNS7_10__identityEEEvT0_T1_T2_T3_T4_T6_E12temp_storage+168];
	add.f64 	%fd117, %fd115, %fd116;
	ld.shared.f64 	%fd118, [_ZZN3cub18CUB_300001_SM_10006detail6reduce28DeviceReduceSingleTileKernelINS2_10policy_hubIdjN4cuda3std3__44plusIdEEE10Policy1000EPdSC_iS9_ddNS7_10__identityEEEvT0_T1_T2_T3_T4_T6_E12temp_storage+176];
	add.f64 	%fd263, %fd117, %fd118;
$L__BB5_37:
	mov.u32 	%r224, %tid.x;
	setp.ne.s32 	%p60, %r224, 0;
	@%p60 bra 	$L__BB5_39;
	add.f64 	%fd249, %fd30, %fd263;
	st.global.f64 	[%rd1], %fd249;
$L__BB5_39:
	ret;

}
	// .globl	_ZN3cub18CUB_300001_SM_10006detail6reduce28DeviceReduceSingleTileKernelINS2_10policy_hubIdyN4cuda3std3__44plusIdEEE10Policy1000EN6thrust24THRUST_300001_SM_1000_NS10device_ptrIdEEPdyS9_ddNS7_10__identityEEEvT0_T1_T2_T3_T4_T6_
.visible .entry _ZN3cub18CUB_300001_SM_10006detail6reduce28DeviceReduceSingleTileKernelINS2_10policy_hubIdyN4cuda3std3__44plusIdEEE10Policy1000EN6thrust24THRUST_300001_SM_1000_NS10device_ptrIdEEPdyS9_ddNS7_10__identityEEEvT0_T1_T2_T3_T4_T6_(
	.param .align 8 .b8 _ZN3cub18CUB_300001_SM_10006detail6reduce28DeviceReduceSingleTileKernelINS2_10policy_hubIdyN4cuda3std3__44plusIdEEE10Policy1000EN6thrust24THRUST_300001_SM_1000_NS10device_ptrIdEEPdyS9_ddNS7_10__identityEEEvT0_T1_T2_T3_T4_T6__param_0[8],
	.param .u64 .ptr .align 1 _ZN3cub18CUB_300001_SM_10006detail6reduce28DeviceReduceSingleTileKernelINS2_10policy_hubIdyN4cuda3std3__44plusIdEEE10Policy1000EN6thrust24THRUST_300001_SM_1000_NS10device_ptrIdEEPdyS9_ddNS7_10__identityEEEvT0_T1_T2_T3_T4_T6__param_1,
	.param .u64 _ZN3cub18CUB_300001_SM_10006detail6reduce28DeviceReduceSingleTileKernelINS2_10policy_hubIdyN4cuda3std3__44plusIdEEE10Policy1000EN6thrust24THRUST_300001_SM_1000_NS10device_ptrIdEEPdyS9_ddNS7_10__identityEEEvT0_T1_T2_T3_T4_T6__param_2,
	.param .align 1 .b8 _ZN3cub18CUB_300001_SM_10006detail6reduce28DeviceReduceSingleTileKernelINS2_10policy_hubIdyN4cuda3std3__44plusIdEEE10Policy1000EN6thrust24THRUST_300001_SM_1000_NS10device_ptrIdEEPdyS9_ddNS7_10__identityEEEvT0_T1_T2_T3_T4_T6__param_3[1],
	.param .f64 _ZN3cub18CUB_300001_SM_10006detail6reduce28DeviceReduceSingleTileKernelINS2_10policy_hubIdyN4cuda3std3__44plusIdEEE10Policy1000EN6thrust24THRUST_300001_SM_1000_NS10device_ptrIdEEPdyS9_ddNS7_10__identityEEEvT0_T1_T2_T3_T4_T6__param_4,
	.param .align 1 .b8 _ZN3cub18CUB_300001_SM_10006detail6reduce28DeviceReduceSingleTileKernelINS2_10policy_hubIdyN4cuda3std3__44plusIdEEE10Policy1000EN6thrust24THRUST_300001_SM_1000_NS10device_ptrIdEEPdyS9_ddNS7_10__identityEEEvT0_T1_T2_T3_T4_T6__param_5[1]
)
.maxntid 512
.minnctapersm 1
{
	.reg .pred 	%p<67>;
	.reg .b32 	%r<246>;
	.reg .b64 	%rd<86>;
	.reg .b64 	%fd<348>;
	// demoted variable
	.shared .align 8 .b8 _ZZN3cub18CUB_300001_SM_10006detail6reduce28DeviceReduceSingleTileKernelINS2_10policy_hubIdyN4cuda3std3__44plusIdEEE10Policy1000EN6thrust24THRUST_300001_SM_1000_NS10device_ptrIdEEPdyS9_ddNS7_10__identityEEEvT0_T1_T2_T3_T4_T6_E12temp_storage[152];
	ld.param.u64 	%rd18, [_ZN3cub18CUB_300001_SM_10006detail6reduce28DeviceReduceSingleTileKernelINS2_10policy_hubIdyN4cuda3std3__44plusIdEEE10Policy1000EN6thrust24THRUST_300001_SM_1000_NS10device_ptrIdEEPdyS9_ddNS7_10__identityEEEvT0_T1_T2_T3_T4_T6__param_0];
	ld.param.u64 	%rd20, [_ZN3cub18CUB_300001_SM_10006detail6reduce28DeviceReduceSingleTileKernelINS2_10policy_hubIdyN4cuda3std3__44plusIdEEE10Policy1000EN6thrust24THRUST_300001_SM_1000_NS10device_ptrIdEEPdyS9_ddNS7_10__identityEEEvT0_T1_T2_T3_T4_T6__param_1];
	ld.param.u64 	%rd19, [_ZN3cub18CUB_300001_SM_10006detail6reduce28DeviceReduceSingleTileKernelINS2_10policy_hubIdyN4cuda3std3__44plusIdEEE10Policy1000EN6thrust24THRUST_300001_SM_1000_NS10device_ptrIdEEPdyS9_ddNS7_10__identityEEEvT0_T1_T2_T3_T4_T6__param_2];
	ld.param.f64 	%fd42, [_ZN3cub18CUB_300001_SM_10006detail6reduce28DeviceReduceSingleTileKernelINS2_10policy_hubIdyN4cuda3std3__44plusIdEEE10Policy1000EN6thrust24THRUST_300001_SM_1000_NS10device_ptrIdEEPdyS9_ddNS7_10__identityEEEvT0_T1_T2_T3_T4_T6__param_4];
	cvta.to.global.u64 	%rd1, %rd20;
	setp.ne.s64 	%p1, %rd19, 0;
	@%p1 bra 	$L__BB6_3;
	mov.u32 	%r231, %tid.x;
	setp.ne.s32 	%p66, %r231, 0;
	@%p66 bra 	$L__BB6_51;
	st.global.f64 	[%rd1], %fd42;
	bra.uni 	$L__BB6_51;
$L__BB6_3:
	cvta.to.global.u64 	%rd2, %rd18;
	setp.gt.u64 	%p2, %rd19, 3583;
	@%p2 bra 	$L__BB6_28;
	cvt.u32.u64 	%r1, %rd19;
	mov.u32 	%r2, %tid.x;
	setp.ge.u32 	%p24, %r2, %r1;
	mov.f64 	%fd335, 0d0000000000000000;
	mov.u32 	%r235, %r2;
	@%p24 bra 	$L__BB6_6;
	mul.wide.u32 	%rd51, %r2, 8;
	add.s64 	%rd52, %rd2, %rd51;
	ld.global.f64 	%fd335, [%rd52];
	add.s32 	%r235, %r2, 512;
$L__BB6_6:
	setp.ge.u32 	%p25, %r235, %r1;
	@%p25 bra 	$L__BB6_19;
	not.b32 	%r108, %r235;
	add.s32 	%r109, %r108, %r1;
	shr.u32 	%r110, %r109, 9;
	add.s32 	%r5, %r110, 1;
	and.b32  	%r6, %r5, 15;
	setp.lt.u32 	%p26, %r109, 7680;
	@%p26 bra 	$L__BB6_10;
	and.b32  	%r111, %r5, 16777200;
	neg.s32 	%r233, %r111;
	mul.wide.u32 	%rd53, %r235, 8;
	add.s64 	%rd54, %rd53, %rd2;
	add.s64 	%rd81, %rd54, 32768;
$L__BB6_9:
	.pragma "nounroll";
	ld.global.f64 	%fd169, [%rd81+-32768];
	add.f64 	%fd170, %fd335, %fd169;
	ld.global.f64 	%fd171, [%rd81+-28672];
	add.f64 	%fd172, %fd170, %fd171;
	ld.global.f64 	%fd173, [%rd81+-24576];
	add.f64 	%fd174, %fd172, %fd173;
	ld.global.f64 	%fd175, [%rd81+-20480];
	add.f64 	%fd176, %fd174, %fd175;
	ld.global.f64 	%fd177, [%rd81+-16384];
	add.f64 	%fd178, %fd176, %fd177;
	ld.global.f64 	%fd179, [%rd81+-12288];
	add.f64 	%fd180, %fd178, %fd179;
	ld.global.f64 	%fd181, [%rd81+-8192];
	add.f64 	%fd182, %fd180, %fd181;
	ld.global.f64 	%fd183, [%rd81+-4096];
	add.f64 	%fd184, %fd182, %fd183;
	ld.global.f64 	%fd185, [%rd81];
	add.f64 	%fd186, %fd184, %fd185;
	ld.global.f64 	%fd187, [%rd81+4096];
	add.f64 	%fd188, %fd186, %fd187;
	ld.global.f64 	%fd189, [%rd81+8192];
	add.f64 	%fd190, %fd188, %fd189;
	ld.global.f64 	%fd191, [%rd81+12288];
	add.f64 	%fd192, %fd190, %fd191;
	ld.global.f64 	%fd193, [%rd81+16384];
	add.f64 	%fd194, %fd192, %fd193;
	ld.global.f64 	%fd195, [%rd81+20480];
	add.f64 	%fd196, %fd194, %fd195;
	ld.global.f64 	%fd197, [%rd81+24576];
	add.f64 	%fd198, %fd196, %fd197;
	ld.global.f64 	%fd199, [%rd81+28672];
	add.f64 	%fd335, %fd198, %fd199;
	add.s32 	%r235, %r235, 8192;
	add.s32 	%r233, %r233, 16;
	add.s64 	%rd81, %rd81, 65536;
	setp.ne.s32 	%p27, %r233, 0;
	@%p27 bra 	$L__BB6_9;
$L__BB6_10:
	setp.eq.s32 	%p28, %r6, 0;
	@%p28 bra 	$L__BB6_19;
	and.b32  	%r13, %r5, 7;
	setp.lt.u32 	%p29, %r6, 8;
	@%p29 bra 	$L__BB6_13;
	mul.wide.s32 	%rd55, %r235, 8;
	add.s64 	%rd56, %rd2, %rd55;
	ld.global.f64 	%fd201, [%rd56];
	add.f64 	%fd202, %fd335, %fd201;
	ld.global.f64 	%fd203, [%rd56+4096];
	add.f64 	%fd204, %fd202, %fd203;
	ld.global.f64 	%fd205, [%rd56+8192];
	add.f64 	%fd206, %fd204, %fd205;
	ld.global.f64 	%fd207, [%rd56+12288];
	add.f64 	%fd208, %fd206, %fd207;
	ld.global.f64 	%fd209, [%rd56+16384];
	add.f64 	%fd210, %fd208, %fd209;
	ld.global.f64 	%fd211, [%rd56+20480];
	add.f64 	%fd212, %fd210, %fd211;
	ld.global.f64 	%fd213, [%rd56+24576];
	add.f64 	%fd214, %fd212, %fd213;
	ld.global.f64 	%fd215, [%rd56+28672];
	add.f64 	%fd335, %fd214, %fd215;
	add.s32 	%r235, %r235, 4096;
$L__BB6_13:
	setp.eq.s32 	%p30, %r13, 0;
	@%p30 bra 	$L__BB6_19;
	and.b32  	%r16, %r5, 3;
	setp.lt.u32 	%p31, %r13, 4;
	@%p31 bra 	$L__BB6_16;
	mul.wide.s32 	%rd57, %r235, 8;
	add.s64 	%rd58, %rd2, %rd57;
	ld.global.f64 	%fd217, [%rd58];
	add.f64 	%fd218, %fd335, %fd217;
	ld.global.f64 	%fd219, [%rd58+4096];
	add.f64 	%fd220, %fd218, %fd219;
	ld.global.f64 	%fd221, [%rd58+8192];
	add.f64 	%fd222, %fd220, %fd221;
	ld.global.f64 	%fd223, [%rd58+12288];
	add.f64 	%fd335, %fd222, %fd223;
	add.s32 	%r235, %r235, 2048;
$L__BB6_16:
	setp.eq.s32 	%p32, %r16, 0;
	@%p32 bra 	$L__BB6_19;
	neg.s32 	%r238, %r16;
$L__BB6_18:
	.pragma "nounroll";
	mul.wide.s32 	%rd59, %r235, 8;
	add.s64 	%rd60, %rd2, %rd59;
	ld.global.f64 	%fd224, [%rd60];
	add.f64 	%fd335, %fd335, %fd224;
	add.s32 	%r235, %r235, 512;
	add.s32 	%r238, %r238, 1;
	setp.ne.s32 	%p33, %r238, 0;
	@%p33 bra 	$L__BB6_18;
$L__BB6_19:
	setp.lt.u64 	%p34, %rd19, 512;
	@%p34 bra 	$L__BB6_24;
	// begin inline asm
	mov.u32 %r175, %laneid;
	// end inline asm
	mov.b64 	%rd71, %fd335;
	mov.b64 	{%r177, %r182}, %rd71;
	mov.b32 	%r183, 1;
	mov.b32 	%r224, 31;
	mov.b32 	%r225, -1;
	// begin inline asm
	shfl.sync.down.b32 %r176, %r177, %r183, %r224, %r225;
	// end inline asm
	// begin inline asm
	shfl.sync.down.b32 %r181, %r182, %r183, %r224, %r225;
	// end inline asm
	mov.b64 	%rd72, {%r176, %r181};
	mov.b64 	%fd283, %rd72;
	setp.gt.s32 	%p58, %r175, 30;
	add.f64 	%fd284, %fd335, %fd283;
	selp.f64 	%fd285, %fd335, %fd284, %p58;
	mov.b64 	%rd73, %fd285;
	mov.b64 	{%r187, %r192}, %rd73;
	mov.b32 	%r193, 2;
	// begin inline asm
	shfl.sync.down.b32 %r186, %r187, %r193, %r224, %r225;
	// end inline asm
	// begin inline asm
	shfl.sync.down.b32 %r191, %r192, %r193, %r224, %r225;
	// end inline asm
	mov.b64 	%rd74, {%r186, %r191};
	mov.b64 	%fd286, %rd74;
	setp.gt.s32 	%p59, %r175, 29;
	add.f64 	%fd287, %fd285, %fd286;
	selp.f64 	%fd288, %fd285, %fd287, %p59;
	mov.b64 	%rd75, %fd288;
	mov.b64 	{%r197, %r202}, %rd75;
	mov.b32 	%r203, 4;
	// begin inline asm
	shfl.sync.down.b32 %r196, %r197, %r203, %r224, %r225;
	// end inline asm
	// begin inline asm
	shfl.sync.down.b32 %r201, %r202, %r203, %r224, %r225;
	// end inline asm
	mov.b64 	%rd76, {%r196, %r201};
	mov.b64 	%fd289, %rd76;
	setp.gt.s32 	%p60, %r175, 27;
	add.f64 	%fd290, %fd288, %fd289;
	selp.f64 	%fd291, %fd288, %fd290, %p60;
	mov.b64 	%rd77, %fd291;
	mov.b64 	{%r207, %r212}, %rd77;
	mov.b32 	%r213, 8;
	// begin inline asm
	shfl.sync.down.b32 %r206, %r207, %r213, %r224, %r225;
	// end inline asm
	// begin inline asm
	shfl.sync.down.b32 %r211, %r212, %r213, %r224, %r225;
	// end inline asm
	mov.b64 	%rd78, {%r206, %r211};
	mov.b64 	%fd292, %rd78;
	setp.gt.s32 	%p61, %r175, 23;
	add.f64 	%fd293, %fd291, %fd292;
	selp.f64 	%fd294, %fd291, %fd293, %p61;
	mov.b64 	%rd79, %fd294;
	mov.b64 	{%r217, %r222}, %rd79;
	mov.b32 	%r223, 16;
	// begin inline asm
	shfl.sync.down.b32 %r216, %r217, %r223, %r224, %r225;
	// end inline asm
	// begin inline asm
	shfl.sync.down.b32 %r221, %r222, %r223, %r224, %r225;
	// end inline asm
	mov.b64 	%rd80, {%r216, %r221};
	mov.b64 	%fd295, %rd80;
	setp.gt.s32 	%p62, %r175, 15;
	add.f64 	%fd16, %fd294, %fd295;
	selp.f64 	%fd347, %fd294, %fd16, %p62;
	setp.ne.s32 	%p63, %r175, 0;
	@%p63 bra 	$L__BB6_22;
	shr.u32 	%r226, %r2, 2;
	and.b32  	%r227, %r226, 248;
	mov.u32 	%r228, _ZZN3cub18CUB_300001_SM_10006detail6reduce28DeviceReduceSingleTileKernelINS2_10policy_hubIdyN4cuda3std3__44plusIdEEE10Policy1000EN6thrust24THRUST_300001_SM_1000_NS10device_ptrIdEEPdyS9_ddNS7_10__identityEEEvT0_T1_T2_T3_T4_T6_E12temp_storage;
	add.s32 	%r229, %r228, %r227;
	st.shared.f64 	[%r229+16], %fd16;
$L__BB6_22:
	bar.sync 	0;
	setp.ne.s32 	%p64, %r2, 0;
	@%p64 bra 	$L__BB6_49;
	ld.shared.f64 	%fd296, [_ZZN3cub18CUB_300001_SM_10006detail6reduce28DeviceReduceSingleTileKernelINS2_10policy_hubIdyN4cuda3std3__44plusIdEEE10Policy1000EN6thrust24THRUST_300001_SM_1000_NS10device_ptrIdEEPdyS9_ddNS7_10__identityEEEvT0_T1_T2_T3_T4_T6_E12temp_storage+24];
	add.f64 	%fd297, %fd347, %fd296;
	ld.shared.f64 	%fd298, [_ZZN3cub18CUB_300001_SM_10006detail6reduce28DeviceReduceSingleTileKernelINS2_10policy_hubIdyN4cuda3std3__44plusIdEEE10Policy1000EN6thrust24THRUST_300001_SM_1000_NS10device_ptrIdEEPdyS9_ddNS7_10__identityEEEvT0_T1_T2_T3_T4_T6_E12temp_storage+32];
	add.f64 	%fd299, %fd297, %fd298;
	ld.shared.f64 	%fd300, [_ZZN3cub18CUB_300001_SM_10006detail6reduce28DeviceReduceSingleTileKernelINS2_10policy_hubIdyN4cuda3std3__44plusIdEEE10Policy1000EN6thrust24THRUST_300001_SM_1000_NS10device_ptrIdEEPdyS9_ddNS7_10__identityEEEvT0_T1_T2_T3_T4_T6_E12temp_storage+40];
	add.f64 	%fd301, %fd299, %fd300;
	ld.shared.f64 	%fd302, [_ZZN3cub18CUB_300001_SM_10006detail6reduce28DeviceReduceSingleTileKernelINS2_10policy_hubIdyN4cuda3std3__44plusIdEEE10Policy1000EN6thrust24THRUST_300001_SM_1000_NS10device_ptrIdEEPdyS9_ddNS7_10__identityEEEvT0_T1_T2_T3_T4_T6_E12temp_storage+48];
	add.f64 	%fd303, %fd301, %fd302;
	ld.shared.f64 	%fd304, [_ZZN3cub18CUB_300001_SM_10006detail6reduce28DeviceReduceSingleTileKernelINS2_10policy_hubIdyN4cuda3std3__44plusIdEEE10Policy1000EN6thrust24THRUST_300001_SM_1000_NS10device_ptrIdEEPdyS9_ddNS7_10__identityEEEvT0_T1_T2_T3_T4_T6_E12temp_storage+56];
	add.f64 	%fd305, %fd303, %fd304;
	ld.shared.f64 	%fd306, [_ZZN3cub18CUB_300001_SM_10006detail6reduce28DeviceReduceSingleTileKernelINS2_10policy_hubIdyN4cuda3std3__44plusIdEEE10Policy1000EN6thrust24THRUST_300001_SM_1000_NS10device_ptrIdEEPdyS9_ddNS7_10__identityEEEvT0_T1_T2_T3_T4_T6_E12temp_storage+64];
	add.f64 	%fd307, %fd305, %fd306;
	ld.shared.f64 	%fd308, [_ZZN3cub18CUB_300001_SM_10006detail6reduce28DeviceReduceSingleTileKernelINS2_10policy_hubIdyN4cuda3std3__44plusIdEEE10Policy1000EN6thrust24THRUST_300001_SM_1000_NS10device_ptrIdEEPdyS9_ddNS7_10__identityEEEvT0_T1_T2_T3_T4_T6_E12temp_storage+72];
	add.f64 	%fd309, %fd307, %fd308;
	ld.shared.f64 	%fd310, [_ZZN3cub18CUB_300001_SM_10006detail6reduce28DeviceReduceSingleTileKernelINS2_10policy_hubIdyN4cuda3std3__44plusIdEEE10Policy1000EN6thrust24THRUST_300001_SM_1000_NS10device_ptrIdEEPdyS9_ddNS7_10__identityEEEvT0_T1_T2_T3_T4_T6_E12temp_storage+80];
	add.f64 	%fd311, %fd309, %fd310;
	ld.shared.f64 	%fd312, [_ZZN3cub18CUB_300001_SM_10006detail6reduce28DeviceReduceSingleTileKernelINS2_10policy_hubIdyN4cuda3std3__44plusIdEEE10Policy1000EN6thrust24THRUST_300001_SM_1000_NS10device_ptrIdEEPdyS9_ddNS7_10__identityEEEvT0_T1_T2_T3_T4_T6_E12temp_storage+88];
	add.f64 	%fd313, %fd311, %fd312;
	ld.shared.f64 	%fd314, [_ZZN3cub18CUB_300001_SM_10006detail6reduce28DeviceReduceSingleTileKernelINS2_10policy_hubIdyN4cuda3std3__44plusIdEEE10Policy1000EN6thrust24THRUST_300001_SM_1000_NS10device_ptrIdEEPdyS9_ddNS7_10__identityEEEvT0_T1_T2_T3_T4_T6_E12temp_storage+96];
	add.f64 	%fd315, %fd313, %fd314;
	ld.shared.f64 	%fd316, [_ZZN3cub18CUB_300001_SM_10006detail6reduce28DeviceReduceSingleTileKernelINS2_10policy_hubIdyN4cuda3std3__44plusIdEEE10Policy1000EN6thrust24THRUST_300001_SM_1000_NS10device_ptrIdEEPdyS9_ddNS7_10__identityEEEvT0_T1_T2_T3_T4_T6_E12temp_storage+104];
	add.f64 	%fd317, %fd315, %fd316;
	ld.shared.f64 	%fd318, [_ZZN3cub18CUB_300001_SM_10006detail6reduce28DeviceReduceSingleTileKernelINS2_10policy_hubIdyN4cuda3std3__44plusIdEEE10Policy1000EN6thrust24THRUST_300001_SM_1000_NS10device_ptrIdEEPdyS9_ddNS7_10__identityEEEvT0_T1_T2_T3_T4_T6_E12temp_storage+112];
	add.f64 	%fd319, %fd317, %fd318;
	ld.shared.f64 	%fd320, [_ZZN3cub18CUB_300001_SM_10006detail6reduce28DeviceReduceSingleTileKernelINS2_10policy_hubIdyN4cuda3std3__44plusIdEEE10Policy1000EN6thrust24THRUST_300001_SM_1000_NS10device_ptrIdEEPdyS9_ddNS7_10__identityEEEvT0_T1_T2_T3_T4_T6_E12temp_storage+120];
	add.f64 	%fd321, %fd319, %fd320;
	ld.shared.f64 	%fd322, [_ZZN3cub18CUB_300001_SM_10006detail6reduce28DeviceReduceSingleTileKernelINS2_10policy_hubIdyN4cuda3std3__44plusIdEEE10Policy1000EN6thrust24THRUST_300001_SM_1000_NS10device_ptrIdEEPdyS9_ddNS7_10__identityEEEvT0_T1_T2_T3_T4_T6_E12temp_storage+128];
	add.f64 	%fd323, %fd321, %fd322;
	ld.shared.f64 	%fd324, [_ZZN3cub18CUB_300001_SM_10006detail6reduce28DeviceReduceSingleTileKernelINS2_10policy_hubIdyN4cuda3std3__44plusIdEEE10Policy1000EN6thrust24THRUST_300001_SM_1000_NS10device_ptrIdEEPdyS9_ddNS7_10__identityEEEvT0_T1_T2_T3_T4_T6_E12temp_storage+136];
	add.f64 	%fd347, %fd323, %fd324;
	bra.uni 	$L__BB6_49;
$L__BB6_24:
	// begin inline asm
	mov.u32 %r112, %laneid;
	// end inline asm
	and.b32  	%r163, %r2, 992;
	add.s32 	%r164, %r163, 32;
	setp.gt.u32 	%p35, %r164, %r1;
	not.b32 	%r165, %r163;
	add.s32 	%r166, %r1, %r165;
	selp.b32 	%r161, %r166, 31, %p35;
	mov.b64 	%rd61, %fd335;
	mov.b64 	{%r114, %r119}, %rd61;
	mov.b32 	%r120, 1;
	mov.b32 	%r162, -1;
	// begin inline asm
	shfl.sync.down.b32 %r113, %r114, %r120, %r161, %r162;
	// end inline asm
	// begin inline asm
	shfl.sync.down.b32 %r118, %r119, %r120, %r161, %r162;
	// end inline asm
	mov.b64 	%rd62, {%r113, %r118};
	mov.b64 	%fd225, %rd62;
	setp.lt.s32 	%p36, %r112, %r161;
	add.f64 	%fd226, %fd335, %fd225;
	selp.f64 	%fd227, %fd226, %fd335, %p36;
	mov.b64 	%rd63, %fd227;
	mov.b64 	{%r124, %r129}, %rd63;
	mov.b32 	%r130, 2;
	// begin inline asm
	shfl.sync.down.b32 %r123, %r124, %r130, %r161, %r162;
	// end inline asm
	// begin inline asm
	shfl.sync.down.b32 %r128, %r129, %r130, %r161, %r162;
	// end inline asm
	mov.b64 	%rd64, {%r123, %r128};
	mov.b64 	%fd228, %rd64;
	add.s32 	%r167, %r112, 2;
	setp.gt.s32 	%p37, %r167, %r161;
	add.f64 	%fd229, %fd227, %fd228;
	selp.f64 	%fd230, %fd227, %fd229, %p37;
	mov.b64 	%rd65, %fd230;
	mov.b64 	{%r134, %r139}, %rd65;
	mov.b32 	%r140, 4;
	// begin inline asm
	shfl.sync.down.b32 %r133, %r134, %r140, %r161, %r162;
	// end inline asm
	// begin inline asm
	shfl.sync.down.b32 %r138, %r139, %r140, %r161, %r162;
	// end inline asm
	mov.b64 	%rd66, {%r133, %r138};
	mov.b64 	%fd231, %rd66;
	add.s32 	%r168, %r112, 4;
	setp.gt.s32 	%p38, %r168, %r161;
	add.f64 	%fd232, %fd230, %fd231;
	selp.f64 	%fd233, %fd230, %fd232, %p38;
	mov.b64 	%rd67, %fd233;
	mov.b64 	{%r144, %r149}, %rd67;
	mov.b32 	%r150, 8;
	// begin inline asm
	shfl.sync.down.b32 %r143, %r144, %r150, %r161, %r162;
	// end inline asm
	// begin inline asm
	shfl.sync.down.b32 %r148, %r149, %r150, %r161, %r162;
	// end inline asm
	mov.b64 	%rd68, {%r143, %r148};
	mov.b64 	%fd234, %rd68;
	add.s32 	%r169, %r112, 8;
	setp.gt.s32 	%p39, %r169, %r161;
	add.f64 	%fd235, %fd233, %fd234;
	selp.f64 	%fd236, %fd233, %fd235, %p39;
	mov.b64 	%rd69, %fd236;
	mov.b64 	{%r154, %r159}, %rd69;
	mov.b32 	%r160, 16;
	// begin inline asm
	shfl.sync.down.b32 %r153, %r154, %r160, %r161, %r162;
	// end inline asm
	// begin inline asm
	shfl.sync.down.b32 %r158, %r159, %r160, %r161, %r162;
	// end inline asm
	mov.b64 	%rd70, {%r153, %r158};
	mov.b64 	%fd237, %rd70;
	add.s32 	%r170, %r112, 16;
	setp.gt.s32 	%p40, %r170, %r161;
	add.f64 	%fd238, %fd236, %fd237;
	selp.f64 	%fd347, %fd236, %fd238, %p40;
	setp.ne.s32 	%p41, %r112, 0;
	@%p41 bra 	$L__BB6_26;
	shr.u32 	%r171, %r2, 2;
	and.b32  	%r172, %r171, 248;
	mov.u32 	%r173, _ZZN3cub18CUB_300001_SM_10006detail6reduce28DeviceReduceSingleTileKernelINS2_10policy_hubIdyN4cuda3std3__44plusIdEEE10Policy1000EN6thrust24THRUST_300001_SM_1000_NS10device_ptrIdEEPdyS9_ddNS7_10__identityEEEvT0_T1_T2_T3_T4_T6_E12temp_storage;
	add.s32 	%r174, %r173, %r172;
	st.shared.f64 	[%r174+16], %fd347;
$L__BB6_26:
	bar.sync 	0;
	setp.ne.s32 	%p42, %r2, 0;
	@%p42 bra 	$L__BB6_49;
	setp.gt.u64 	%p43, %rd19, 32;
	ld.shared.f64 	%fd239, [_ZZN3cub18CUB_300001_SM_10006detail6reduce28DeviceReduceSingleTileKernelINS2_10policy_hubIdyN4cuda3std3__44plusIdEEE10Policy1000EN6thrust24THRUST_300001_SM_1000_NS10device_ptrIdEEPdyS9_ddNS7_10__identityEEEvT0_T1_T2_T3_T4_T6_E12temp_storage+24];
	add.f64 	%fd240, %fd347, %fd239;
	selp.f64 	%fd241, %fd240, %fd347, %p43;
	setp.gt.u64 	%p44, %rd19, 64;
	ld.shared.f64 	%fd242, [_ZZN3cub18CUB_300001_SM_10006detail6reduce28DeviceReduceSingleTileKernelINS2_10policy_hubIdyN4cuda3std3__44plusIdEEE10Policy1000EN6thrust24THRUST_300001_SM_1000_NS10device_ptrIdEEPdyS9_ddNS7_10__identityEEEvT0_T1_T2_T3_T4_T6_E12temp_storage+32];
	add.f64 	%fd243, %fd242, %fd241;
	selp.f64 	%fd244, %fd243, %fd241, %p44;
	setp.gt.u64 	%p45, %rd19, 96;
	ld.shared.f64 	%fd245, [_ZZN3cub18CUB_300001_SM_10006detail6reduce28DeviceReduceSingleTileKernelINS2_10policy_hubIdyN4cuda3std3__44plusIdEEE10Policy1000EN6thrust24THRUST_300001_SM_1000_NS10device_ptrIdEEPdyS9_ddNS7_10__identityEEEvT0_T1_T2_T3_T4_T6_E12temp_storage+40];
	add.f64 	%fd246, %fd245, %fd244;
	selp.f64 	%fd247, %fd246, %fd244, %p45;
	setp.gt.u64 	%p46, %rd19, 128;
	ld.shared.f64 	%fd248, [_ZZN3cub18CUB_300001_SM_10006detail6reduce28DeviceReduceSingleTileKernelINS2_10policy_hubIdyN4cuda3std3__44plusIdEEE10Policy1000EN6thrust24THRUST_300001_SM_1000_NS10device_ptrIdEEPdyS9_ddNS7_10__identityEEEvT0_T1_T2_T3_T4_T6_E12temp_storage+48];
	add.f64 	%fd249, %fd248, %fd247;
	selp.f64 	%fd250, %fd249, %fd247, %p46;
	setp.gt.u64 	%p47, %rd19, 160;
	ld.shared.f64 	%fd251, [_ZZN3cub18CUB_300001_SM_10006detail6reduce28DeviceReduceSingleTileKernelINS2_10policy_hubIdyN4cuda3std3__44plusIdEEE10Policy1000EN6thrust24THRUST_300001_SM_1000_NS10device_ptrIdEEPdyS9_ddNS7_10__identityEEEvT0_T1_T2_T3_T4_T6_E12temp_storage+56];
	add.f64 	%fd252, %fd251, %fd250;
	selp.f64 	%fd253, %fd252, %fd250, %p47;
	setp.gt.u64 	%p48, %rd19, 192;
	ld.shared.f64 	%fd254, [_ZZN3cub18CUB_300001_SM_10006detail6reduce28DeviceReduceSingleTileKernelINS2_10policy_hubIdyN4cuda3std3__44plusIdEEE10Policy1000EN6thrust24THRUST_300001_SM_1000_NS10device_ptrIdEEPdyS9_ddNS7_10__identityEEEvT0_T1_T2_T3_T4_T6_E12temp_storage+64];
	add.f64 	%fd255, %fd254, %fd253;
	selp.f64 	%fd256, %fd255, %fd253, %p48;
	setp.gt.u64 	%p49, %rd19, 224;
	ld.shared.f64 	%fd257, [_ZZN3cub18CUB_300001_SM_10006detail6reduce28DeviceReduceSingleTileKernelINS2_10policy_hubIdyN4cuda3std3__44plusIdEEE10Policy1000EN6thrust24THRUST_300001_SM_1000_NS10device_ptrIdEEPdyS9_ddNS7_10__identityEEEvT0_T1_T2_T3_T4_T6_E12temp_storage+72];
	add.f64 	%fd258, %fd257, %fd256;
	selp.f64 	%fd259, %fd258, %fd256, %p49;
	setp.gt.u64 	%p50, %rd19, 256;
	ld.shared.f64 	%fd260, [_ZZN3cub18CUB_300001_SM_10006detail6reduce28DeviceReduceSingleTileKernelINS2_10policy_hubIdyN4cuda3std3__44plusIdEEE10Policy1000EN6thrust24THRUST_300001_SM_1000_NS10device_ptrIdEEPdyS9_ddNS7_10__identityEEEvT0_T1_T2_T3_T4_T6_E12temp_storage+80];
	add.f64 	%fd261, %fd260, %fd259;
	selp.f64 	%fd262, %fd261, %fd259, %p50;
	setp.gt.u64 	%p51, %rd19, 288;
	ld.shared.f64 	%fd263, [_ZZN3cub18CUB_300001_SM_10006detail6reduce28DeviceReduceSingleTileKernelINS2_10policy_hubIdyN4cuda3std3__44plusIdEEE10Policy1000EN6thrust24THRUST_300001_SM_1000_NS10device_ptrIdEEPdyS9_ddNS7_10__identityEEEvT0_T1_T2_T3_T4_T6_E12temp_storage+88];
	add.f64 	%fd264, %fd263, %fd262;
	selp.f64 	%fd265, %fd264, %fd262, %p51;
	setp.gt.u64 	%p52, %rd19, 320;
	ld.shared.f64 	%fd266, [_ZZN3cub18CUB_300001_SM_10006detail6reduce28DeviceReduceSingleTileKernelINS2_10policy_hubIdyN4cuda3std3__44plusIdEEE10Policy1000EN6thrust24THRUST_300001_SM_1000_NS10device_ptrIdEEPdyS9_ddNS7_10__identityEEEvT0_T1_T2_T3_T4_T6_E12temp_storage+96];
	add.f64 	%fd267, %fd266, %fd265;
	selp.f64 	%fd268, %fd267, %fd265, %p52;
	setp.gt.u64 	%p53, %rd19, 352;
	ld.shared.f64 	%fd269, [_ZZN3cub18CUB_300001_SM_10006detail6reduce28DeviceReduceSingleTileKernelINS2_10policy_hubIdyN4cuda3std3__44plusIdEEE10Policy1000EN6thrust24THRUST_300001_SM_1000_NS10device_ptrIdEEPdyS9_ddNS7_10__identityEEEvT0_T1_T2_T3_T4_T6_E12temp_storage+104];
	add.f64 	%fd270, %fd269, %fd268;
	selp.f64 	%fd271, %fd270, %fd268, %p53;
	setp.gt.u64 	%p54, %rd19, 384;
	ld.shared.f64 	%fd272, [_ZZN3cub18CUB_300001_SM_10006detail6reduce28DeviceReduceSingleTileKernelINS2_10policy_hubIdyN4cuda3std3__44plusIdEEE10Policy1000EN6thrust24THRUST_300001_SM_1000_NS10device_ptrIdEEPdyS9_ddNS7_10__identityEEEvT0_T1_T2_T3_T4_T6_E12temp_storage+112];
	add.f64 	%fd273, %fd272, %fd271;
	selp.f64 	%fd274, %fd273, %fd271, %p54;
	setp.gt.u64 	%p55, %rd19, 416;
	ld.shared.f64 	%fd275, [_ZZN3cub18CUB_300001_SM_10006detail6reduce28DeviceReduceSingleTileKernelINS2_10policy_hubIdyN4cuda3std3__44plusIdEEE10Policy1000EN6thrust24THRUST_300001_SM_1000_NS10device_ptrIdEEPdyS9_ddNS7_10__identityEEEvT0_T1_T2_T3_T4_T6_E12temp_storage+120];
	add.f64 	%fd276, %fd275, %fd274;
	selp.f64 	%fd277, %fd276, %fd274, %p55;
	setp.gt.u64 	%p56, %rd19, 448;
	ld.shared.f64 	%fd278, [_ZZN3cub18CUB_300001_SM_10006detail6reduce28DeviceReduceSingleTileKernelINS2_10policy_hubIdyN4cuda3std3__44plusIdEEE10Policy1000EN6thrust24THRUST_300001_SM_1000_NS10device_ptrIdEEPdyS9_ddNS7_10__identityEEEvT0_T1_T2_T3_T4_T6_E12temp_storage+128];
	add.f64 	%fd279, %fd278, %fd277;
	selp.f64 	%fd280, %fd279, %fd277, %p56;
	setp.gt.u64 	%p57, %rd19, 480;
	ld.shared.f64 	%fd281, [_ZZN3cub18CUB_300001_SM_10006detail6reduce28DeviceReduceSingleTileKernelINS2_10policy_hubIdyN4cuda3std3__44plusIdEEE10Policy1000EN6thrust24THRUST_300001_SM_1000_NS10device_ptrIdEEPdyS9_ddNS7_10__identityEEEvT0_T1_T2_T3_T4_T6_E12temp_storage+136];
	add.f64 	%fd282, %fd281, %fd280;
	selp.f64 	%fd347, %fd282, %fd280, %p57;
	bra.uni 	$L__BB6_49;
$L__BB6_28:
	mov.u32 	%r24, %tid.x;
	cvt.u64.u32 	%rd6, %r24;
	mul.wide.u32 	%rd22, %r24, 8;
	add.s64 	%rd7, %rd2, %rd22;
	ld.global.f64 	%fd43, [%rd7];
	ld.global.f64 	%fd44, [%rd7+4096];
	ld.global.f64 	%fd45, [%rd7+8192];
	ld.global.f64 	%fd46, [%rd7+12288];
	ld.global.f64 	%fd47, [%rd7+16384];
	ld.global.f64 	%fd48, [%rd7+20480];
	ld.global.f64 	%fd49, [%rd7+24576];
	add.f64 	%fd50, %fd43, %fd44;
	add.f64 	%fd51, %fd50, %fd45;
	add.f64 	%fd52, %fd51, %fd46;
	add.f64 	%fd53, %fd52, %fd47;
	add.f64 	%fd54, %fd53, %fd48;
	add.f64 	%fd346, %fd54, %fd49;
	add.s64 	%rd8, %rd19, -3584;
	setp.lt.u64 	%p3, %rd8, 3584;
	mov.b64 	%rd83, 3584;
	@%p3 bra 	$L__BB6_32;
	mov.b64 	%rd83, 3584;
$L__BB6_30:
	shl.b64 	%rd24, %rd83, 3;
	add.s64 	%rd25, %rd7, %rd24;
	ld.global.f64 	%fd55, [%rd25];
	ld.global.f64 	%fd56, [%rd25+4096];
	ld.global.f64 	%fd57, [%rd25+8192];
	ld.global.f64 	%fd58, [%rd25+12288];
	ld.global.f64 	%fd59, [%rd25+16384];
	ld.global.f64 	%fd60, [%rd25+20480];
	ld.global.f64 	%fd61, [%rd25+24576];
	add.f64 	%fd62, %fd346, %fd55;
	add.f64 	%fd63, %fd62, %fd56;
	add.f64 	%fd64, %fd63, %fd57;
	add.f64 	%fd65, %fd64, %fd58;
	add.f64 	%fd66, %fd65, %fd59;
	add.f64 	%fd67, %fd66, %fd60;
	add.f64 	%fd346, %fd67, %fd61;
	sub.s64 	%rd26, %rd19, %rd83;
	setp.lt.u64 	%p4, %rd26, 3584;
	@%p4 bra 	$L__BB6_45;
	add.s64 	%rd83, %rd83, 3584;
	setp.le.u64 	%p5, %rd83, %rd8;
	@%p5 bra 	$L__BB6_30;
$L__BB6_32:
	setp.le.u64 	%p6, %rd19, %rd83;
	cvt.u32.u64 	%r42, %rd83;
	cvt.u32.u64 	%r43, %rd19;
	sub.s32 	%r44, %r43, %r42;
	setp.ge.s32 	%p7, %r24, %r44;
	or.pred  	%p8, %p6, %p7;
	@%p8 bra 	$L__BB6_45;
	not.b32 	%r47, %r24;
	add.s32 	%r48, %r47, %r43;
	sub.s32 	%r50, %r48, %r42;
	shr.u32 	%r51, %r50, 9;
	add.s32 	%r25, %r51, 1;
	and.b32  	%r26, %r25, 15;
	setp.lt.u32 	%p9, %r50, 7680;
	mov.u32 	%r242, %r24;
	@%p9 bra 	$L__BB6_36;
	and.b32  	%r52, %r25, 16777200;
	neg.s32 	%r240, %r52;
	add.s64 	%rd27, %rd83, %rd6;
	shl.b64 	%rd28, %rd27, 3;
	add.s64 	%rd29, %rd28, %rd2;
	add.s64 	%rd84, %rd29, 32768;
	mov.u32 	%r242, %r24;
$L__BB6_35:
	.pragma "nounroll";
	ld.global.f64 	%fd69, [%rd84+-32768];
	add.f64 	%fd70, %fd346, %fd69;
	ld.global.f64 	%fd71, [%rd84+-28672];
	add.f64 	%fd72, %fd70, %fd71;
	ld.global.f64 	%fd73, [%rd84+-24576];
	add.f64 	%fd74, %fd72, %fd73;
	ld.global.f64 	%fd75, [%rd84+-20480];
	add.f64 	%fd76, %fd74, %fd75;
	ld.global.f64 	%fd77, [%rd84+-16384];
	add.f64 	%fd78, %fd76, %fd77;
	ld.global.f64 	%fd79, [%rd84+-12288];
	add.f64 	%fd80, %fd78, %fd79;
	ld.global.f64 	%fd81, [%rd84+-8192];
	add.f64 	%fd82, %fd80, %fd81;
	ld.global.f64 	%fd83, [%rd84+-4096];
	add.f64 	%fd84, %fd82, %fd83;
	ld.global.f64 	%fd85, [%rd84];
	add.f64 	%fd86, %fd84, %fd85;
	ld.global.f64 	%fd87, [%rd84+4096];
	add.f64 	%fd88, %fd86, %fd87;
	ld.global.f64 	%fd89, [%rd84+8192];
	add.f64 	%fd90, %fd88, %fd89;
	ld.global.f64 	%fd91, [%rd84+12288];
	add.f64 	%fd92, %fd90, %fd91;
	ld.global.f64 	%fd93, [%rd84+16384];
	add.f64 	%fd94, %fd92, %fd93;
	ld.global.f64 	%fd95, [%rd84+20480];
	add.f64 	%fd96, %fd94, %fd95;
	ld.global.f64 	%fd97, [%rd84+24576];
	add.f64 	%fd98, %fd96, %fd97;
	ld.global.f64 	%fd99, [%rd84+28672];
	add.f64 	%fd346, %fd98, %fd99;
	add.s32 	%r242, %r242, 8192;
	add.s32 	%r240, %r240, 16;
	add.s64 	%rd84, %rd84, 65536;
	setp.ne.s32 	%p10, %r240, 0;
	@%p10 bra 	$L__BB6_35;
$L__BB6_36:
	setp.eq.s32 	%p11, %r26, 0;
	@%p11 bra 	$L__BB6_45;
	and.b32  	%r33, %r25, 7;
	setp.lt.u32 	%p12, %r26, 8;
	@%p12 bra 	$L__BB6_39;
	cvt.u64.u32 	%rd30, %r242;
	add.s64 	%rd31, %rd83, %rd30;
	shl.b64 	%rd32, %rd31, 3;
	add.s64 	%rd33, %rd2, %rd32;
	ld.global.f64 	%fd101, [%rd33];
	add.f64 	%fd102, %fd346, %fd101;
	ld.global.f64 	%fd103, [%rd33+4096];
	add.f64 	%fd104, %fd102, %fd103;
	ld.global.f64 	%fd105, [%rd33+8192];
	add.f64 	%fd106, %fd104, %fd105;
	ld.global.f64 	%fd107, [%rd33+12288];
	add.f64 	%fd108, %fd106, %fd107;
	ld.global.f64 	%fd109, [%rd33+16384];
	add.f64 	%fd110, %fd108, %fd109;
	ld.global.f64 	%fd111, [%rd33+20480];
	add.f64 	%fd112, %fd110, %fd111;
	ld.global.f64 	%fd113, [%rd33+24576];
	add.f64 	%fd114, %fd112, %fd113;
	ld.global.f64 	%fd115, [%rd33+28672];
	add.f64 	%fd346, %fd114, %fd115;
	add.s32 	%r242, %r242, 4096;
$L__BB6_39:
	setp.eq.s32 	%p13, %r33, 0;
	@%p13 bra 	$L__BB6_45;
	and.b32  	%r36, %r25, 3;
	setp.lt.u32 	%p14, %r33, 4;
	@%p14 bra 	$L__BB6_42;
	cvt.u64.u32 	%rd34, %r242;
	add.s64 	%rd35, %rd83, %rd34;
	shl.b64 	%rd36, %rd35, 3;
	add.s64 	%rd37, %rd2, %rd36;
	ld.global.f64 	%fd117, [%rd37];
	add.f64 	%fd118, %fd346, %fd117;
	ld.global.f64 	%fd119, [%rd37+4096];
	add.f64 	%fd120, %fd118, %fd119;
	ld.global.f64 	%fd121, [%rd37+8192];
	add.f64 	%fd122, %fd120, %fd121;
	ld.global.f64 	%fd123, [%rd37+12288];
	add.f64 	%fd346, %fd122, %fd123;
	add.s32 	%r242, %r242, 2048;
$L__BB6_42:
	setp.eq.s32 	%p15, %r36, 0;
	@%p15 bra 	$L__BB6_45;
	cvt.u64.u32 	%rd38, %r242;
	add.s64 	%rd39, %rd83, %rd38;
	shl.b64 	%rd40, %rd39, 3;
	add.s64 	%rd85, %rd2, %rd40;
	neg.s32 	%r245, %r36;
$L__BB6_44:
	.pragma "nounroll";
	ld.global.f64 	%fd124, [%rd85];
	add.f64 	%fd346, %fd346, %fd124;
	add.s64 	%rd85, %rd85, 4096;
	add.s32 	%r245, %r245, 1;
	setp.ne.s32 	%p16, %r245, 0;
	@%p16 bra 	$L__BB6_44;
$L__BB6_45:
	// begin inline asm
	mov.u32 %r53, %laneid;
	// end inline asm
	mov.b64 	%rd41, %fd346;
	mov.b64 	{%r55, %r60}, %rd41;
	mov.b32 	%r61, 1;
	mov.b32 	%r102, 31;
	mov.b32 	%r103, -1;
	// begin inline asm
	shfl.sync.down.b32 %r54, %r55, %r61, %r102, %r103;
	// end inline asm
	// begin inline asm
	shfl.sync.down.b32 %r59, %r60, %r61, %r102, %r103;
	// end inline asm
	mov.b64 	%rd42, {%r54, %r59};
	mov.b64 	%fd125, %rd42;
	setp.gt.s32 	%p17, %r53, 30;
	add.f64 	%fd126, %fd346, %fd125;
	selp.f64 	%fd127, %fd346, %fd126, %p17;
	mov.b64 	%rd43, %fd127;
	mov.b64 	{%r65, %r70}, %rd43;
	mov.b32 	%r71, 2;
	// begin inline asm
	shfl.sync.down.b32 %r64, %r65, %r71, %r102, %r103;
	// end inline asm
	// begin inline asm
	shfl.sync.down.b32 %r69, %r70, %r71, %r102, %r103;
	// end inline asm
	mov.b64 	%rd44, {%r64, %r69};
	mov.b64 	%fd128, %rd44;
	setp.gt.s32 	%p18, %r53, 29;
	add.f64 	%fd129, %fd127, %fd128;
	selp.f64 	%fd130, %fd127, %fd129, %p18;
	mov.b64 	%rd45, %fd130;
	mov.b64 	{%r75, %r80}, %rd45;
	mov.b32 	%r81, 4;
	// begin inline asm
	shfl.sync.down.b32 %r74, %r75, %r81, %r102, %r103;
	// end inline asm
	// begin inline asm
	shfl.sync.down.b32 %r79, %r80, %r81, %r102, %r103;
	// end inline asm
	mov.b64 	%rd46, {%r74, %r79};
	mov.b64 	%fd131, %rd46;
	setp.gt.s32 	%p19, %r53, 27;
	add.f64 	%fd132, %fd130, %fd131;
	selp.f64 	%fd133, %fd130, %fd132, %p19;
	mov.b64 	%rd47, %fd133;
	mov.b64 	{%r85, %r90}, %rd47;
	mov.b32 	%r91, 8;
	// begin inline asm
	shfl.sync.down.b32 %r84, %r85, %r91, %r102, %r103;
	// end inline asm
	// begin inline asm
	shfl.sync.down.b32 %r89, %r90, %r91, %r102, %r103;
	// end inline asm
	mov.b64 	%rd48, {%r84, %r89};
	mov.b64 	%fd134, %rd48;
	setp.gt.s32 	%p20, %r53, 23;
	add.f64 	%fd135, %fd133, %fd134;
	selp.f64 	%fd136, %fd133, %fd135, %p20;
	mov.b64 	%rd49, %fd136;
	mov.b64 	{%r95, %r100}, %rd49;
	mov.b32 	%r101, 16;
	// begin inline asm
	shfl.sync.down.b32 %r94, %r95, %r101, %r102, %r103;
	// end inline asm
	// begin inline asm
	shfl.sync.down.b32 %r99, %r100, %r101, %r102, %r103;
	// end inline asm
	mov.b64 	%rd50, {%r94, %r99};
	mov.b64 	%fd137, %rd50;
	setp.gt.s32 	%p21, %r53, 15;
	add.f64 	%fd38, %fd136, %fd137;
	selp.f64 	%fd347, %fd136, %fd38, %p21;
	setp.ne.s32 	%p22, %r53, 0;
	@%p22 bra 	$L__BB6_47;
	shr.u32 	%r104, %r24, 2;
	and.b32  	%r105, %r104, 248;
	mov.u32 	%r106, _ZZN3cub18CUB_300001_SM_10006detail6reduce28DeviceReduceSingleTileKernelINS2_10policy_hubIdyN4cuda3std3__44plusIdEEE10Policy1000EN6thrust24THRUST_300001_SM_1000_NS10device_ptrIdEEPdyS9_ddNS7_10__identityEEEvT0_T1_T2_T3_T4_T6_E12temp_storage;
	add.s32 	%r107, %r106, %r105;
	st.shared.f64 	[%r107+16], %fd38;
$L__BB6_47:
	bar.sync 	0;
	setp.ne.s32 	%p23, %r24, 0;
	@%p23 bra 	$L__BB6_49;
	ld.shared.f64 	%fd138, [_ZZN3cub18CUB_300001_SM_10006detail6reduce28DeviceReduceSingleTileKernelINS2_10policy_hubIdyN4cuda3std3__44plusIdEEE10Policy1000EN6thrust24THRUST_300001_SM_1000_NS10device_ptrIdEEPdyS9_ddNS7_10__identityEEEvT0_T1_T2_T3_T4_T6_E12temp_storage+24];
	add.f64 	%fd139, %fd347, %fd138;
	ld.shared.f64 	%fd140, [_ZZN3cub18CUB_300001_SM_10006detail6reduce28DeviceReduceSingleTileKernelINS2_10policy_hubIdyN4cuda3std3__44plusIdEEE10Policy1000EN6thrust24THRUST_300001_SM_1000_NS10device_ptrIdEEPdyS9_ddNS7_10__identityEEEvT0_T1_T2_T3_T4_T6_E12temp_storage+32];
	add.f64 	%fd141, %fd139, %fd140;
	ld.shared.f64 	%fd142, [_ZZN3cub18CUB_300001_SM_10006detail6reduce28DeviceReduceSingleTileKernelINS2_10policy_hubIdyN4cuda3std3__44plusIdEEE10Policy1000EN6thrust24THRUST_300001_SM_1000_NS10device_ptrIdEEPdyS9_ddNS7_10__identityEEEvT0_T1_T2_T3_T4_T6_E12temp_storage+40];
	add.f64 	%fd143, %fd141, %fd142;
	ld.shared.f64 	%fd144, [_ZZN3cub18CUB_300001_SM_10006detail6reduce28DeviceReduceSingleTileKernelINS2_10policy_hubIdyN4cuda3std3__44plusIdEEE10Policy1000EN6thrust24THRUST_300001_SM_1000_NS10device_ptrIdEEPdyS9_ddNS7_10__identityEEEvT0_T1_T2_T3_T4_T6_E12temp_storage+48];
	add.f64 	%fd145, %fd143, %fd144;
	ld.shared.f64 	%fd146, [_ZZN3cub18CUB_300001_SM_10006detail6reduce28DeviceReduceSingleTileKernelINS2_10policy_hubIdyN4cuda3std3__44plusIdEEE10Policy1000EN6thrust24THRUST_300001_SM_1000_NS10device_ptrIdEEPdyS9_ddNS7_10__identityEEEvT0_T1_T2_T3_T4_T6_E12temp_storage+56];
	add.f64 	%fd147, %fd145, %fd146;
	ld.shared.f64 	%fd148, [_ZZN3cub18CUB_300001_SM_10006detail6reduce28DeviceReduceSingleTileKernelINS2_10policy_hubIdyN4cuda3std3__44plusIdEEE10Policy1000EN6thrust24THRUST_300001_SM_1000_NS10device_ptrIdEEPdyS9_ddNS7_10__identityEEEvT0_T1_T2_T3_T4_T6_E12temp_storage+64];
	add.f64 	%fd149, %fd147, %fd148;
	ld.shared.f64 	%fd150, [_ZZN3cub18CUB_300001_SM_10006detail6reduce28DeviceReduceSingleTileKernelINS2_10policy_hubIdyN4cuda3std3__44plusIdEEE10Policy1000EN6thrust24THRUST_300001_SM_1000_NS10device_ptrIdEEPdyS9_ddNS7_10__identityEEEvT0_T1_T2_T3_T4_T6_E12temp_storage+72];
	add.f64 	%fd151, %fd149, %fd150;
	ld.shared.f64 	%fd152, [_ZZN3cub18CUB_300001_SM_10006detail6reduce28DeviceReduceSingleTileKernelINS2_10policy_hubIdyN4cuda3std3__44plusIdEEE10Policy1000EN6thrust24THRUST_300001_SM_1000_NS10device_ptrIdEEPdyS9_ddNS7_10__identityEEEvT0_T1_T2_T3_T4_T6_E12temp_storage+80];
	add.f64 	%fd153, %fd151, %fd152;
	ld.shared.f64 	%fd154, [_ZZN3cub18CUB_300001_SM_10006detail6reduce28DeviceReduceSingleTileKernelINS2_10policy_hubIdyN4cuda3std3__44plusIdEEE10Policy1000EN6thrust24THRUST_300001_SM_1000_NS10device_ptrIdEEPdyS9_ddNS7_10__identityEEEvT0_T1_T2_T3_T4_T6_E12temp_storage+88];
	add.f64 	%fd155, %fd153, %fd154;
	ld.shared.f64 	%fd156, [_ZZN3cub18CUB_300001_SM_10006detail6reduce28DeviceReduceSingleTileKernelINS2_10policy_hubIdyN4cuda3std3__44plusIdEEE10Policy1000EN6thrust24THRUST_300001_SM_1000_NS10device_ptrIdEEPdyS9_ddNS7_10__identityEEEvT0_T1_T2_T3_T4_T6_E12temp_storage+96];
	add.f64 	%fd157, %fd155, %fd156;
	ld.shared.f64 	%fd158, [_ZZN3cub18CUB_300001_SM_10006detail6reduce28DeviceReduceSingleTileKernelINS2_10policy_hubIdyN4cuda3std3__44plusIdEEE10Policy1000EN6thrust24THRUST_300001_SM_1000_NS10device_ptrIdEEPdyS9_ddNS7_10__identityEEEvT0_T1_T2_T3_T4_T6_E12temp_storage+104];
	add.f64 	%fd159, %fd157, %fd158;
	ld.shared.f64 	%fd160, [_ZZN3cub18CUB_300001_SM_10006detail6reduce28DeviceReduceSingleTileKernelINS2_10policy_hubIdyN4cuda3std3__44plusIdEEE10Policy1000EN6thrust24THRUST_300001_SM_1000_NS10device_ptrIdEEPdyS9_ddNS7_10__identityEEEvT0_T1_T2_T3_T4_T6_E12temp_storage+112];
	add.f64 	%fd161, %fd159, %fd160;
	ld.shared.f64 	%fd162, [_ZZN3cub18CUB_300001_SM_10006detail6reduce28DeviceReduceSingleTileKernelINS2_10policy_hubIdyN4cuda3std3__44plusIdEEE10Policy1000EN6thrust24THRUST_300001_SM_1000_NS10device_ptrIdEEPdyS9_ddNS7_10__identityEEEvT0_T1_T2_T3_T4_T6_E12temp_storage+120];
	add.f64 	%fd163, %fd161, %fd162;
	ld.shared.f64 	%fd164, [_ZZN3cub18CUB_300001_SM_10006detail6reduce28DeviceReduceSingleTileKernelINS2_10policy_hubIdyN4cuda3std3__44plusIdEEE10Policy1000EN6thrust24THRUST_300001_SM_1000_NS10device_ptrIdEEPdyS9_ddNS7_10__identityEEEvT0_T1_T2_T3_T4_T6_E12temp_storage+128];
	add.f64 	%fd165, %fd163, %fd164;
	ld.shared.f64 	%fd166, [_ZZN3cub18CUB_300001_SM_10006detail6reduce28DeviceReduceSingleTileKernelINS2_10policy_hubIdyN4cuda3std3__44plusIdEEE10Policy1000EN6thrust24THRUST_300001_SM_1000_NS10device_ptrIdEEPdyS9_ddNS7_10__identityEEEvT0_T1_T2_T3_T4_T6_E12temp_storage+136];
	add.f64 	%fd347, %fd165, %fd166;
$L__BB6_49:
	mov.u32 	%r230, %tid.x;
	setp.ne.s32 	%p65, %r230, 0;
	@%p65 bra 	$L__BB6_51;
	add.f64 	%fd325, %fd42, %fd347;
	st.global.f64 	[%rd1], %fd325;
$L__BB6_51:
	ret;

}
	// .globl	_ZN3cub18CUB_300001_SM_10006detail6reduce18DeviceReduceKernelINS2_10policy_hubIdyN4cuda3std3__44plusIdEEE10Policy1000EN6thrust24THRUST_300001_SM_1000_NS10device_ptrIdEEyS9_dNS7_10__identityEEEvT0_PT3_T1_NS0_13GridEvenShareISK_EET2_T4_
.visible .entry _ZN3cub18CUB_300001_SM_10006detail6reduce18DeviceReduceKernelINS2_10policy_hubIdyN4cuda3std3__44plusIdEEE10Policy1000EN6thrust24THRUST_300001_SM_1000_NS10device_ptrIdEEyS9_dNS7_10__identityEEEvT0_PT3_T1_NS0_13GridEvenShareISK_EET2_T4_(
	.param .align 8 .b8 _ZN3cub18CUB_300001_SM_10006detail6reduce18DeviceReduceKernelINS2_10policy_hubIdyN4cuda3std3__44plusIdEEE10Policy1000EN6thrust24THRUST_300001_SM_1000_NS10device_ptrIdEEyS9_dNS7_10__identityEEEvT0_PT3_T1_NS0_13GridEvenShareISK_EET2_T4__param_0[8],
	.param .u64 .ptr .align 1 _ZN3cub18CUB_300001_SM_10006detail6reduce18DeviceReduceKernelINS2_10policy_hubIdyN4cuda3std3__44plusIdEEE10Policy1000EN6thrust24THRUST_300001_SM_1000_NS10device_ptrIdEEyS9_dNS7_10__identityEEEvT0_PT3_T1_NS0_13GridEvenShareISK_EET2_T4__param_1,
	.param .u64 _ZN3cub18CUB_300001_SM_10006detail6reduce18DeviceReduceKernelINS2_10policy_hubIdyN4cuda3std3__44plusIdEEE10Policy1000EN6thrust24THRUST_300001_SM_1000_NS10device_ptrIdEEyS9_dNS7_10__identityEEEvT0_PT3_T1_NS0_13GridEvenShareISK_EET2_T4__param_2,
	.param .align 8 .b8 _ZN3cub18CUB_300001_SM_10006detail6reduce18DeviceReduceKernelINS2_10policy_hubIdyN4cuda3std3__44plusIdEEE10Policy1000EN6thrust24THRUST_300001_SM_1000_NS10device_ptrIdEEyS9_dNS7_10__identityEEEvT0_PT3_T1_NS0_13GridEvenShareISK_EET2_T4__param_3[72],
	.param .align 1 .b8 _ZN3cub18CUB_300001_SM_10006detail6reduce18DeviceReduceKernelINS2_10policy_hubIdyN4cuda3std3__44plusIdEEE10Policy1000EN6thrust24THRUST_300001_SM_1000_NS10device_ptrIdEEyS9_dNS7_10__identityEEEvT0_PT3_T1_NS0_13GridEvenShareISK_EET2_T4__param_4[1],
	.param .align 1 .b8 _ZN3cub18CUB_300001_SM_10006detail6reduce18DeviceReduceKernelINS2_10policy_hubIdyN4cuda3std3__44plusIdEEE10Policy1000EN6thrust24THRUST_300001_SM_1000_NS10device_ptrIdEEyS9_dNS7_10__identityEEEvT0_PT3_T1_NS0_13GridEvenShareISK_EET2_T4__param_5[1]
)
.maxntid 512
{
	.reg .pred 	%p<65>;
	.reg .b16 	%rs<4>;
	.reg .b32 	%r<280>;
	.reg .b64 	%rd<107>;
	.reg .b64 	%fd<344>;
	// demoted variable
	.shared .align 8 .b8 _ZZN3cub18CUB_300001_SM_10006detail6reduce18DeviceReduceKernelINS2_10policy_hubIdyN4cuda3std3__44plusIdEEE10Policy1000EN6thrust24THRUST_300001_SM_1000_NS10device_ptrIdEEyS9_dNS7_10__identityEEEvT0_PT3_T1_NS0_13GridEvenShareISK_EET2_T4_E12temp_storage[152];
	ld.param.u64 	%rd1, [_ZN3cub18CUB_300001_SM_10006detail6reduce18DeviceReduceKernelINS2_10policy_hubIdyN4cuda3std3__44plusIdEEE10Policy1000EN6thrust24THRUST_300001_SM_1000_NS10device_ptrIdEEyS9_dNS7_10__identityEEEvT0_PT3_T1_NS0_13GridEvenShareISK_EET2_T4__param_3+32];
	ld.param.u32 	%r1, [_ZN3cub18CUB_300001_SM_10006detail6reduce18DeviceReduceKernelINS2_10policy_hubIdyN4cuda3std3__44plusIdEEE10Policy1000EN6thrust24THRUST_300001_SM_1000_NS10device_ptrIdEEyS9_dNS7_10__identityEEEvT0_PT3_T1_NS0_13GridEvenShareISK_EET2_T4__param_3+40];
	ld.param.u64 	%rd26, [_ZN3cub18CUB_300001_SM_10006detail6reduce18DeviceReduceKernelINS2_10policy_hubIdyN4cuda3std3__44plusIdEEE10Policy1000EN6thrust24THRUST_300001_SM_1000_NS10device_ptrIdEEyS9_dNS7_10__identityEEEvT0_PT3_T1_NS0_13GridEvenShareISK_EET2_T4__param_0];
	cvta.to.global.u64 	%rd2, %rd26;
	mov.u32 	%r2, %ctaid.x;
	mul.lo.s32 	%r50, %r1, 3584;
	cvt.s64.s32 	%rd3, %r50;
	mul.lo.s32 	%r51, %r2, 3584;
	cvt.u64.u32 	%rd4, %r51;
	sub.s64 	%rd5, %rd1, %rd4;
	setp.gt.u64 	%p1, %rd5, 3583;
	@%p1 bra 	$L__BB7_25;
	cvt.u32.u64 	%r136, %rd4;
	cvt.u32.u64 	%r3, %rd1;
	sub.s32 	%r4, %r3, %r136;
	mov.u32 	%r5, %tid.x;
	setp.ge.s32 	%p23, %r5, %r4;
	mov.f64 	%fd332, 0d0000000000000000;
	mov.u32 	%r267, %r5;
	@%p23 bra 	$L__BB7_3;
	add.s32 	%r138, %r136, %r5;
	mul.wide.u32 	%rd60, %r138, 8;
	add.s64 	%rd61, %rd2, %rd60;
	ld.global.f64 	%fd332, [%rd61];
	add.s32 	%r267, %r5, 512;
$L__BB7_3:
	setp.ge.s32 	%p24, %r267, %r4;
	@%p24 bra 	$L__BB7_16;
	not.b32 	%r140, %r267;
	add.s32 	%r141, %r140, %r3;
	sub.s32 	%r142, %r141, %r136;
	shr.u32 	%r143, %r142, 9;
	add.s32 	%r8, %r143, 1;
	and.b32  	%r9, %r8, 15;
	setp.lt.u32 	%p25, %r142, 7680;
	@%p25 bra 	$L__BB7_7;
	and.b32  	%r144, %r8, 16777200;
	neg.s32 	%r265, %r144;
	mul.wide.u32 	%rd62, %r2, 28672;
	mul.wide.u32 	%rd63, %r267, 8;
	add.s64 	%rd64, %rd62, %rd63;
	add.s64 	%rd65, %rd64, %rd2;
	add.s64 	%rd101, %rd65, 32768;
$L__BB7_6:
	.pragma "nounroll";
	ld.global.f64 	%fd167, [%rd101+-32768];
	add.f64 	%fd168, %fd332, %fd167;
	ld.global.f64 	%fd169, [%rd101+-28672];
	add.f64 	%fd170, %fd168, %fd169;
	ld.global.f64 	%fd171, [%rd101+-24576];
	add.f64 	%fd172, %fd170, %fd171;
	ld.global.f64 	%fd173, [%rd101+-20480];
	add.f64 	%fd174, %fd172, %fd173;
	ld.global.f64 	%fd175, [%rd101+-16384];
	add.f64 	%fd176, %fd174, %fd175;
	ld.global.f64 	%fd177, [%rd101+-12288];
	add.f64 	%fd178, %fd176, %fd177;
	ld.global.f64 	%fd179, [%rd101+-8192];
	add.f64 	%fd180, %fd178, %fd179;
	ld.global.f64 	%fd181, [%rd101+-4096];
	add.f64 	%fd182, %fd180, %fd181;
	ld.global.f64 	%fd183, [%rd101];
	add.f64 	%fd184, %fd182, %fd183;
	ld.global.f64 	%fd185, [%rd101+4096];
	add.f64 	%fd186, %fd184, %fd185;
	ld.global.f64 	%fd187, [%rd101+8192];
	add.f64 	%fd188, %fd186, %fd187;
	ld.global.f64 	%fd189, [%rd101+12288];
	add.f64 	%fd190, %fd188, %fd189;
	ld.global.f64 	%fd191, [%rd101+16384];
	add.f64 	%fd192, %fd190, %fd191;
	ld.global.f64 	%fd193, [%rd101+20480];
	add.f64 	%fd194, %fd192, %fd193;
	ld.global.f64 	%fd195, [%rd101+24576];
	add.f64 	%fd196, %fd194, %fd195;
	ld.global.f64 	%fd197, [%rd101+28672];
	add.f64 	%fd332, %fd196, %fd197;
	add.s32 	%r267, %r267, 8192;
	add.s32 	%r265, %r265, 16;
	add.s64 	%rd101, %rd101, 65536;
	setp.ne.s32 	%p26, %r265, 0;
	@%p26 bra 	$L__BB7_6;
$L__BB7_7:
	setp.eq.s32 	%p27, %r9, 0;
	@%p27 bra 	$L__BB7_16;
	and.b32  	%r16, %r8, 7;
	setp.lt.u32 	%p28, %r9, 8;
	@%p28 bra 	$L__BB7_10;
	cvt.s64.s32 	%rd66, %r267;
	add.s64 	%rd67, %rd66, %rd4;
	shl.b64 	%rd68, %rd67, 3;
	add.s64 	%rd69, %rd2, %rd68;
	ld.global.f64 	%fd199, [%rd69];
	add.f64 	%fd200, %fd332, %fd199;
	ld.global.f64 	%fd201, [%rd69+4096];
	add.f64 	%fd202, %fd200, %fd201;
	ld.global.f64 	%fd203, [%rd69+8192];
	add.f64 	%fd204, %fd202, %fd203;
	ld.global.f64 	%fd205, [%rd69+12288];
	add.f64 	%fd206, %fd204, %fd205;
	ld.global.f64 	%fd207, [%rd69+16384];
	add.f64 	%fd208, %fd206, %fd207;
	ld.global.f64 	%fd209, [%rd69+20480];
	add.f64 	%fd210, %fd208, %fd209;
	ld.global.f64 	%fd211, [%rd69+24576];
	add.f64 	%fd212, %fd210, %fd211;
	ld.global.f64 	%fd213, [%rd69+28672];
	add.f64 	%fd332, %fd212, %fd213;
	add.s32 	%r267, %r267, 4096;
$L__BB7_10:
	setp.eq.s32 	%p29, %r16, 0;
	@%p29 bra 	$L__BB7_16;
	and.b32  	%r19, %r8, 3;
	setp.lt.u32 	%p30, %r16, 4;
	@%p30 bra 	$L__BB7_13;
	cvt.s64.s32 	%rd70, %r267;
	add.s64 	%rd71, %rd70, %rd4;
	shl.b64 	%rd72, %rd71, 3;
	add.s64 	%rd73, %rd2, %rd72;
	ld.global.f64 	%fd215, [%rd73];
	add.f64 	%fd216, %fd332, %fd215;
	ld.global.f64 	%fd217, [%rd73+4096];
	add.f64 	%fd218, %fd216, %fd217;
	ld.global.f64 	%fd219, [%rd73+8192];
	add.f64 	%fd220, %fd218, %fd219;
	ld.global.f64 	%fd221, [%rd73+12288];
	add.f64 	%fd332, %fd220, %fd221;
	add.s32 	%r267, %r267, 2048;
$L__BB7_13:
	setp.eq.s32 	%p31, %r19, 0;
	@%p31 bra 	$L__BB7_16;
	mul.wide.u32 	%rd74, %r2, 28672;
	add.s64 	%rd9, %rd2, %rd74;
	neg.s32 	%r270, %r19;
$L__BB7_15:
	.pragma "nounroll";
	mul.wide.s32 	%rd75, %r267, 8;
	add.s64 	%rd76, %rd9, %rd75;
	ld.global.f64 	%fd222, [%rd76];
	add.f64 	%fd332, %fd332, %fd222;
	add.s32 	%r267, %r267, 512;
	add.s32 	%r270, %r270, 1;
	setp.ne.s32 	%p32, %r270, 0;
	@%p32 bra 	$L__BB7_15;
$L__BB7_16:
	setp.lt.s32 	%p33, %r4, 512;
	@%p33 bra 	$L__BB7_21;
	// begin inline asm
	mov.u32 %r208, %laneid;
	// end inline asm
	mov.b64 	%rd87, %fd332;
	mov.b64 	{%r210, %r215}, %rd87;
	mov.b32 	%r216, 1;
	mov.b32 	%r257, 31;
	mov.b32 	%r258, -1;
	// begin inline asm
	shfl.sync.down.b32 %r209, %r210, %r216, %r257, %r258;
	// end inline asm
	// begin inline asm
	shfl.sync.down.b32 %r214, %r215, %r216, %r257, %r258;
	// end inline asm
	mov.b64 	%rd88, {%r209, %r214};
	mov.b64 	%fd281, %rd88;
	setp.gt.s32 	%p57, %r208, 30;
	add.f64 	%fd282, %fd332, %fd281;
	selp.f64 	%fd283, %fd332, %fd282, %p57;
	mov.b64 	%rd89, %fd283;
	mov.b64 	{%r220, %r225}, %rd89;
	mov.b32 	%r226, 2;
	// begin inline asm
	shfl.sync.down.b32 %r219, %r220, %r226, %r257, %r258;
	// end inline asm
	// begin inline asm
	shfl.sync.down.b32 %r224, %r225, %r226, %r257, %r258;
	// end inline asm
	mov.b64 	%rd90, {%r219, %r224};
	mov.b64 	%fd284, %rd90;
	setp.gt.s32 	%p58, %r208, 29;
	add.f64 	%fd285, %fd283, %fd284;
	selp.f64 	%fd286, %fd283, %fd285, %p58;
	mov.b64 	%rd91, %fd286;
	mov.b64 	{%r230, %r235}, %rd91;
	mov.b32 	%r236, 4;
	// begin inline asm
	shfl.sync.down.b32 %r229, %r230, %r236, %r257, %r258;
	// end inline asm
	// begin inline asm
	shfl.sync.down.b32 %r234, %r235, %r236, %r257, %r258;
	// end inline asm
	mov.b64 	%rd92, {%r229, %r234};
	mov.b64 	%fd287, %rd92;
	setp.gt.s32 	%p59, %r208, 27;
	add.f64 	%fd288, %fd286, %fd287;
	selp.f64 	%fd289, %fd286, %fd288, %p59;
	mov.b64 	%rd93, %fd289;
	mov.b64 	{%r240, %r245}, %rd93;
	mov.b32 	%r246, 8;
	// begin inline asm
	shfl.sync.down.b32 %r239, %r240, %r246, %r257, %r258;
	// end inline asm
	// begin inline asm
	shfl.sync.down.b32 %r244, %r245, %r246, %r257, %r258;
	// end inline asm
	mov.b64 	%rd94, {%r239, %r244};
	mov.b64 	%fd290, %rd94;
	setp.gt.s32 	%p60, %r208, 23;
	add.f64 	%fd291, %fd289, %fd290;
	selp.f64 	%fd292, %fd289, %fd291, %p60;
	mov.b64 	%rd95, %fd292;
	mov.b64 	{%r250, %r255}, %rd95;
	mov.b32 	%r256, 16;
	// begin inline asm
	shfl.sync.down.b32 %r249, %r250, %r256, %r257, %r258;
	// end inline asm
	// begin inline asm
	shfl.sync.down.b32 %r254, %r255, %r256, %r257, %r258;
	// end inline asm
	mov.b64 	%rd96, {%r249, %r254};
	mov.b64 	%fd293, %rd96;
	setp.gt.s32 	%p61, %r208, 15;
	add.f64 	%fd16, %fd292, %fd293;
	selp.f64 	%fd343, %fd292, %fd16, %p61;
	setp.ne.s32 	%p62, %r208, 0;
	@%p62 bra 	$L__BB7_19;
	shr.u32 	%r259, %r5, 2;
	and.b32  	%r260, %r259, 248;
	mov.u32 	%r261, _ZZN3cub18CUB_300001_SM_10006detail6reduce18DeviceReduceKernelINS2_10policy_hubIdyN4cuda3std3__44plusIdEEE10Policy1000EN6thrust24THRUST_300001_SM_1000_NS10device_ptrIdEEyS9_dNS7_10__identityEEEvT0_PT3_T1_NS0_13GridEvenShareISK_EET2_T4_E12temp_storage;
	add.s32 	%r262, %r261, %r260;
	st.shared.f64 	[%r262+16], %fd16;
$L__BB7_19:
	bar.sync 	0;
	setp.ne.s32 	%p63, %r5, 0;
	@%p63 bra 	$L__BB7_46;
	ld.shared.f64 	%fd294, [_ZZN3cub18CUB_300001_SM_10006detail6reduce18DeviceReduceKernelINS2_10policy_hubIdyN4cuda3std3__44plusIdEEE10Policy1000EN6thrust24THRUST_300001_SM_1000_NS10device_ptrIdEEyS9_dNS7_10__identityEEEvT0_PT3_T1_NS0_13GridEvenShareISK_EET2_T4_E12temp_storage+24];
	add.f64 	%fd295, %fd343, %fd294;
	ld.shared.f64 	%fd296, [_ZZN3cub18CUB_300001_SM_10006detail6reduce18DeviceReduceKernelINS2_10policy_hubIdyN4cuda3std3__44plusIdEEE10Policy1000EN6thrust24THRUST_300001_SM_1000_NS10device_ptrIdEEyS9_dNS7_10__identityEEEvT0_PT3_T1_NS0_13GridEvenShareISK_EET2_T4_E12temp_storage+32];
	add.f64 	%fd297, %fd295, %fd296;
	ld.shared.f64 	%fd298, [_ZZN3cub18CUB_300001_SM_10006detail6reduce18DeviceReduceKernelINS2_10policy_hubIdyN4cuda3std3__44plusIdEEE10Policy1000EN6thrust24THRUST_300001_SM_1000_NS10device_ptrIdEEyS9_dNS7_10__identityEEEvT0_PT3_T1_NS0_13GridEvenShareISK_EET2_T4_E12temp_storage+40];
	add.f64 	%fd299, %fd297, %fd298;
	ld.shared.f64 	%fd300, [_ZZN3cub18CUB_300001_SM_10006detail6reduce18DeviceReduceKernelINS2_10policy_hubIdyN4cuda3std3__44plusIdEEE10Policy1000EN6thrust24THRUST_300001_SM_1000_NS10device_ptrIdEEyS9_dNS7_10__identityEEEvT0_PT3_T1_NS0_13GridEvenShareISK_EET2_T4_E12temp_storage+48];
	add.f64 	%fd301, %fd299, %fd300;
	ld.shared.f64 	%fd302, [_ZZN3cub18CUB_300001_SM_10006detail6reduce18DeviceReduceKernelINS2_10policy_hubIdyN4cuda3std3__44plusIdEEE10Policy1000EN6thrust24THRUST_300001_SM_1000_NS10device_ptrIdEEyS9_dNS7_10__identityEEEvT0_PT3_T1_NS0_13GridEvenShareISK_EET2_T4_E12temp_storage+56];
	add.f64 	%fd303, %fd301, %fd302;
	ld.shared.f64 	%fd304, [_ZZN3cub18CUB_300001_SM_10006detail6reduce18DeviceReduceKernelINS2_10policy_hubIdyN4cuda3std3__44plusIdEEE10Policy1000EN6thrust24THRUST_300001_SM_1000_NS10device_ptrIdEEyS9_dNS7_10__identityEEEvT0_PT3_T1_NS0_13GridEvenShareISK_EET2_T4_E12temp_storage+64];
	add.f64 	%fd305, %fd303, %fd304;
	ld.shared.f64 	%fd306, [_ZZN3cub18CUB_300001_SM_10006detail6reduce18DeviceReduceKernelINS2_10policy_hubIdyN4cuda3std3__44plusIdEEE10Policy1000EN6thrust24THRUST_300001_SM_1000_NS10device_ptrIdEEyS9_dNS7_10__identityEEEvT0_PT3_T1_NS0_13GridEvenShareISK_EET2_T4_E12temp_storage+72];
	add.f64 	%fd307, %fd305, %fd306;
	ld.shared.f64 	%fd308, [_ZZN3cub18CUB_300001_SM_10006detail6reduce18DeviceReduceKernelINS2_10policy_hubIdyN4cuda3std3__44plusIdEEE10Policy1000EN6thrust24THRUST_300001_SM_1000_NS10device_ptrIdEEyS9_dNS7_10__identityEEEvT0_PT3_T1_NS0_13GridEvenShareISK_EET2_T4_E12temp_storage+80];
	add.f64 	%fd309, %fd307, %fd308;
	ld.shared.f64 	%fd310, [_ZZN3cub18CUB_300001_SM_10006detail6reduce18DeviceReduceKernelINS2_10policy_hubIdyN4cuda3std3__44plusIdEEE10Policy1000EN6thrust24THRUST_300001_SM_1000_NS10device_ptrIdEEyS9_dNS7_10__identityEEEvT0_PT3_T1_NS0_13GridEvenShareISK_EET2_T4_E12temp_storage+88];
	add.f64 	%fd311, %fd309, %fd310;
	ld.shared.f64 	%fd312, [_ZZN3cub18CUB_300001_SM_10006detail6reduce18DeviceReduceKernelINS2_10policy_hubIdyN4cuda3std3__44plusIdEEE10Policy1000EN6thrust24THRUST_300001_SM_1000_NS10device_ptrIdEEyS9_dNS7_10__identityEEEvT0_PT3_T1_NS0_13GridEvenShareISK_EET2_T4_E12temp_storage+96];
	add.f64 	%fd313, %fd311, %fd312;
	ld.shared.f64 	%fd314, [_ZZN3cub18CUB_300001_SM_10006detail6reduce18DeviceReduceKernelINS2_10policy_hubIdyN4cuda3std3__44plusIdEEE10Policy1000EN6thrust24THRUST_300001_SM_1000_NS10device_ptrIdEEyS9_dNS7_10__identityEEEvT0_PT3_T1_NS0_13GridEvenShareISK_EET2_T4_E12temp_storage+104];
	add.f64 	%fd315, %fd313, %fd314;
	ld.shared.f64 	%fd316, [_ZZN3cub18CUB_300001_SM_10006detail6reduce18DeviceReduceKernelINS2_10policy_hubIdyN4cuda3std3__44plusIdEEE10Policy1000EN6thrust24THRUST_300001_SM_1000_NS10device_ptrIdEEyS9_dNS7_10__identityEEEvT0_PT3_T1_NS0_13GridEvenShareISK_EET2_T4_E12temp_storage+112];
	add.f64 	%fd317, %fd315, %fd316;
	ld.shared.f64 	%fd318, [_ZZN3cub18CUB_300001_SM_10006detail6reduce18DeviceReduceKernelINS2_10policy_hubIdyN4cuda3std3__44plusIdEEE10Policy1000EN6thrust24THRUST_300001_SM_1000_NS10device_ptrIdEEyS9_dNS7_10__identityEEEvT0_PT3_T1_NS0_13GridEvenShareISK_EET2_T4_E12temp_storage+120];
	add.f64 	%fd319, %fd317, %fd318;
	ld.shared.f64 	%fd320, [_ZZN3cub18CUB_300001_SM_10006detail6reduce18DeviceReduceKernelINS2_10policy_hubIdyN4cuda3std3__44plusIdEEE10Policy1000EN6thrust24THRUST_300001_SM_1000_NS10device_ptrIdEEyS9_dNS7_10__identityEEEvT0_PT3_T1_NS0_13GridEvenShareISK_EET2_T4_E12temp_storage+128];
	add.f64 	%fd321, %fd319, %fd320;
	ld.shared.f64 	%fd322, [_ZZN3cub18CUB_300001_SM_10006detail6reduce18DeviceReduceKernelINS2_10policy_hubIdyN4cuda3std3__44plusIdEEE10Policy1000EN6thrust24THRUST_300001_SM_1000_NS10device_ptrIdEEyS9_dNS7_10__identityEEEvT0_PT3_T1_NS0_13GridEvenShareISK_EET2_T4_E12temp_storage+136];
	add.f64 	%fd343, %fd321, %fd322;
	bra.uni 	$L__BB7_46;
$L__BB7_21:
	// begin inline asm
	mov.u32 %r145, %laneid;
	// end inline asm
	and.b32  	%r196, %r5, 992;
	add.s32 	%r197, %r196, 32;
	setp.gt.s32 	%p34, %r197, %r4;
	not.b32 	%r198, %r196;
	add.s32 	%r199, %r4, %r198;
	selp.b32 	%r194, %r199, 31, %p34;
	mov.b64 	%rd77, %fd332;
	mov.b64 	{%r147, %r152}, %rd77;
	mov.b32 	%r153, 1;
	mov.b32 	%r195, -1;
	// begin inline asm
	shfl.sync.down.b32 %r146, %r147, %r153, %r194, %r195;
	// end inline asm
	// begin inline asm
	shfl.sync.down.b32 %r151, %r152, %r153, %r194, %r195;
	// end inline asm
	mov.b64 	%rd78, {%r146, %r151};
	mov.b64 	%fd223, %rd78;
	setp.lt.s32 	%p35, %r145, %r194;
	add.f64 	%fd224, %fd332, %fd223;
	selp.f64 	%fd225, %fd224, %fd332, %p35;
	mov.b64 	%rd79, %fd225;
	mov.b64 	{%r157, %r162}, %rd79;
	mov.b32 	%r163, 2;
	// begin inline asm
	shfl.sync.down.b32 %r156, %r157, %r163, %r194, %r195;
	// end inline asm
	// begin inline asm
	shfl.sync.down.b32 %r161, %r162, %r163, %r194, %r195;
	// end inline asm
	mov.b64 	%rd80, {%r156, %r161};
	mov.b64 	%fd226, %rd80;
	add.s32 	%r200, %r145, 2;
	setp.gt.s32 	%p36, %r200, %r194;
	add.f64 	%fd227, %fd225, %fd226;
	selp.f64 	%fd228, %fd225, %fd227, %p36;
	mov.b64 	%rd81, %fd228;
	mov.b64 	{%r167, %r172}, %rd81;
	mov.b32 	%r173, 4;
	// begin inline asm
	shfl.sync.down.b32 %r166, %r167, %r173, %r194, %r195;
	// end inline asm
	// begin inline asm
	shfl.sync.down.b32 %r171, %r172, %r173, %r194, %r195;
	// end inline asm
	mov.b64 	%rd82, {%r166, %r171};
	mov.b64 	%fd229, %rd82;
	add.s32 	%r201, %r145, 4;
	setp.gt.s32 	%p37, %r201, %r194;
	add.f64 	%fd230, %fd228, %fd229;
	selp.f64 	%fd231, %fd228, %fd230, %p37;
	mov.b64 	%rd83, %fd231;
	mov.b64 	{%r177, %r182}, %rd83;
	mov.b32 	%r183, 8;
	// begin inline asm
	shfl.sync.down.b32 %r176, %r177, %r183, %r194, %r195;
	// end inline asm
	// begin inline asm
	shfl.sync.down.b32 %r181, %r182, %r183, %r194, %r195;
	// end inline asm
	mov.b64 	%rd84, {%r176, %r181};
	mov.b64 	%fd232, %rd84;
	add.s32 	%r202, %r145, 8;
	setp.gt.s32 	%p38, %r202, %r194;
	add.f64 	%fd233, %fd231, %fd232;
	selp.f64 	%fd234, %fd231, %fd233, %p38;
	mov.b64 	%rd85, %fd234;
	mov.b64 	{%r187, %r192}, %rd85;
	mov.b32 	%r193, 16;
	// begin inline asm
	shfl.sync.down.b32 %r186, %r187, %r193, %r194, %r195;
	// end inline asm
	// begin inline asm
	shfl.sync.down.b32 %r191, %r192, %r193, %r194, %r195;
	// end inline asm
	mov.b64 	%rd86, {%r186, %r191};
	mov.b64 	%fd235, %rd86;
	add.s32 	%r203, %r145, 16;
	setp.gt.s32 	%p39, %r203, %r194;
	add.f64 	%fd236, %fd234, %fd235;
	selp.f64 	%fd343, %fd234, %fd236, %p39;
	setp.ne.s32 	%p40, %r145, 0;
	@%p40 bra 	$L__BB7_23;
	shr.u32 	%r204, %r5, 2;
	and.b32  	%r205, %r204, 248;
	mov.u32 	%r206, _ZZN3cub18CUB_300001_SM_10006detail6reduce18DeviceReduceKernelINS2_10policy_hubIdyN4cuda3std3__44plusIdEEE10Policy1000EN6thrust24THRUST_300001_SM_1000_NS10device_ptrIdEEyS9_dNS7_10__identityEEEvT0_PT3_T1_NS0_13GridEvenShareISK_EET2_T4_E12temp_storage;
	add.s32 	%r207, %r206, %r205;
	st.shared.f64 	[%r207+16], %fd343;
$L__BB7_23:
	bar.sync 	0;
	setp.ne.s32 	%p41, %r5, 0;
	@%p41 bra 	$L__BB7_46;
	setp.gt.s32 	%p42, %r4, 32;
	ld.shared.f64 	%fd237, [_ZZN3cub18CUB_300001_SM_10006detail6reduce18DeviceReduceKernelINS2_10policy_hubIdyN4cuda3std3__44plusIdEEE10Policy1000EN6thrust24THRUST_300001_SM_1000_NS10device_ptrIdEEyS9_dNS7_10__identityEEEvT0_PT3_T1_NS0_13GridEvenShareISK_EET2_T4_E12temp_storage+24];
	add.f64 	%fd238, %fd343, %fd237;
	selp.f64 	%fd239, %fd238, %fd343, %p42;
	setp.gt.s32 	%p43, %r4, 64;
	ld.shared.f64 	%fd240, [_ZZN3cub18CUB_300001_SM_10006detail6reduce18DeviceReduceKernelINS2_10policy_hubIdyN4cuda3std3__44plusIdEEE10Policy1000EN6thrust24THRUST_300001_SM_1000_NS10device_ptrIdEEyS9_dNS7_10__identityEEEvT0_PT3_T1_NS0_13GridEvenShareISK_EET2_T4_E12temp_storage+32];
	add.f64 	%fd241, %fd240, %fd239;
	selp.f64 	%fd242, %fd241, %fd239, %p43;
	setp.gt.s32 	%p44, %r4, 96;
	ld.shared.f64 	%fd243, [_ZZN3cub18CUB_300001_SM_10006detail6reduce18DeviceReduceKernelINS2_10policy_hubIdyN4cuda3std3__44plusIdEEE10Policy1000EN6thrust24THRUST_300001_SM_1000_NS10device_ptrIdEEyS9_dNS7_10__identityEEEvT0_PT3_T1_NS0_13GridEvenShareISK_EET2_T4_E12temp_storage+40];
	add.f64 	%fd244, %fd243, %fd242;
	selp.f64 	%fd245, %fd244, %fd242, %p44;
	setp.gt.s32 	%p45, %r4, 128;
	ld.shared.f64 	%fd246, [_ZZN3cub18CUB_300001_SM_10006detail6reduce18DeviceReduceKernelINS2_10policy_hubIdyN4cuda3std3__44plusIdEEE10Policy1000EN6thrust24THRUST_300001_SM_1000_NS10device_ptrIdEEyS9_dNS7_10__identityEEEvT0_PT3_T1_NS0_13GridEvenShareISK_EET2_T4_E12temp_storage+48];
	add.f64 	%fd247, %fd246, %fd245;
	selp.f64 	%fd248, %fd247, %fd245, %p45;
	setp.gt.s32 	%p46, %r4, 160;
	ld.shared.f64 	%fd249, [_ZZN3cub18CUB_300001_SM_10006detail6reduce18DeviceReduceKernelINS2_10policy_hubIdyN4cuda3std3__44plusIdEEE10Policy1000EN6thrust24THRUST_300001_SM_1000_NS10device_ptrIdEEyS9_dNS7_10__identityEEEvT0_PT3_T1_NS0_13GridEvenShareISK_EET2_T4_E12temp_storage+56];
	add.f64 	%fd250, %fd249, %fd248;
	selp.f64 	%fd251, %fd250, %fd248, %p46;
	setp.gt.s32 	%p47, %r4, 192;
	ld.shared.f64 	%fd252, [_ZZN3cub18CUB_300001_SM_10006detail6reduce18DeviceReduceKernelINS2_10policy_hubIdyN4cuda3std3__44plusIdEEE10Policy1000EN6thrust24THRUST_300001_SM_1000_NS10device_ptrIdEEyS9_dNS7_10__identityEEEvT0_PT3_T1_NS0_13GridEvenShareISK_EET2_T4_E12temp_storage+64];
	add.f64 	%fd253, %fd252, %fd251;
	selp.f64 	%fd254, %fd253, %fd251, %p47;
	setp.gt.s32 	%p48, %r4, 224;
	ld.shared.f64 	%fd255, [_ZZN3cub18CUB_300001_SM_10006detail6reduce18DeviceReduceKernelINS2_10policy_hubIdyN4cuda3std3__44plusIdEEE10Policy1000EN6thrust24THRUST_300001_SM_1000_NS10device_ptrIdEEyS9_dNS7_10__identityEEEvT0_PT3_T1_NS0_13GridEvenShareISK_EET2_T4_E12temp_storage+72];
	add.f64 	%fd256, %fd255, %fd254;
	selp.f64 	%fd257, %fd256, %fd254, %p48;
	setp.gt.s32 	%p49, %r4, 256;
	ld.shared.f64 	%fd258, [_ZZN3cub18CUB_300001_SM_10006detail6reduce18DeviceReduceKernelINS2_10policy_hubIdyN4cuda3std3__44plusIdEEE10Policy1000EN6thrust24THRUST_300001_SM_1000_NS10device_ptrIdEEyS9_dNS7_10__identityEEEvT0_PT3_T1_NS0_13GridEvenShareISK_EET2_T4_E12temp_storage+80];
	add.f64 	%fd259, %fd258, %fd257;
	selp.f64 	%fd260, %fd259, %fd257, %p49;
	setp.gt.s32 	%p50, %r4, 288;
	ld.shared.f64 	%fd261, [_ZZN3cub18CUB_300001_SM_10006detail6reduce18DeviceReduceKernelINS2_10policy_hubIdyN4cuda3std3__44plusIdEEE10Policy1000EN6thrust24THRUST_300001_SM_1000_NS10device_ptrIdEEyS9_dNS7_10__identityEEEvT0_PT3_T1_NS0_13GridEvenShareISK_EET2_T4_E12temp_storage+88];
	add.f64 	%fd262, %fd261, %fd260;
	selp.f64 	%fd263, %fd262, %fd260, %p50;
	setp.gt.s32 	%p51, %r4, 320;
	ld.shared.f64 	%fd264, [_ZZN3cub18CUB_300001_SM_10006detail6reduce18DeviceReduceKernelINS2_10policy_hubIdyN4cuda3std3__44plusIdEEE10Policy1000EN6thrust24THRUST_300001_SM_1000_NS10device_ptrIdEEyS9_dNS7_10__identityEEEvT0_PT3_T1_NS0_13GridEvenShareISK_EET2_T4_E12temp_storage+96];
	add.f64 	%fd265, %fd264, %fd263;
	selp.f64 	%fd266, %fd265, %fd263, %p51;
	setp.gt.s32 	%p52, %r4, 352;
	ld.shared.f64 	%fd267, [_ZZN3cub18CUB_300001_SM_10006detail6reduce18DeviceReduceKernelINS2_10policy_hubIdyN4cuda3std3__44plusIdEEE10Policy1000EN6thrust24THRUST_300001_SM_1000_NS10device_ptrIdEEyS9_dNS7_10__identityEEEvT0_PT3_T1_NS0_13GridEvenShareISK_EET2_T4_E12temp_storage+104];
	add.f64 	%fd268, %fd267, %fd266;
	selp.f64 	%fd269, %fd268, %fd266, %p52;
	setp.gt.s32 	%p53, %r4, 384;
	ld.shared.f64 	%fd270, [_ZZN3cub18CUB_300001_SM_10006detail6reduce18DeviceReduceKernelINS2_10policy_hubIdyN4cuda3std3__44plusIdEEE10Policy1000EN6thrust24THRUST_300001_SM_1000_NS10device_ptrIdEEyS9_dNS7_10__identityEEEvT0_PT3_T1_NS0_13GridEvenShareISK_EET2_T4_E12temp_storage+112];
	add.f64 	%fd271, %fd270, %fd269;
	selp.f64 	%fd272, %fd271, %fd269, %p53;
	setp.gt.s32 	%p54, %r4, 416;
	ld.shared.f64 	%fd273, [_ZZN3cub18CUB_300001_SM_10006detail6reduce18DeviceReduceKernelINS2_10policy_hubIdyN4cuda3std3__44plusIdEEE10Policy1000EN6thrust24THRUST_300001_SM_1000_NS10device_ptrIdEEyS9_dNS7_10__identityEEEvT0_PT3_T1_NS0_13GridEvenShareISK_EET2_T4_E12temp_storage+120];
	add.f64 	%fd274, %fd273, %fd272;
	selp.f64 	%fd275, %fd274, %fd272, %p54;
	setp.gt.s32 	%p55, %r4, 448;
	ld.shared.f64 	%fd276, [_ZZN3cub18CUB_300001_SM_10006detail6reduce18DeviceReduceKernelINS2_10policy_hubIdyN4cuda3std3__44plusIdEEE10Policy1000EN6thrust24THRUST_300001_SM_1000_NS10device_ptrIdEEyS9_dNS7_10__identityEEEvT0_PT3_T1_NS0_13GridEvenShareISK_EET2_T4_E12temp_storage+128];
	add.f64 	%fd277, %fd276, %fd275;
	selp.f64 	%fd278, %fd277, %fd275, %p55;
	setp.gt.s32 	%p56, %r4, 480;
	ld.shared.f64 	%fd279, [_ZZN3cub18CUB_300001_SM_10006detail6reduce18DeviceReduceKernelINS2_10policy_hubIdyN4cuda3std3__44plusIdEEE10Policy1000EN6thrust24THRUST_300001_SM_1000_NS10device_ptrIdEEyS9_dNS7_10__identityEEEvT0_PT3_T1_NS0_13GridEvenShareISK_EET2_T4_E12temp_storage+136];
	add.f64 	%fd280, %fd279, %fd278;
	selp.f64 	%fd343, %fd280, %fd278, %p56;
	bra.uni 	$L__BB7_46;
$L__BB7_25:
	cvt.u32.u64 	%r52, %rd4;
	mov.u32 	%r27, %tid.x;
	add.s32 	%r53, %r52, %r27;
	mul.wide.u32 	%rd27, %r53, 8;
	add.s64 	%rd28, %rd2, %rd27;
	ld.global.f64 	%fd41, [%rd28];
	ld.global.f64 	%fd42, [%rd28+4096];
	ld.global.f64 	%fd43, [%rd28+8192];
	ld.global.f64 	%fd44, [%rd28+12288];
	ld.global.f64 	%fd45, [%rd28+16384];
	ld.global.f64 	%fd46, [%rd28+20480];
	ld.global.f64 	%fd47, [%rd28+24576];
	add.f64 	%fd48, %fd41, %fd42;
	add.f64 	%fd49, %fd48, %fd43;
	add.f64 	%fd50, %fd49, %fd44;
	add.f64 	%fd51, %fd50, %fd45;
	add.f64 	%fd52, %fd51, %fd46;
	add.f64 	%fd342, %fd52, %fd47;
	setp.lt.u64 	%p2, %rd5, %rd3;
	@%p2 bra 	$L__BB7_42;
	cvt.u32.u64 	%r55, %rd3;
	cvt.u64.u32 	%rd10, %r27;
	add.s64 	%rd103, %rd4, %rd3;
	cvt.u32.u64 	%r28, %rd1;
	not.b32 	%r57, %r27;
	add.s32 	%r58, %r57, %r28;
	sub.s32 	%r59, %r58, %r55;
	sub.s32 	%r272, %r59, %r52;
	add.s64 	%rd29, %rd103, %rd10;
	shl.b64 	%rd30, %rd29, 3;
	add.s64 	%rd31, %rd30, %rd2;
	add.s64 	%rd102, %rd31, 32768;
	mov.b32 	%r273, 0;
	mov.u64 	%rd104, %rd4;
$L__BB7_27:
	cvt.s64.s32 	%rd16, %r50;
	add.s64 	%rd104, %rd104, %rd16;
	add.s64 	%rd32, %rd1, -3584;
	setp.gt.u64 	%p3, %rd104, %rd32;
	@%p3 bra 	$L__BB7_29;
	mul.lo.s32 	%r61, %r1, 3584;
	cvt.s64.s32 	%rd33, %r61;
	add.s64 	%rd34, %rd104, %rd10;
	shl.b64 	%rd35, %rd34, 3;
	add.s64 	%rd36, %rd2, %rd35;
	ld.global.f64 	%fd53, [%rd36];
	ld.global.f64 	%fd54, [%rd36+4096];
	ld.global.f64 	%fd55, [%rd36+8192];
	ld.global.f64 	%fd56, [%rd36+12288];
	ld.global.f64 	%fd57, [%rd36+16384];
	ld.global.f64 	%fd58, [%rd36+20480];
	ld.global.f64 	%fd59, [%rd36+24576];
	add.f64 	%fd60, %fd342, %fd53;
	add.f64 	%fd61, %fd60, %fd54;
	add.f64 	%fd62, %fd61, %fd55;
	add.f64 	%fd63, %fd62, %fd56;
	add.f64 	%fd64, %fd63, %fd57;
	add.f64 	%fd65, %fd64, %fd58;
	add.f64 	%fd342, %fd65, %fd59;
	sub.s64 	%rd37, %rd1, %rd104;
	setp.lt.u64 	%p4, %rd37, %rd33;
	add.s32 	%r273, %r273, 1;
	add.s64 	%rd103, %rd103, %rd33;
	sub.s32 	%r272, %r272, %r61;
	mul.wide.s32 	%rd38, %r61, 8;
	add.s64 	%rd102, %rd102, %rd38;
	@%p4 bra 	$L__BB7_42;
	bra.uni 	$L__BB7_27;
$L__BB7_29:
	setp.le.u64 	%p5, %rd1, %rd104;
	cvt.u32.u64 	%r62, %rd104;
	cvt.u32.u64 	%r63, %rd1;
	sub.s32 	%r64, %r63, %r62;
	setp.ge.s32 	%p6, %r27, %r64;
	or.pred  	%p7, %p5, %p6;
	@%p7 bra 	$L__BB7_42;
	cvt.u32.u64 	%r66, %rd16;
	cvt.u32.u64 	%r67, %rd4;
	not.b32 	%r68, %r27;
	add.s32 	%r69, %r68, %r28;
	add.s32 	%r70, %r66, %r67;
	sub.s32 	%r71, %r69, %r70;
	mul.lo.s32 	%r72, %r1, %r273;
	mad.lo.s32 	%r73, %r72, -3584, %r71;
	shr.u32 	%r74, %r73, 9;
	add.s32 	%r34, %r74, 1;
	and.b32  	%r35, %r34, 15;
	setp.lt.u32 	%p8, %r73, 7680;
	mov.u32 	%r276, %r27;
	@%p8 bra 	$L__BB7_33;
	shr.u32 	%r75, %r272, 9;
	add.s32 	%r76, %r75, 1;
	and.b32  	%r77, %r76, 16777200;
	neg.s32 	%r274, %r77;
	mov.u32 	%r276, %r27;
$L__BB7_32:
	.pragma "nounroll";
	ld.global.f64 	%fd67, [%rd102+-32768];
	add.f64 	%fd68, %fd342, %fd67;
	ld.global.f64 	%fd69, [%rd102+-28672];
	add.f64 	%fd70, %fd68, %fd69;
	ld.global.f64 	%fd71, [%rd102+-24576];
	add.f64 	%fd72, %fd70, %fd71;
	ld.global.f64 	%fd73, [%rd102+-20480];
	add.f64 	%fd74, %fd72, %fd73;
	ld.global.f64 	%fd75, [%rd102+-16384];
	add.f64 	%fd76, %fd74, %fd75;
	ld.global.f64 	%fd77, [%rd102+-12288];
	add.f64 	%fd78, %fd76, %fd77;
	ld.global.f64 	%fd79, [%rd102+-8192];
	add.f64 	%fd80, %fd78, %fd79;
	ld.global.f64 	%fd81, [%rd102+-4096];
	add.f64 	%fd82, %fd80, %fd81;
	ld.global.f64 	%fd83, [%rd102];
	add.f64 	%fd84, %fd82, %fd83;
	ld.global.f64 	%fd85, [%rd102+4096];
	add.f64 	%fd86, %fd84, %fd85;
	ld.global.f64 	%fd87, [%rd102+8192];
	add.f64 	%fd88, %fd86, %fd87;
	ld.global.f64 	%fd89, [%rd102+12288];
	add.f64 	%fd90, %fd88, %fd89;
	ld.global.f64 	%fd91, [%rd102+16384];
	add.f64 	%fd92, %fd90, %fd91;
	ld.global.f64 	%fd93, [%rd102+20480];
	add.f64 	%fd94, %fd92, %fd93;
	ld.global.f64 	%fd95, [%rd102+24576];
	add.f64 	%fd96, %fd94, %fd95;
	ld.global.f64 	%fd97, [%rd102+28672];
	add.f64 	%fd342, %fd96, %fd97;
	add.s32 	%r276, %r276, 8192;
	add.s32 	%r274, %r274, 16;
	add.s64 	%rd102, %rd102, 65536;
	setp.ne.s32 	%p9, %r274, 0;
	@%p9 bra 	$L__BB7_32;
$L__BB7_33:
	setp.eq.s32 	%p10, %r35, 0;
	@%p10 bra 	$L__BB7_42;
	and.b32  	%r42, %r34, 7;
	setp.lt.u32 	%p11, %r35, 8;
	@%p11 bra 	$L__BB7_36;
	cvt.u64.u32 	%rd39, %r276;
	add.s64 	%rd40, %rd104, %rd39;
	shl.b64 	%rd41, %rd40, 3;
	add.s64 	%rd42, %rd2, %rd41;
	ld.global.f64 	%fd99, [%rd42];
	add.f64 	%fd100, %fd342, %fd99;
	ld.global.f64 	%fd101, [%rd42+4096];
	add.f64 	%fd102, %fd100, %fd101;
	ld.global.f64 	%fd103, [%rd42+8192];
	add.f64 	%fd104, %fd102, %fd103;
	ld.global.f64 	%fd105, [%rd42+12288];
	add.f64 	%fd106, %fd104, %fd105;
	ld.global.f64 	%fd107, [%rd42+16384];
	add.f64 	%fd108, %fd106, %fd107;
	ld.global.f64 	%fd109, [%rd42+20480];
	add.f64 	%fd110, %fd108, %fd109;
	ld.global.f64 	%fd111, [%rd42+24576];
	add.f64 	%fd112, %fd110, %fd111;
	ld.global.f64 	%fd113, [%rd42+28672];
	add.f64 	%fd342, %fd112, %fd113;
	add.s32 	%r276, %r276, 4096;
$L__BB7_36:
	setp.eq.s32 	%p12, %r42, 0;
	@%p12 bra 	$L__BB7_42;
	setp.lt.u32 	%p13, %r42, 4;
	@%p13 bra 	$L__BB7_39;
	cvt.u64.u32 	%rd43, %r276;
	add.s64 	%rd44, %rd104, %rd43;
	shl.b64 	%rd45, %rd44, 3;
	add.s64 	%rd46, %rd2, %rd45;
	ld.global.f64 	%fd115, [%rd46];
	add.f64 	%fd116, %fd342, %fd115;
	ld.global.f64 	%fd117, [%rd46+4096];
	add.f64 	%fd118, %fd116, %fd117;
	ld.global.f64 	%fd119, [%rd46+8192];
	add.f64 	%fd120, %fd118, %fd119;
	ld.global.f64 	%fd121, [%rd46+12288];
	add.f64 	%fd342, %fd120, %fd121;
	add.s32 	%r276, %r276, 2048;
$L__BB7_39:
	and.b32  	%r78, %r34, 3;
	setp.eq.s32 	%p14, %r78, 0;
	@%p14 bra 	$L__BB7_42;
	cvt.u64.u32 	%rd47, %r276;
	add.s64 	%rd48, %rd47, %rd103;
	shl.b64 	%rd49, %rd48, 3;
	add.s64 	%rd106, %rd2, %rd49;
	cvt.u16.u32 	%rs1, %r272;
	shr.u16 	%rs2, %rs1, 9;
	add.s16 	%rs3, %rs2, 1;
	cvt.u32.u16 	%r79, %rs3;
	and.b32  	%r80, %r79, 3;
	neg.s32 	%r279, %r80;
$L__BB7_41:
	.pragma "nounroll";
	ld.global.f64 	%fd122, [%rd106];
	add.f64 	%fd342, %fd342, %fd122;
	add.s64 	%rd106, %rd106, 4096;
	add.s32 	%r279, %r279, 1;
	setp.ne.s32 	%p15, %r279, 0;
	@%p15 bra 	$L__BB7_41;
$L__BB7_42:
	// begin inline asm
	mov.u32 %r81, %laneid;
	// end inline asm
	mov.b64 	%rd50, %fd342;
	mov.b64 	{%r83, %r88}, %rd50;
	mov.b32 	%r89, 1;
	mov.b32 	%r130, 31;
	mov.b32 	%r131, -1;
	// begin inline asm
	shfl.sync.down.b32 %r82, %r83, %r89, %r130, %r131;
	// end inline asm
	// begin inline asm
	shfl.sync.down.b32 %r87, %r88, %r89, %r130, %r131;
	// end inline asm
	mov.b64 	%rd51, {%r82, %r87};
	mov.b64 	%fd123, %rd51;
	setp.gt.s32 	%p16, %r81, 30;
	add.f64 	%fd124, %fd342, %fd123;
	selp.f64 	%fd125, %fd342, %fd124, %p16;
	mov.b64 	%rd52, %fd125;
	mov.b64 	{%r93, %r98}, %rd52;
	mov.b32 	%r99, 2;
	// begin inline asm
	shfl.sync.down.b32 %r92, %r93, %r99, %r130, %r131;
	// end inline asm
	// begin inline asm
	shfl.sync.down.b32 %r97, %r98, %r99, %r130, %r131;
	// end inline asm
	mov.b64 	%rd53, {%r92, %r97};
	mov.b64 	%fd126, %rd53;
	setp.gt.s32 	%p17, %r81, 29;
	add.f64 	%fd127, %fd125, %fd126;
	selp.f64 	%fd128, %fd125, %fd127, %p17;
	mov.b64 	%rd54, %fd128;
	mov.b64 	{%r103, %r108}, %rd54;
	mov.b32 	%r109, 4;
	// begin inline asm
	shfl.sync.down.b32 %r102, %r103, %r109, %r130, %r131;
	// end inline asm
	// begin inline asm
	shfl.sync.down.b32 %r107, %r108, %r109, %r130, %r131;
	// end inline asm
	mov.b64 	%rd55, {%r102, %r107};
	mov.b64 	%fd129, %rd55;
	setp.gt.s32 	%p18, %r81, 27;
	add.f64 	%fd130, %fd128, %fd129;
	selp.f64 	%fd131, %fd128, %fd130, %p18;
	mov.b64 	%rd56, %fd131;
	mov.b64 	{%r113, %r118}, %rd56;
	mov.b32 	%r119, 8;
	// begin inline asm
	shfl.sync.down.b32 %r112, %r113, %r119, %r130, %r131;
	// end inline asm
	// begin inline asm
	shfl.sync.down.b32 %r117, %r118, %r119, %r130, %r131;
	// end inline asm
	mov.b64 	%rd57, {%r112, %r117};
	mov.b64 	%fd132, %rd57;
	setp.gt.s32 	%p19, %r81, 23;
	add.f64 	%fd133, %fd131, %fd132;
	selp.f64 	%fd134, %fd131, %fd133, %p19;
	mov.b64 	%rd58, %fd134;
	mov.b64 	{%r123, %r128}, %rd58;
	mov.b32 	%r129, 16;
	// begin inline asm
	shfl.sync.down.b32 %r122, %r123, %r129, %r130, %r131;
	// end inline asm
	// begin inline asm
	shfl.sync.down.b32 %r127, %r128, %r129, %r130, %r131;
	// end inline asm
	mov.b64 	%rd59, {%r122, %r127};
	mov.b64 	%fd135, %rd59;
	setp.gt.s32 	%p20, %r81, 15;
	add.f64 	%fd37, %fd134, %fd135;
	selp.f64 	%fd343, %fd134, %fd37, %p20;
	setp.ne.s32 	%p21, %r81, 0;
	@%p21 bra 	$L__BB7_44;
	shr.u32 	%r132, %r27, 2;
	and.b32  	%r133, %r132, 248;
	mov.u32 	%r134, _ZZN3cub18CUB_300001_SM_10006detail6reduce18DeviceReduceKernelINS2_10policy_hubIdyN4cuda3std3__44plusIdEEE10Policy1000EN6thrust24THRUST_300001_SM_1000_NS10device_ptrIdEEyS9_dNS7_10__identityEEEvT0_PT3_T1_NS0_13GridEvenShareISK_EET2_T4_E12temp_storage;
	add.s32 	%r135, %r134, %r133;
	st.shared.f64 	[%r135+16], %fd37;
$L__BB7_44:
	bar.sync 	0;
	setp.ne.s32 	%p22, %r27, 0;
	@%p22 bra 	$L__BB7_46;
	ld.shared.f64 	%fd136, [_ZZN3cub18CUB_300001_SM_10006detail6reduce18DeviceReduceKernelINS2_10policy_hubIdyN4cuda3std3__44plusIdEEE10Policy1000EN6thrust24THRUST_300001_SM_1000_NS10device_ptrIdEEyS9_dNS7_10__identityEEEvT0_PT3_T1_NS0_13GridEvenShareISK_EET2_T4_E12temp_storage+24];
	add.f64 	%fd137, %fd343, %fd136;
	ld.shared.f64 	%fd138, [_ZZN3cub18CUB_300001_SM_10006detail6reduce18DeviceReduceKernelINS2_10policy_hubIdyN4cuda3std3__44plusIdEEE10Policy1000EN6thrust24THRUST_300001_SM_1000_NS10device_ptrIdEEyS9_dNS7_10__identityEEEvT0_PT3_T1_NS0_13GridEvenShareISK_EET2_T4_E12temp_storage+32];
	add.f64 	%fd139, %fd137, %fd138;
	ld.shared.f64 	%fd140, [_ZZN3cub18CUB_300001_SM_10006detail6reduce18DeviceReduceKernelINS2_10policy_hubIdyN4cuda3std3__44plusIdEEE10Policy1000EN6thrust24THRUST_300001_SM_1000_NS10device_ptrIdEEyS9_dNS7_10__identityEEEvT0_PT3_T1_NS0_13GridEvenShareISK_EET2_T4_E12temp_storage+40];
	add.f64 	%fd141, %fd139, %fd140;
	ld.shared.f64 	%fd142, [_ZZN3cub18CUB_300001_SM_10006detail6reduce18DeviceReduceKernelINS2_10policy_hubIdyN4cuda3std3__44plusIdEEE10Policy1000EN6thrust24THRUST_300001_SM_1000_NS10device_ptrIdEEyS9_dNS7_10__identityEEEvT0_PT3_T1_NS0_13GridEvenShareISK_EET2_T4_E12temp_storage+48];
	add.f64 	%fd143, %fd141, %fd142;
	ld.shared.f64 	%fd144, [_ZZN3cub18CUB_300001_SM_10006detail6reduce18DeviceReduceKernelINS2_10policy_hubIdyN4cuda3std3__44plusIdEEE10Policy1000EN6thrust24THRUST_300001_SM_1000_NS10device_ptrIdEEyS9_dNS7_10__identityEEEvT0_PT3_T1_NS0_13GridEvenShareISK_EET2_T4_E12temp_storage+56];
	add.f64 	%fd145, %fd143, %fd144;
	ld.shared.f64 	%fd146, [_ZZN3cub18CUB_300001_SM_10006detail6reduce18DeviceReduceKernelINS2_10policy_hubIdyN4cuda3std3__44plusIdEEE10Policy1000EN6thrust24THRUST_300001_SM_1000_NS10device_ptrIdEEyS9_dNS7_10__identityEEEvT0_PT3_T1_NS0_13GridEvenShareISK_EET2_T4_E12temp_storage+64];
	add.f64 	%fd147, %fd145, %fd146;
	ld.shared.f64 	%fd148, [_ZZN3cub18CUB_300001_SM_10006detail6reduce18DeviceReduceKernelINS2_10policy_hubIdyN4cuda3std3__44plusIdEEE10Policy1000EN6thrust24THRUST_300001_SM_1000_NS10device_ptrIdEEyS9_dNS7_10__identityEEEvT0_PT3_T1_NS0_13GridEvenShareISK_EET2_T4_E12temp_storage+72];
	add.f64 	%fd149, %fd147, %fd148;
	ld.shared.f64 	%fd150, [_ZZN3cub18CUB_300001_SM_10006detail6reduce18DeviceReduceKernelINS2_10policy_hubIdyN4cuda3std3__44plusIdEEE10Policy1000EN6thrust24THRUST_300001_SM_1000_NS10device_ptrIdEEyS9_dNS7_10__identityEEEvT0_PT3_T1_NS0_13GridEvenShareISK_EET2_T4_E12temp_storage+80];
	add.f64 	%fd151, %fd149, %fd150;
	ld.shared.f64 	%fd152, [_ZZN3cub18CUB_300001_SM_10006detail6reduce18DeviceReduceKernelINS2_10policy_hubIdyN4cuda3std3__44plusIdEEE10Policy1000EN6thrust24THRUST_300001_SM_1000_NS10device_ptrIdEEyS9_dNS7_10__identityEEEvT0_PT3_T1_NS0_13GridEvenShareISK_EET2_T4_E12temp_storage+88];
	add.f64 	%fd153, %fd151, %fd152;
	ld.shared.f64 	%fd154, [_ZZN3cub18CUB_300001_SM_10006detail6reduce18DeviceReduceKernelINS2_10policy_hubIdyN4cuda3std3__44plusIdEEE10Policy1000EN6thrust24THRUST_300001_SM_1000_NS10device_ptrIdEEyS9_dNS7_10__identityEEEvT0_PT3_T1_NS0_13GridEvenShareISK_EET2_T4_E12temp_storage+96];
	add.f64 	%fd155, %fd153, %fd154;
	ld.shared.f64 	%fd156, [_ZZN3cub18CUB_300001_SM_10006detail6reduce18DeviceReduceKernelINS2_10policy_hubIdyN4cuda3std3__44plusIdEEE10Policy1000EN6thrust24THRUST_300001_SM_1000_NS10device_ptrIdEEyS9_dNS7_10__identityEEEvT0_PT3_T1_NS0_13GridEvenShareISK_EET2_T4_E12temp_storage+104];
	add.f64 	%fd157, %fd155, %fd156;
	ld.shared.f64 	%fd158, [_ZZN3cub18CUB_300001_SM_10006detail6reduce18DeviceReduceKernelINS2_10policy_hubIdyN4cuda3std3__44plusIdEEE10Policy1000EN6thrust24THRUST_300001_SM_1000_NS10device_ptrIdEEyS9_dNS7_10__identityEEEvT0_PT3_T1_NS0_13GridEvenShareISK_EET2_T4_E12temp_storage+112];
	add.f64 	%fd159, %fd157, %fd158;
	ld.shared.f64 	%fd160, [_ZZN3cub18CUB_300001_SM_10006detail6reduce18DeviceReduceKernelINS2_10policy_hubIdyN4cuda3std3__44plusIdEEE10Policy1000EN6thrust24THRUST_300001_SM_1000_NS10device_ptrIdEEyS9_dNS7_10__identityEEEvT0_PT3_T1_NS0_13GridEvenShareISK_EET2_T4_E12temp_storage+120];
	add.f64 	%fd161, %fd159, %fd160;
	ld.shared.f64 	%fd162, [_ZZN3cub18CUB_300001_SM_10006detail6reduce18DeviceReduceKernelINS2_10policy_hubIdyN4cuda3std3__44plusIdEEE10Policy1000EN6thrust24THRUST_300001_SM_1000_NS10device_ptrIdEEyS9_dNS7_10__identityEEEvT0_PT3_T1_NS0_13GridEvenShareISK_EET2_T4_E12temp_storage+128];
	add.f64 	%fd163, %fd161, %fd162;
	ld.shared.f64 	%fd164, [_ZZN3cub18CUB_300001_SM_10006detail6reduce18DeviceReduceKernelINS2_10policy_hubIdyN4cuda3std3__44plusIdEEE10Policy1000EN6thrust24THRUST_300001_SM_1000_NS10device_ptrIdEEyS9_dNS7_10__identityEEEvT0_PT3_T1_NS0_13GridEvenShareISK_EET2_T4_E12temp_storage+136];
	add.f64 	%fd343, %fd163, %fd164;
$L__BB7_46:
	mov.u32 	%r263, %tid.x;
	setp.ne.s32 	%p64, %r263, 0;
	@%p64 bra 	$L__BB7_48;
	ld.param.u64 	%rd100, [_ZN3cub18CUB_300001_SM_10006detail6reduce18DeviceReduceKernelINS2_10policy_hubIdyN4cuda3std3__44plusIdEEE10Policy1000EN6thrust24THRUST_300001_SM_1000_NS10device_ptrIdEEyS9_dNS7_10__identityEEEvT0_PT3_T1_NS0_13GridEvenShareISK_EET2_T4__param_1];
	cvta.to.global.u64 	%rd97, %rd100;
	mul.wide.u32 	%rd98, %r2, 8;
	add.s64 	%rd99, %rd97, %rd98;
	st.global.f64 	[%rd99], %fd343;
$L__BB7_48:
	ret;

}
	// .globl	_ZN3cub18CUB_300001_SM_10006detail6reduce28DeviceReduceSingleTileKernelINS2_10policy_hubIdyN4cuda3std3__44plusIdEEE10Policy1000EPdSC_iS9_ddNS7_10__identityEEEvT0_T1_T2_T3_T4_T6_
.visible .entry _ZN3cub18CUB_300001_SM_10006detail6reduce28DeviceReduceSingleTileKernelINS2_10policy_hubIdyN4cuda3std3__44plusIdEEE10Policy1000EPdSC_iS9_ddNS7_10__identityEEEvT0_T1_T2_T3_T4_T6_(
	.param .u64 .ptr .align 1 _ZN3cub18CUB_300001_SM_10006detail6reduce28DeviceReduceSingleTileKernelINS2_10policy_hubIdyN4cuda3std3__44plusIdEEE10Policy1000EPdSC_iS9_ddNS7_10__identityEEEvT0_T1_T2_T3_T4_T6__param_0,
	.param .u64 .ptr .align 1 _ZN3cub18CUB_300001_SM_10006detail6reduce28DeviceReduceSingleTileKernelINS2_10policy_hubIdyN4cuda3std3__44plusIdEEE10Policy1000EPdSC_iS9_ddNS7_10__identityEEEvT0_T1_T2_T3_T4_T6__param_1,
	.param .u32 _ZN3cub18CUB_300001_SM_10006detail6reduce28DeviceReduceSingleTileKernelINS2_10policy_hubIdyN4cuda3std3__44plusIdEEE10Policy1000EPdSC_iS9_ddNS7_10__identityEEEvT0_T1_T2_T3_T4_T6__param_2,
	.param .align 1 .b8 _ZN3cub18CUB_300001_SM_10006detail6reduce28DeviceReduceSingleTileKernelINS2_10policy_hubIdyN4cuda3std3__44plusIdEEE10Policy1000EPdSC_iS9_ddNS7_10__identityEEEvT0_T1_T2_T3_T4_T6__param_3[1],
	.param .f64 _ZN3cub18CUB_300001_SM_10006detail6reduce28DeviceReduceSingleTileKernelINS2_10policy_hubIdyN4cuda3std3__44plusIdEEE10Policy1000EPdSC_iS9_ddNS7_10__identityEEEvT0_T1_T2_T3_T4_T6__param_4,
	.param .align 1 .b8 _ZN3cub18CUB_300001_SM_10006detail6reduce28DeviceReduceSingleTileKernelINS2_10policy_hubIdyN4cuda3std3__44plusIdEEE10Policy1000EPdSC_iS9_ddNS7_10__identityEEEvT0_T1_T2_T3_T4_T6__param_5[1]
)
.maxntid 512
.minnctapersm 1
{
	.reg .pred 	%p<58>;
	.reg .b32 	%r<238>;
	.reg .b64 	%rd<104>;
	.reg .b64 	%fd<232>;
	// demoted variable
	.shared .align 8 .b8 _ZZN3cub18CUB_300001_SM_10006detail6reduce28DeviceReduceSingleTileKernelINS2_10policy_hubIdyN4cuda3std3__44plusIdEEE10Policy1000EPdSC_iS9_ddNS7_10__identityEEEvT0_T1_T2_T3_T4_T6_E12temp_storage[152];
	ld.param.u64 	%rd8, [_ZN3cub18CUB_300001_SM_10006detail6reduce28DeviceReduceSingleTileKernelINS2_10policy_hubIdyN4cuda3std3__44plusIdEEE10Policy1000EPdSC_iS9_ddNS7_10__identityEEEvT0_T1_T2_T3_T4_T6__param_0];
	ld.param.u64 	%rd9, [_ZN3cub18CUB_300001_SM_10006detail6reduce28DeviceReduceSingleTileKernelINS2_10policy_hubIdyN4cuda3std3__44plusIdEEE10Policy1000EPdSC_iS9_ddNS7_10__identityEEEvT0_T1_T2_T3_T4_T6__param_1];
	ld.param.u32 	%r34, [_ZN3cub18CUB_300001_SM_10006detail6reduce28DeviceReduceSingleTileKernelINS2_10policy_hubIdyN4cuda3std3__44plusIdEEE10Policy1000EPdSC_iS9_ddNS7_10__identityEEEvT0_T1_T2_T3_T4_T6__param_2];
	ld.param.f64 	%fd30, [_ZN3cub18CUB_300001_SM_10006detail6reduce28DeviceReduceSingleTileKernelINS2_10policy_hubIdyN4cuda3std3__44plusIdEEE10Policy1000EPdSC_iS9_ddNS7_10__identityEEEvT0_T1_T2_T3_T4_T6__param_4];
	cvta.to.global.u64 	%rd1, %rd9;
	setp.ne.s32 	%p1, %r34, 0;
	@%p1 bra 	$L__BB8_3;
	mov.u32 	%r224, %tid.x;
	setp.ne.s32 	%p57, %r224, 0;
	@%p57 bra 	$L__BB8_39;
	st.global.f64 	[%rd1], %fd30;
	bra.uni 	$L__BB8_39;
$L__BB8_3:
	setp.gt.s32 	%p2, %r34, 3583;
	@%p2 bra 	$L__BB8_21;
	mov.u32 	%r1, %tid.x;
	setp.ge.s32 	%p19, %r1, %r34;
	mov.f64 	%fd223, 0d0000000000000000;
	mov.u32 	%r228, %r1;
	@%p19 bra 	$L__BB8_6;
	mul.wide.u32 	%rd69, %r1, 8;
	add.s64 	%rd68, %rd8, %rd69;
	// begin inline asm
	ld.global.nc.u64 %rd67, [%rd68];
	// end inline asm
	mov.b64 	%fd223, %rd67;
	add.s32 	%r228, %r1, 512;
$L__BB8_6:
	setp.ge.s32 	%p20, %r228, %r34;
	@%p20 bra 	$L__BB8_12;
	not.b32 	%r100, %r228;
	add.s32 	%r4, %r34, %r100;
	and.b32  	%r101, %r4, 1536;
	setp.eq.s32 	%p21, %r101, 1536;
	@%p21 bra 	$L__BB8_10;
	mul.wide.u32 	%rd70, %r228, 8;
	add.s64 	%rd102, %rd8, %rd70;
	shr.u32 	%r102, %r4, 9;
	add.s32 	%r103, %r102, 1;
	and.b32  	%r104, %r103, 3;
	neg.s32 	%r226, %r104;
$L__BB8_9:
	.pragma "nounroll";
	// begin inline asm
	ld.global.nc.u64 %rd71, [%rd102];
	// end inline asm
	mov.b64 	%fd109, %rd71;
	add.f64 	%fd223, %fd223, %fd109;
	add.s32 	%r228, %r228, 512;
	add.s64 	%rd102, %rd102, 4096;
	add.s32 	%r226, %r226, 1;
	setp.ne.s32 	%p22, %r226, 0;
	@%p22 bra 	$L__BB8_9;
$L__BB8_10:
	setp.lt.u32 	%p23, %r4, 1536;
	@%p23 bra 	$L__BB8_12;
$L__BB8_11:
	mul.wide.s32 	%rd81, %r228, 8;
	add.s64 	%rd74, %rd8, %rd81;
	// begin inline asm
	ld.global.nc.u64 %rd73, [%rd74];
	// end inline asm
	mov.b64 	%fd110, %rd73;
	add.f64 	%fd111, %fd223, %fd110;
	add.s64 	%rd76, %rd74, 4096;
	// begin inline asm
	ld.global.nc.u64 %rd75, [%rd76];
	// end inline asm
	mov.b64 	%fd112, %rd75;
	add.f64 	%fd113, %fd111, %fd112;
	add.s64 	%rd78, %rd74, 8192;
	// begin inline asm
	ld.global.nc.u64 %rd77, [%rd78];
	// end inline asm
	mov.b64 	%fd114, %rd77;
	add.f64 	%fd115, %fd113, %fd114;
	add.s64 	%rd80, %rd74, 12288;
	// begin inline asm
	ld.global.nc.u64 %rd79, [%rd80];
	// end inline asm
	mov.b64 	%fd116, %rd79;
	add.f64 	%fd223, %fd115, %fd116;
	add.s32 	%r228, %r228, 2048;
	setp.lt.s32 	%p24, %r228, %r34;
	@%p24 bra 	$L__BB8_11;
$L__BB8_12:
	setp.lt.s32 	%p25, %r34, 512;
	@%p25 bra 	$L__BB8_17;
	// begin inline asm
	mov.u32 %r168, %laneid;
	// end inline asm
	mov.b64 	%rd92, %fd223;
	mov.b64 	{%r170, %r175}, %rd92;
	mov.b32 	%r176, 1;
	mov.b32 	%r217, 31;
	mov.b32 	%r218, -1;
	// begin inline asm
	shfl.sync.down.b32 %r169, %r170, %r176, %r217, %r218;
	// end inline asm
	// begin inline asm
	shfl.sync.down.b32 %r174, %r175, %r176, %r217, %r218;
	// end inline asm
	mov.b64 	%rd93, {%r169, %r174};
	mov.b64 	%fd175, %rd93;
	setp.gt.s32 	%p49, %r168, 30;
	add.f64 	%fd176, %fd223, %fd175;
	selp.f64 	%fd177, %fd223, %fd176, %p49;
	mov.b64 	%rd94, %fd177;
	mov.b64 	{%r180, %r185}, %rd94;
	mov.b32 	%r186, 2;
	// begin inline asm
	shfl.sync.down.b32 %r179, %r180, %r186, %r217, %r218;
	// end inline asm
	// begin inline asm
	shfl.sync.down.b32 %r184, %r185, %r186, %r217, %r218;
	// end inline asm
	mov.b64 	%rd95, {%r179, %r184};
	mov.b64 	%fd178, %rd95;
	setp.gt.s32 	%p50, %r168, 29;
	add.f64 	%fd179, %fd177, %fd178;
	selp.f64 	%fd180, %fd177, %fd179, %p50;
	mov.b64 	%rd96, %fd180;
	mov.b64 	{%r190, %r195}, %rd96;
	mov.b32 	%r196, 4;
	// begin inline asm
	shfl.sync.down.b32 %r189, %r190, %r196, %r217, %r218;
	// end inline asm
	// begin inline asm
	shfl.sync.down.b32 %r194, %r195, %r196, %r217, %r218;
	// end inline asm
	mov.b64 	%rd97, {%r189, %r194};
	mov.b64 	%fd181, %rd97;
	setp.gt.s32 	%p51, %r168, 27;
	add.f64 	%fd182, %fd180, %fd181;
	selp.f64 	%fd183, %fd180, %fd182, %p51;
	mov.b64 	%rd98, %fd183;
	mov.b64 	{%r200, %r205}, %rd98;
	mov.b32 	%r206, 8;
	// begin inline asm
	shfl.sync.down.b32 %r199, %r200, %r206, %r217, %r218;
	// end inline asm
	// begin inline asm
	shfl.sync.down.b32 %r204, %r205, %r206, %r217, %r218;
	// end inline asm
	mov.b64 	%rd99, {%r199, %r204};
	mov.b64 	%fd184, %rd99;
	setp.gt.s32 	%p52, %r168, 23;
	add.f64 	%fd185, %fd183, %fd184;
	selp.f64 	%fd186, %fd183, %fd185, %p52;
	mov.b64 	%rd100, %fd186;
	mov.b64 	{%r210, %r215}, %rd100;
	mov.b32 	%r216, 16;
	// begin inline asm
	shfl.sync.down.b32 %r209, %r210, %r216, %r217, %r218;
	// end inline asm
	// begin inline asm
	shfl.sync.down.b32 %r214, %r215, %r216, %r217, %r218;
	// end inline asm
	mov.b64 	%rd101, {%r209, %r214};
	mov.b64 	%fd187, %rd101;
	setp.gt.s32 	%p53, %r168, 15;
	add.f64 	%fd10, %fd186, %fd187;
	selp.f64 	%fd231, %fd186, %fd10, %p53;
	setp.ne.s32 	%p54, %r168, 0;
	@%p54 bra 	$L__BB8_15;
	shr.u32 	%r219, %r1, 2;
	and.b32  	%r220, %r219, 248;
	mov.u32 	%r221, _ZZN3cub18CUB_300001_SM_10006detail6reduce28DeviceReduceSingleTileKernelINS2_10policy_hubIdyN4cuda3std3__44plusIdEEE10Policy1000EPdSC_iS9_ddNS7_10__identityEEEvT0_T1_T2_T3_T4_T6_E12temp_storage;
	add.s32 	%r222, %r221, %r220;
	st.shared.f64 	[%r222+16], %fd10;
$L__BB8_15:
	bar.sync 	0;
	setp.ne.s32 	%p55, %r1, 0;
	@%p55 bra 	$L__BB8_37;
	ld.shared.f64 	%fd188, [_ZZN3cub18CUB_300001_SM_10006detail6reduce28DeviceReduceSingleTileKernelINS2_10policy_hubIdyN4cuda3std3__44plusIdEEE10Policy1000EPdSC_iS9_ddNS7_10__identityEEEvT0_T1_T2_T3_T4_T6_E12temp_storage+24];
	add.f64 	%fd189, %fd231, %fd188;
	ld.shared.f64 	%fd190, [_ZZN3cub18CUB_300001_SM_10006detail6reduce28DeviceReduceSingleTileKernelINS2_10policy_hubIdyN4cuda3std3__44plusIdEEE10Policy1000EPdSC_iS9_ddNS7_10__identityEEEvT0_T1_T2_T3_T4_T6_E12temp_storage+32];
	add.f64 	%fd191, %fd189, %fd190;
	ld.shared.f64 	%fd192, [_ZZN3cub18CUB_300001_SM_10006detail6reduce28DeviceReduceSingleTileKernelINS2_10policy_hubIdyN4cuda3std3__44plusIdEEE10Policy1000EPdSC_iS9_ddNS7_10__identityEEEvT0_T1_T2_T3_T4_T6_E12temp_storage+40];
	add.f64 	%fd193, %fd191, %fd192;
	ld.shared.f64 	%fd194, [_ZZN3cub18CUB_300001_SM_10006detail6reduce28DeviceReduceSingleTileKernelINS2_10policy_hubIdyN4cuda3std3__44plusIdEEE10Policy1000EPdSC_iS9_ddNS7_10__identityEEEvT0_T1_T2_T3_T4_T6_E12temp_storage+48];
	add.f64 	%fd195, %fd193, %fd194;
	ld.shared.f64 	%fd196, [_ZZN3cub18CUB_300001_SM_10006detail6reduce28DeviceReduceSingleTileKernelINS2_10policy_hubIdyN4cuda3std3__44plusIdEEE10Policy1000EPdSC_iS9_ddNS7_10__identityEEEvT0_T1_T2_T3_T4_T6_E12temp_storage+56];
	add.f64 	%fd197, %fd195, %fd196;
	ld.shared.f64 	%fd198, [_ZZN3cub18CUB_300001_SM_10006detail6reduce28DeviceReduceSingleTileKernelINS2_10policy_hubIdyN4cuda3std3__44plusIdEEE10Policy1000EPdSC_iS9_ddNS7_10__identityEEEvT0_T1_T2_T3_T4_T6_E12temp_storage+64];
	add.f64 	%fd199, %fd197, %fd198;
	ld.shared.f64 	%fd200, [_ZZN3cub18CUB_300001_SM_10006detail6reduce28DeviceReduceSingleTileKernelINS2_10policy_hubIdyN4cuda3std3__44plusIdEEE10Policy1000EPdSC_iS9_ddNS7_10__identityEEEvT0_T1_T2_T3_T4_T6_E12temp_storage+72];
	add.f64 	%fd201, %fd199, %fd200;
	ld.shared.f64 	%fd202, [_ZZN3cub18CUB_300001_SM_10006detail6reduce28DeviceReduceSingleTileKernelINS2_10policy_hubIdyN4cuda3std3__44plusIdEEE10Policy1000EPdSC_iS9_ddNS7_10__identityEEEvT0_T1_T2_T3_T4_T6_E12temp_storage+80];
	add.f64 	%fd203, %fd201, %fd202;
	ld.shared.f64 	%fd204, [_ZZN3cub18CUB_300001_SM_10006detail6reduce28DeviceReduceSingleTileKernelINS2_10policy_hubIdyN4cuda3std3__44plusIdEEE10Policy1000EPdSC_iS9_ddNS7_10__identityEEEvT0_T1_T2_T3_T4_T6_E12temp_storage+88];
	add.f64 	%fd205, %fd203, %fd204;
	ld.shared.f64 	%fd206, [_ZZN3cub18CUB_300001_SM_10006detail6reduce28DeviceReduceSingleTileKernelINS2_10policy_hubIdyN4cuda3std3__44plusIdEEE10Policy1000EPdSC_iS9_ddNS7_10__identityEEEvT0_T1_T2_T3_T4_T6_E12temp_storage+96];
	add.f64 	%fd207, %fd205, %fd206;
	ld.shared.f64 	%fd208, [_ZZN3cub18CUB_300001_SM_10006detail6reduce28DeviceReduceSingleTileKernelINS2_10policy_hubIdyN4cuda3std3__44plusIdEEE10Policy1000EPdSC_iS9_ddNS7_10__identityEEEvT0_T1_T2_T3_T4_T6_E12temp_storage+104];
	add.f64 	%fd209, %fd207, %fd208;
	ld.shared.f64 	%fd210, [_ZZN3cub18CUB_300001_SM_10006detail6reduce28DeviceReduceSingleTileKernelINS2_10policy_hubIdyN4cuda3std3__44plusIdEEE10Policy1000EPdSC_iS9_ddNS7_10__identityEEEvT0_T1_T2_T3_T4_T6_E12temp_storage+112];
	add.f64 	%fd211, %fd209, %fd210;
	ld.shared.f64 	%fd212, [_ZZN3cub18CUB_300001_SM_10006detail6reduce28DeviceReduceSingleTileKernelINS2_10policy_hubIdyN4cuda3std3__44plusIdEEE10Policy1000EPdSC_iS9_ddNS7_10__identityEEEvT0_T1_T2_T3_T4_T6_E12temp_storage+120];
	add.f64 	%fd213, %fd211, %fd212;
	ld.shared.f64 	%fd214, [_ZZN3cub18CUB_300001_SM_10006detail6reduce28DeviceReduceSingleTileKernelINS2_10policy_hubIdyN4cuda3std3__44plusIdEEE10Policy1000EPdSC_iS9_ddNS7_10__identityEEEvT0_T1_T2_T3_T4_T6_E12temp_storage+128];
	add.f64 	%fd215, %fd213, %fd214;
	ld.shared.f64 	%fd216, [_ZZN3cub18CUB_300001_SM_10006detail6reduce28DeviceReduceSingleTileKernelINS2_10policy_hubIdyN4cuda3std3__44plusIdEEE10Policy1000EPdSC_iS9_ddNS7_10__identityEEEvT0_T1_T2_T3_T4_T6_E12temp_storage+136];
	add.f64 	%fd231, %fd215, %fd216;
	bra.uni 	$L__BB8_37;
$L__BB8_17:
	// begin inline asm
	mov.u32 %r105, %laneid;
	// end inline asm
	and.b32  	%r156, %r1, 992;
	add.s32 	%r157, %r156, 32;
	setp.gt.s32 	%p26, %r157, %r34;
	not.b32 	%r158, %r156;
	add.s32 	%r159, %r34, %r158;
	selp.b32 	%r154, %r159, 31, %p26;
	mov.b64 	%rd82, %fd223;
	mov.b64 	{%r107, %r112}, %rd82;
	mov.b32 	%r113, 1;
	mov.b32 	%r155, -1;
	// begin inline asm
	shfl.sync.down.b32 %r106, %r107, %r113, %r154, %r155;
	// end inline asm
	// begin inline asm
	shfl.sync.down.b32 %r111, %r112, %r113, %r154, %r155;
	// end inline asm
	mov.b64 	%rd83, {%r106, %r111};
	mov.b64 	%fd117, %rd83;
	setp.lt.s32 	%p27, %r105, %r154;
	add.f64 	%fd118, %fd223, %fd117;
	selp.f64 	%fd119, %fd118, %fd223, %p27;
	mov.b64 	%rd84, %fd119;
	mov.b64 	{%r117, %r122}, %rd84;
	mov.b32 	%r123, 2;
	// begin inline asm
	shfl.sync.down.b32 %r116, %r117, %r123, %r154, %r155;
	// end inline asm
	// begin inline asm
	shfl.sync.down.b32 %r121, %r122, %r123, %r154, %r155;
	// end inline asm
	mov.b64 	%rd85, {%r116, %r121};
	mov.b64 	%fd120, %rd85;
	add.s32 	%r160, %r105, 2;
	setp.gt.s32 	%p28, %r160, %r154;
	add.f64 	%fd121, %fd119, %fd120;
	selp.f64 	%fd122, %fd119, %fd121, %p28;
	mov.b64 	%rd86, %fd122;
	mov.b64 	{%r127, %r132}, %rd86;
	mov.b32 	%r133, 4;
	// begin inline asm
	shfl.sync.down.b32 %r126, %r127, %r133, %r154, %r155;
	// end inline asm
	// begin inline asm
	shfl.sync.down.b32 %r131, %r132, %r133, %r154, %r155;
	// end inline asm
	mov.b64 	%rd87, {%r126, %r131};
	mov.b64 	%fd123, %rd87;
	add.s32 	%r161, %r105, 4;
	setp.gt.s32 	%p29, %r161, %r154;
	add.f64 	%fd124, %fd122, %fd123;
	selp.f64 	%fd125, %fd122, %fd124, %p29;
	mov.b64 	%rd88, %fd125;
	mov.b64 	{%r137, %r142}, %rd88;
	mov.b32 	%r143, 8;
	// begin inline asm
	shfl.sync.down.b32 %r136, %r137, %r143, %r154, %r155;
	// end inline asm
	// begin inline asm
	shfl.sync.down.b32 %r141, %r142, %r143, %r154, %r155;
	// end inline asm
	mov.b64 	%rd89, {%r136, %r141};
	mov.b64 	%fd126, %rd89;
	add.s32 	%r162, %r105, 8;
	setp.gt.s32 	%p30, %r162, %r154;
	add.f64 	%fd127, %fd125, %fd126;
	selp.f64 	%fd128, %fd125, %fd127, %p30;
	mov.b64 	%rd90, %fd128;
	mov.b64 	{%r147, %r152}, %rd90;
	mov.b32 	%r153, 16;
	// begin inline asm
	shfl.sync.down.b32 %r146, %r147, %r153, %r154, %r155;
	// end inline asm
	// begin inline asm
	shfl.sync.down.b32 %r151, %r152, %r153, %r154, %r155;
	// end inline asm
	mov.b64 	%rd91, {%r146, %r151};
	mov.b64 	%fd129, %rd91;
	add.s32 	%r163, %r105, 16;
	setp.gt.s32 	%p31, %r163, %r154;
	add.f64 	%fd130, %fd128, %fd129;
	selp.f64 	%fd231, %fd128, %fd130, %p31;
	setp.ne.s32 	%p32, %r105, 0;
	@%p32 bra 	$L__BB8_19;
	shr.u32 	%r164, %r1, 2;
	and.b32  	%r165, %r164, 248;
	mov.u32 	%r166, _ZZN3cub18CUB_300001_SM_10006detail6reduce28DeviceReduceSingleTileKernelINS2_10policy_hubIdyN4cuda3std3__44plusIdEEE10Policy1000EPdSC_iS9_ddNS7_10__identityEEEvT0_T1_T2_T3_T4_T6_E12temp_storage;
	add.s32 	%r167, %r166, %r165;
	st.shared.f64 	[%r167+16], %fd231;
$L__BB8_19:
	bar.sync 	0;
	setp.ne.s32 	%p33, %r1, 0;
	@%p33 bra 	$L__BB8_37;
	setp.gt.s32 	%p34, %r34, 32;
	ld.shared.f64 	%fd131, [_ZZN3cub18CUB_300001_SM_10006detail6reduce28DeviceReduceSingleTileKernelINS2_10policy_hubIdyN4cuda3std3__44plusIdEEE10Policy1000EPdSC_iS9_ddNS7_10__identityEEEvT0_T1_T2_T3_T4_T6_E12temp_storage+24];
	add.f64 	%fd132, %fd231, %fd131;
	selp.f64 	%fd133, %fd132, %fd231, %p34;
	setp.gt.s32 	%p35, %r34, 64;
	ld.shared.f64 	%fd134, [_ZZN3cub18CUB_300001_SM_10006detail6reduce28DeviceReduceSingleTileKernelINS2_10policy_hubIdyN4cuda3std3__44plusIdEEE10Policy1000EPdSC_iS9_ddNS7_10__identityEEEvT0_T1_T2_T3_T4_T6_E12temp_storage+32];
	add.f64 	%fd135, %fd134, %fd133;
	selp.f64 	%fd136, %fd135, %fd133, %p35;
	setp.gt.s32 	%p36, %r34, 96;
	ld.shared.f64 	%fd137, [_ZZN3cub18CUB_300001_SM_10006detail6reduce28DeviceReduceSingleTileKernelINS2_10policy_hubIdyN4cuda3std3__44plusIdEEE10Policy1000EPdSC_iS9_ddNS7_10__identityEEEvT0_T1_T2_T3_T4_T6_E12temp_storage+40];
	add.f64 	%fd138, %fd137, %fd136;
	selp.f64 	%fd139, %fd138, %fd136, %p36;
	setp.gt.s32 	%p37, %r34, 128;
	ld.shared.f64 	%fd140, [_ZZN3cub18CUB_300001_SM_10006detail6reduce28DeviceReduceSingleTileKernelINS2_10policy_hubIdyN4cuda3std3__44plusIdEEE10Policy1000EPdSC_iS9_ddNS7_10__identityEEEvT0_T1_T2_T3_T4_T6_E12temp_storage+48];
	add.f64 	%fd141, %fd140, %fd139;
	selp.f64 	%fd142, %fd141, %fd139, %p37;
	setp.gt.s32 	%p38, %r34, 160;
	ld.shared.f64 	%fd143, [_ZZN3cub18CUB_300001_SM_10006detail6reduce28DeviceReduceSingleTileKernelINS2_10policy_hubIdyN4cuda3std3__44plusIdEEE10Policy1000EPdSC_iS9_ddNS7_10__identityEEEvT0_T1_T2_T3_T4_T6_E12temp_storage+56];
	add.f64 	%fd144, %fd143, %fd142;
	selp.f64 	%fd145, %fd144, %fd142, %p38;
	setp.gt.s32 	%p39, %r34, 192;
	ld.shared.f64 	%fd146, [_ZZN3cub18CUB_300001_SM_10006detail6reduce28DeviceReduceSingleTileKernelINS2_10policy_hubIdyN4cuda3std3__44plusIdEEE10Policy1000EPdSC_iS9_ddNS7_10__identityEEEvT0_T1_T2_T3_T4_T6_E12temp_storage+64];
	add.f64 	%fd147, %fd146, %fd145;
	selp.f64 	%fd148, %fd147, %fd145, %p39;
	setp.gt.s32 	%p40, %r34, 224;
	ld.shared.f64 	%fd149, [_ZZN3cub18CUB_300001_SM_10006detail6reduce28DeviceReduceSingleTileKernelINS2_10policy_hubIdyN4cuda3std3__44plusIdEEE10Policy1000EPdSC_iS9_ddNS7_10__identityEEEvT0_T1_T2_T3_T4_T6_E12temp_storage+72];
	add.f64 	%fd150, %fd149, %fd148;
	selp.f64 	%fd151, %fd150, %fd148, %p40;
	setp.gt.s32 	%p41, %r34, 256;
	ld.shared.f64 	%fd152, [_ZZN3cub18CUB_300001_SM_10006detail6reduce28DeviceReduceSingleTileKernelINS2_10policy_hubIdyN4cuda3std3__44plusIdEEE10Policy1000EPdSC_iS9_ddNS7_10__identityEEEvT0_T1_T2_T3_T4_T6_E12temp_storage+80];
	add.f64 	%fd153, %fd152, %fd151;
	selp.f64 	%fd154, %fd153, %fd151, %p41;
	setp.gt.s32 	%p42, %r34, 288;
	ld.shared.f64 	%fd155, [_ZZN3cub18CUB_300001_SM_10006detail6reduce28DeviceReduceSingleTileKernelINS2_10policy_hubIdyN4cuda3std3__44plusIdEEE10Policy1000EPdSC_iS9_ddNS7_10__identityEEEvT0_T1_T2_T3_T4_T6_E12temp_storage+88];
	add.f64 	%fd156, %fd155, %fd154;
	selp.f64 	%fd157, %fd156, %fd154, %p42;
	setp.gt.s32 	%p43, %r34, 320;
	ld.shared.f64 	%fd158, [_ZZN3cub18CUB_300001_SM_10006detail6reduce28DeviceReduceSingleTileKernelINS2_10policy_hubIdyN4cuda3std3__44plusIdEEE10Policy1000EPdSC_iS9_ddNS7_10__identityEEEvT0_T1_T2_T3_T4_T6_E12temp_storage+96];
	add.f64 	%fd159, %fd158, %fd157;
	selp.f64 	%fd160, %fd159, %fd157, %p43;
	setp.gt.s32 	%p44, %r34, 352;
	ld.shared.f64 	%fd161, [_ZZN3cub18CUB_300001_SM_10006detail6reduce28DeviceReduceSingleTileKernelINS2_10policy_hubIdyN4cuda3std3__44plusIdEEE10Policy1000EPdSC_iS9_ddNS7_10__identityEEEvT0_T1_T2_T3_T4_T6_E12temp_storage+104];
	add.f64 	%fd162, %fd161, %fd160;
	selp.f64 	%fd163, %fd162, %fd160, %p44;
	setp.gt.s32 	%p45, %r34, 384;
	ld.shared.f64 	%fd164, [_ZZN3cub18CUB_300001_SM_10006detail6reduce28DeviceReduceSingleTileKernelINS2_10policy_hubIdyN4cuda3std3__44plusIdEEE10Policy1000EPdSC_iS9_ddNS7_10__identityEEEvT0_T1_T2_T3_T4_T6_E12temp_storage+112];
	add.f64 	%fd165, %fd164, %fd163;
	selp.f64 	%fd166, %fd165, %fd163, %p45;
	setp.gt.s32 	%p46, %r34, 416;
	ld.shared.f64 	%fd167, [_ZZN3cub18CUB_300001_SM_10006detail6reduce28DeviceReduceSingleTileKernelINS2_10policy_hubIdyN4cuda3std3__44plusIdEEE10Policy1000EPdSC_iS9_ddNS7_10__identityEEEvT0_T1_T2_T3_T4_T6_E12temp_storage+120];
	add.f64 	%fd168, %fd167, %fd166;
	selp.f64 	%fd169, %fd168, %fd166, %p46;
	setp.gt.s32 	%p47, %r34, 448;
	ld.shared.f64 	%fd170, [_ZZN3cub18CUB_300001_SM_10006detail6reduce28DeviceReduceSingleTileKernelINS2_10policy_hubIdyN4cuda3std3__44plusIdEEE10Policy1000EPdSC_iS9_ddNS7_10__identityEEEvT0_T1_T2_T3_T4_T6_E12temp_storage+128];
	add.f64 	%fd171, %fd170, %fd169;
	selp.f64 	%fd172, %fd171, %fd169, %p47;
	setp.gt.s32 	%p48, %r34, 480;
	ld.shared.f64 	%fd173, [_ZZN3cub18CUB_300001_SM_10006detail6reduce28DeviceReduceSingleTileKernelINS2_10policy_hubIdyN4cuda3std3__44plusIdEEE10Policy1000EPdSC_iS9_ddNS7_10__identityEEEvT0_T1_T2_T3_T4_T6_E12temp_storage+136];
	add.f64 	%fd174, %fd173, %fd172;
	selp.f64 	%fd231, %fd174, %fd172, %p48;
	bra.uni 	$L__BB8_37;
$L__BB8_21:
	mov.u32 	%r13, %tid.x;
	mul.wide.u32 	%rd24, %r13, 8;
	add.s64 	%rd11, %rd8, %rd24;
	// begin inline asm
	ld.global.nc.u64 %rd10, [%rd11];
	// end inline asm
	mov.b64 	%fd31, %rd10;
	add.s64 	%rd13, %rd11, 4096;
	// begin inline asm
	ld.global.nc.u64 %rd12, [%rd13];
	// end inline asm
	mov.b64 	%fd32, %rd12;
	add.s64 	%rd15, %rd11, 8192;
	// begin inline asm
	ld.global.nc.u64 %rd14, [%rd15];
	// end inline asm
	mov.b64 	%fd33, %rd14;
	add.s64 	%rd17, %rd11, 12288;
	// begin inline asm
	ld.global.nc.u64 %rd16, [%rd17];
	// end inline asm
	mov.b64 	%fd34, %rd16;
	add.s64 	%rd19, %rd11, 16384;
	// begin inline asm
	ld.global.nc.u64 %rd18, [%rd19];
	// end inline asm
	mov.b64 	%fd35, %rd18;
	add.s64 	%rd21, %rd11, 20480;
	// begin inline asm
	ld.global.nc.u64 %rd20, [%rd21];
	// end inline asm
	mov.b64 	%fd36, %rd20;
	add.s64 	%rd23, %rd11, 24576;
	// begin inline asm
	ld.global.nc.u64 %rd22, [%rd23];
	// end inline asm
	mov.b64 	%fd37, %rd22;
	add.f64 	%fd38, %fd31, %fd32;
	add.f64 	%fd39, %fd38, %fd33;
	add.f64 	%fd40, %fd39, %fd34;
	add.f64 	%fd41, %fd40, %fd35;
	add.f64 	%fd42, %fd41, %fd36;
	add.f64 	%fd230, %fd42, %fd37;
	setp.lt.u32 	%p3, %r34, 7168;
	mov.b32 	%r231, 3584;
	@%p3 bra 	$L__BB8_25;
	add.s32 	%r14, %r34, -3584;
	mov.b32 	%r231, 3584;
$L__BB8_23:
	add.s32 	%r37, %r231, %r13;
	mul.wide.u32 	%rd39, %r37, 8;
	add.s64 	%rd26, %rd8, %rd39;
	// begin inline asm
	ld.global.nc.u64 %rd25, [%rd26];
	// end inline asm
	mov.b64 	%fd43, %rd25;
	add.s64 	%rd28, %rd26, 4096;
	// begin inline asm
	ld.global.nc.u64 %rd27, [%rd28];
	// end inline asm
	mov.b64 	%fd44, %rd27;
	add.s64 	%rd30, %rd26, 8192;
	// begin inline asm
	ld.global.nc.u64 %rd29, [%rd30];
	// end inline asm
	mov.b64 	%fd45, %rd29;
	add.s64 	%rd32, %rd26, 12288;
	// begin inline asm
	ld.global.nc.u64 %rd31, [%rd32];
	// end inline asm
	mov.b64 	%fd46, %rd31;
	add.s64 	%rd34, %rd26, 16384;
	// begin inline asm
	ld.global.nc.u64 %rd33, [%rd34];
	// end inline asm
	mov.b64 	%fd47, %rd33;
	add.s64 	%rd36, %rd26, 20480;
	// begin inline asm
	ld.global.nc.u64 %rd35, [%rd36];
	// end inline asm
	mov.b64 	%fd48, %rd35;
	add.s64 	%rd38, %rd26, 24576;
	// begin inline asm
	ld.global.nc.u64 %rd37, [%rd38];
	// end inline asm
	mov.b64 	%fd49, %rd37;
	add.f64 	%fd50, %fd230, %fd43;
	add.f64 	%fd51, %fd50, %fd44;
	add.f64 	%fd52, %fd51, %fd45;
	add.f64 	%fd53, %fd52, %fd46;
	add.f64 	%fd54, %fd53, %fd47;
	add.f64 	%fd55, %fd54, %fd48;
	add.f64 	%fd230, %fd55, %fd49;
	sub.s32 	%r38, %r34, %r231;
	setp.lt.s32 	%p4, %r38, 3584;
	@%p4 bra 	$L__BB8_33;
	add.s32 	%r231, %r231, 3584;
	setp.le.s32 	%p5, %r231, %r14;
	@%p5 bra 	$L__BB8_23;
$L__BB8_25:
	setp.le.s32 	%p6, %r34, %r231;
	@%p6 bra 	$L__BB8_33;
	sub.s32 	%r18, %r34, %r231;
	setp.ge.s32 	%p7, %r13, %r18;
	@%p7 bra 	$L__BB8_33;
	not.b32 	%r39, %r13;
	add.s32 	%r40, %r34, %r39;
	sub.s32 	%r19, %r40, %r231;
	and.b32  	%r41, %r19, 1536;
	setp.eq.s32 	%p8, %r41, 1536;
	mov.u32 	%r235, %r13;
	@%p8 bra 	$L__BB8_30;
	add.s32 	%r233, %r13, %r231;
	shr.u32 	%r42, %r19, 9;
	add.s32 	%r43, %r42, 1;
	and.b32  	%r44, %r43, 3;
	neg.s32 	%r232, %r44;
	mov.u32 	%r235, %r13;
$L__BB8_29:
	.pragma "nounroll";
	mul.wide.u32 	%rd42, %r233, 8;
	add.s64 	%rd41, %rd8, %rd42;
	// begin inline asm
	ld.global.nc.u64 %rd40, [%rd41];
	// end inline asm
	mov.b64 	%fd57, %rd40;
	add.f64 	%fd230, %fd230, %fd57;
	add.s32 	%r235, %r235, 512;
	add.s32 	%r233, %r233, 512;
	add.s32 	%r232, %r232, 1;
	setp.ne.s32 	%p9, %r232, 0;
	@%p9 bra 	$L__BB8_29;
$L__BB8_30:
	setp.lt.u32 	%p10, %r19, 1536;
	@%p10 bra 	$L__BB8_33;
	cvt.u64.u32 	%rd43, %r235;
	cvt.u64.u32 	%rd44, %r231;
	add.s64 	%rd45, %rd43, %rd44;
	shl.b64 	%rd46, %rd45, 3;
	add.s64 	%rd47, %rd46, %rd8;
	add.s64 	%rd103, %rd47, 8192;
	add.s32 	%r236, %r235, %r231;
$L__BB8_32:
	mul.wide.u32 	%rd56, %r236, 8;
	add.s64 	%rd49, %rd8, %rd56;
	// begin inline asm
	ld.global.nc.u64 %rd48, [%rd49];
	// end inline asm
	mov.b64 	%fd58, %rd48;
	add.f64 	%fd59, %fd230, %fd58;
	add.s64 	%rd51, %rd103, -4096;
	// begin inline asm
	ld.global.nc.u64 %rd50, [%rd51];
	// end inline asm
	mov.b64 	%fd60, %rd50;
	add.f64 	%fd61, %fd59, %fd60;
	// begin inline asm
	ld.global.nc.u64 %rd52, [%rd103];
	// end inline asm
	mov.b64 	%fd62, %rd52;
	add.f64 	%fd63, %fd61, %fd62;
	add.s64 	%rd55, %rd103, 4096;
	// begin inline asm
	ld.global.nc.u64 %rd54, [%rd55];
	// end inline asm
	mov.b64 	%fd64, %rd54;
	add.f64 	%fd230, %fd63, %fd64;
	add.s32 	%r235, %r235, 2048;
	add.s64 	%rd103, %rd103, 16384;
	add.s32 	%r236, %r236, 2048;
	setp.lt.s32 	%p11, %r235, %r18;
	@%p11 bra 	$L__BB8_32;
$L__BB8_33:
	// begin inline asm
	mov.u32 %r45, %laneid;
	// end inline asm
	mov.b64 	%rd57, %fd230;
	mov.b64 	{%r47, %r52}, %rd57;
	mov.b32 	%r53, 1;
	mov.b32 	%r94, 31;
	mov.b32 	%r95, -1;
	// begin inline asm
	shfl.sync.down.b32 %r46, %r47, %r53, %r94, %r95;
	// end inline asm
	// begin inline asm
	shfl.sync.down.b32 %r51, %r52, %r53, %r94, %r95;
	// end inline asm
	mov.b64 	%rd58, {%r46, %r51};
	mov.b64 	%fd65, %rd58;
	setp.gt.s32 	%p12, %r45, 30;
	add.f64 	%fd66, %fd230, %fd65;
	selp.f64 	%fd67, %fd230, %fd66, %p12;
	mov.b64 	%rd59, %fd67;
	mov.b64 	{%r57, %r62}, %rd59;
	mov.b32 	%r63, 2;
	// begin inline asm
	shfl.sync.down.b32 %r56, %r57, %r63, %r94, %r95;
	// end inline asm
	// begin inline asm
	shfl.sync.down.b32 %r61, %r62, %r63, %r94, %r95;
	// end inline asm
	mov.b64 	%rd60, {%r56, %r61};
	mov.b64 	%fd68, %rd60;
	setp.gt.s32 	%p13, %r45, 29;
	add.f64 	%fd69, %fd67, %fd68;
	selp.f64 	%fd70, %fd67, %fd69, %p13;
	mov.b64 	%rd61, %fd70;
	mov.b64 	{%r67, %r72}, %rd61;
	mov.b32 	%r73, 4;
	// begin inline asm
	shfl.sync.down.b32 %r66, %r67, %r73, %r94, %r95;
	// end inline asm
	// begin inline asm
	shfl.sync.down.b32 %r71, %r72, %r73, %r94, %r95;
	// end inline asm
	mov.b64 	%rd62, {%r66, %r71};
	mov.b64 	%fd71, %rd62;
	setp.gt.s32 	%p14, %r45, 27;
	add.f64 	%fd72, %fd70, %fd71;
	selp.f64 	%fd73, %fd70, %fd72, %p14;
	mov.b64 	%rd63, %fd73;
	mov.b64 	{%r77, %r82}, %rd63;
	mov.b32 	%r83, 8;
	// begin inline asm
	shfl.sync.down.b32 %r76, %r77, %r83, %r94, %r95;
	// end inline asm
	// begin inline asm
	shfl.sync.down.b32 %r81, %r82, %r83, %r94, %r95;
	// end inline asm
	mov.b64 	%rd64, {%r76, %r81};
	mov.b64 	%fd74, %rd64;
	setp.gt.s32 	%p15, %r45, 23;
	add.f64 	%fd75, %fd73, %fd74;
	selp.f64 	%fd76, %fd73, %fd75, %p15;
	mov.b64 	%rd65, %fd76;
	mov.b64 	{%r87, %r92}, %rd65;
	mov.b32 	%r93, 16;
	// begin inline asm
	shfl.sync.down.b32 %r86, %r87, %r93, %r94, %r95;
	// end inline asm
	// begin inline asm
	shfl.sync.down.b32 %r91, %r92, %r93, %r94, %r95;
	// end inline asm
	mov.b64 	%rd66, {%r86, %r91};
	mov.b64 	%fd77, %rd66;
	setp.gt.s32 	%p16, %r45, 15;
	add.f64 	%fd26, %fd76, %fd77;
	selp.f64 	%fd231, %fd76, %fd26, %p16;
	setp.ne.s32 	%p17, %r45, 0;
	@%p17 bra 	$L__BB8_35;
	shr.u32 	%r96, %r13, 2;
	and.b32  	%r97, %r96, 248;
	mov.u32 	%r98, _ZZN3cub18CUB_300001_SM_10006detail6reduce28DeviceReduceSingleTileKernelINS2_10policy_hubIdyN4cuda3std3__44plusIdEEE10Policy1000EPdSC_iS9_ddNS7_10__identityEEEvT0_T1_T2_T3_T4_T6_E12temp_storage;
	add.s32 	%r99, %r98, %r97;
	st.shared.f64 	[%r99+16], %fd26;
$L__BB8_35:
	bar.sync 	0;
	setp.ne.s32 	%p18, %r13, 0;
	@%p18 bra 	$L__BB8_37;
	ld.shared.f64 	%fd78, [_ZZN3cub18CUB_300001_SM_10006detail6reduce28DeviceReduceSingleTileKernelINS2_10policy_hubIdyN4cuda3std3__44plusIdEEE10Policy1000EPdSC_iS9_ddNS7_10__identityEEEvT0_T1_T2_T3_T4_T6_E12temp_storage+24];
	add.f64 	%fd79, %fd231, %fd78;
	ld.shared.f64 	%fd80, [_ZZN3cub18CUB_300001_SM_10006detail6reduce28DeviceReduceSingleTileKernelINS2_10policy_hubIdyN4cuda3std3__44plusIdEEE10Policy1000EPdSC_iS9_ddNS7_10__identityEEEvT0_T1_T2_T3_T4_T6_E12temp_storage+32];
	add.f64 	%fd81, %fd79, %fd80;
	ld.shared.f64 	%fd82, [_ZZN3cub18CUB_300001_SM_10006detail6reduce28DeviceReduceSingleTileKernelINS2_10policy_hubIdyN4cuda3std3__44plusIdEEE10Policy1000EPdSC_iS9_ddNS7_10__identityEEEvT0_T1_T2_T3_T4_T6_E12temp_storage+40];
	add.f64 	%fd83, %fd81, %fd82;
	ld.shared.f64 	%fd84, [_ZZN3cub18CUB_300001_SM_10006detail6reduce28DeviceReduceSingleTileKernelINS2_10policy_hubIdyN4cuda3std3__44plusIdEEE10Policy1000EPdSC_iS9_ddNS7_10__identityEEEvT0_T1_T2_T3_T4_T6_E12temp_storage+48];
	add.f64 	%fd85, %fd83, %fd84;
	ld.shared.f64 	%fd86, [_ZZN3cub18CUB_300001_SM_10006detail6reduce28DeviceReduceSingleTileKernelINS2_10policy_hubIdyN4cuda3std3__44plusIdEEE10Policy1000EPdSC_iS9_ddNS7_10__identityEEEvT0_T1_T2_T3_T4_T6_E12temp_storage+56];
	add.f64 	%fd87, %fd85, %fd86;
	ld.shared.f64 	%fd88, [_ZZN3cub18CUB_300001_SM_10006detail6reduce28DeviceReduceSingleTileKernelINS2_10policy_hubIdyN4cuda3std3__44plusIdEEE10Policy1000EPdSC_iS9_ddNS7_10__identityEEEvT0_T1_T2_T3_T4_T6_E12temp_storage+64];
	add.f64 	%fd89, %fd87, %fd88;
	ld.shared.f64 	%fd90, [_ZZN3cub18CUB_300001_SM_10006detail6reduce28DeviceReduceSingleTileKernelINS2_10policy_hubIdyN4cuda3std3__44plusIdEEE10Policy1000EPdSC_iS9_ddNS7_10__identityEEEvT0_T1_T2_T3_T4_T6_E12temp_storage+72];
	add.f64 	%fd91, %fd89, %fd90;
	ld.shared.f64 	%fd92, [_ZZN3cub18CUB_300001_SM_10006detail6reduce28DeviceReduceSingleTileKernelINS2_10policy_hubIdyN4cuda3std3__44plusIdEEE10Policy1000EPdSC_iS9_ddNS7_10__identityEEEvT0_T1_T2_T3_T4_T6_E12temp_storage+80];
	add.f64 	%fd93, %fd91, %fd92;
	ld.shared.f64 	%fd94, [_ZZN3cub18CUB_300001_SM_10006detail6reduce28DeviceReduceSingleTileKernelINS2_10policy_hubIdyN4cuda3std3__44plusIdEEE10Policy1000EPdSC_iS9_ddNS7_10__identityEEEvT0_T1_T2_T3_T4_T6_E12temp_storage+88];
	add.f64 	%fd95, %fd93, %fd94;
	ld.shared.f64 	%fd96, [_ZZN3cub18CUB_300001_SM_10006detail6reduce28DeviceReduceSingleTileKernelINS2_10policy_hubIdyN4cuda3std3__44plusIdEEE10Policy1000EPdSC_iS9_ddNS7_10__identityEEEvT0_T1_T2_T3_T4_T6_E12temp_storage+96];
	add.f64 	%fd97, %fd95, %fd96;
	ld.shared.f64 	%fd98, [_ZZN3cub18CUB_300001_SM_10006detail6reduce28DeviceReduceSingleTileKernelINS2_10policy_hubIdyN4cuda3std3__44plusIdEEE10Policy1000EPdSC_iS9_ddNS7_10__identityEEEvT0_T1_T2_T3_T4_T6_E12temp_storage+104];
	add.f64 	%fd99, %fd97, %fd98;
	ld.shared.f64 	%fd100, [_ZZN3cub18CUB_300001_SM_10006detail6reduce28DeviceReduceSingleTileKernelINS2_10policy_hubIdyN4cuda3std3__44plusIdEEE10Policy1000EPdSC_iS9_ddNS7_10__identityEEEvT0_T1_T2_T3_T4_T6_E12temp_storage+112];
	add.f64 	%fd101, %fd99, %fd100;
	ld.shared.f64 	%fd102, [_ZZN3cub18CUB_300001_SM_10006detail6reduce28DeviceReduceSingleTileKernelINS2_10policy_hubIdyN4cuda3std3__44plusIdEEE10Policy1000EPdSC_iS9_ddNS7_10__identityEEEvT0_T1_T2_T3_T4_T6_E12temp_storage+120];
	add.f64 	%fd103, %fd101, %fd102;
	ld.shared.f64 	%fd104, [_ZZN3cub18CUB_300001_SM_10006detail6reduce28DeviceReduceSingleTileKernelINS2_10policy_hubIdyN4cuda3std3__44plusIdEEE10Policy1000EPdSC_iS9_ddNS7_10__identityEEEvT0_T1_T2_T3_T4_T6_E12temp_storage+128];
	add.f64 	%fd105, %fd103, %fd104;
	ld.shared.f64 	%fd106, [_ZZN3cub18CUB_300001_SM_10006detail6reduce28DeviceReduceSingleTileKernelINS2_10policy_hubIdyN4cuda3std3__44plusIdEEE10Policy1000EPdSC_iS9_ddNS7_10__identityEEEvT0_T1_T2_T3_T4_T6_E12temp_storage+136];
	add.f64 	%fd231, %fd105, %fd106;
$L__BB8_37:
	mov.u32 	%r223, %tid.x;
	setp.ne.s32 	%p56, %r223, 0;
	@%p56 bra 	$L__BB8_39;
	add.f64 	%fd217, %fd30, %fd231;
	st.global.f64 	[%rd1], %fd217;
$L__BB8_39:
	ret;

}


// ===== COMPILED SASS (sm_100) =====

	.target	sm_100

	.elftype	@"ET_EXEC"


//--------------------- .note.nv.tkinfo           --------------------------
	.section	.note.nv.tkinfo,"",@"SHT_NOTE"
	.sectionflags	@"SHF_NOTE_NV_TKINFO"
	.tkinfo
        /*0018*/ 	.word	0x00000002
        /*0030*/ 	.string	""
        /*0030*/ 	.string	"ptxas"
        /*0030*/ 	.string	"Cuda compilation tools, release 13.0, V13.0.88"
        /*0030*/ 	.string	"Build cuda_13.0.r13.0/compiler.36424714_0"
        /*0030*/ 	.string	"-arch sm_100 -m 64 "



//--------------------- .note.nv.cuinfo           --------------------------
	.section	.note.nv.cuinfo,"",@"SHT_NOTE"
	.sectionflags	@"SHF_NOTE_NV_CUINFO"
        /*0018*/ 	.short	0x0002
        /*001a*/ 	.short	0x0064
        /*001c*/ 	.short	0x0082
	.zero		2


//--------------------- .nv.info                  --------------------------
	.section	.nv.info,"",@"SHT_CUDA_INFO"
	.align	4


	//----- nvinfo : EIATTR_REGCOUNT
	.align		4
        /*0000*/ 	.byte	0x04, 0x2f
        /*0002*/ 	.short	(.L_46 - .L_45)
	.align		4
.L_45:
        /*0004*/ 	.word	index@(_Z6updatePKdPdmmm)
        /*0008*/ 	.word	0x0000001e


	//----- nvinfo : EIATTR_FRAME_SIZE
	.align		4
.L_46:
        /*000c*/ 	.byte	0x04, 0x11
        /*000e*/ 	.short	(.L_48 - .L_47)
	.align		4
.L_47:
        /*0010*/ 	.word	index@($__internal_0_$__cuda_sm20_div_rn_f64_full)
        /*0014*/ 	.word	0x00000000


	//----- nvinfo : EIATTR_FRAME_SIZE
	.align		4
.L_48:
        /*0018*/ 	.byte	0x04, 0x11
        /*001a*/ 	.short	(.L_50 - .L_49)
	.align		4
.L_49:
        /*001c*/ 	.word	index@(_Z6updatePKdPdmmm)
        /*0020*/ 	.word	0x00000000


	//----- nvinfo : EIATTR_REGCOUNT
	.align		4
.L_50:
        /*0024*/ 	.byte	0x04, 0x2f
        /*0026*/ 	.short	(.L_52 - .L_51)
	.align		4
.L_51:
        /*0028*/ 	.word	index@(_Z7get_epsILj128EEvPKdS1_mmmPd)
        /*002c*/ 	.word	0x00000016


	//----- nvinfo : EIATTR_FRAME_SIZE
	.align		4
.L_52:
        /*0030*/ 	.byte	0x04, 0x11
        /*0032*/ 	.short	(.L_54 - .L_53)
	.align		4
.L_53:
        /*0034*/ 	.word	index@(_Z7get_epsILj128EEvPKdS1_mmmPd)
        /*0038*/ 	.word	0x00000000


	//----- nvinfo : EIATTR_REGCOUNT
	.align		4
.L_54:
        /*003c*/ 	.byte	0x04, 0x2f
        /*003e*/ 	.short	(.L_56 - .L_55)
	.align		4
.L_55:
        /*0040*/ 	.word	index@(_ZN3cub18CUB_300001_SM_10006detail11EmptyKernelIvEEvv)
        /*0044*/ 	.word	0x00000004


	//----- nvinfo : EIATTR_FRAME_SIZE
	.align		4
.L_56:
        /*0048*/ 	.byte	0x04, 0x11
        /*004a*/ 	.short	(.L_58 - .L_57)
	.align		4
.L_57:
        /*004c*/ 	.word	index@(_ZN3cub18CUB_300001_SM_10006detail11EmptyKernelIvEEvv)
        /*0050*/ 	.word	0x00000000


	//----- nvinfo : EIATTR_REGCOUNT
	.align		4
.L_58:
        /*0054*/ 	.byte	0x04, 0x2f
        /*0056*/ 	.short	(.L_60 - .L_59)
	.align		4
.L_59:
        /*0058*/ 	.word	index@(_ZN3cub18CUB_300001_SM_10006detail6reduce28DeviceReduceSingleTileKernelINS2_10policy_hubIdjN4cuda3std3__44plusIdEEE10Policy1000EN6thrust24THRUST_300001_SM_1000_NS10device_ptrIdEEPdjS9_ddNS7_10__identityEEEvT0_T1_T2_T3_T4_T6_)
        /*005c*/ 	.word	0x0000002d


	//----- nvinfo : EIATTR_FRAME_SIZE
	.align		4
.L_60:
        /*0060*/ 	.byte	0x04, 0x11
        /*0062*/ 	.short	(.L_62 - .L_61)
	.align		4
.L_61:
        /*0064*/ 	.word	index@(_ZN3cub18CUB_300001_SM_10006detail6reduce28DeviceReduceSingleTileKernelINS2_10policy_hubIdjN4cuda3std3__44plusIdEEE10Policy1000EN6thrust24THRUST_300001_SM_1000_NS10device_ptrIdEEPdjS9_ddNS7_10__identityEEEvT0_T1_T2_T3_T4_T6_)
        /*0068*/ 	.word	0x00000000


	//----- nvinfo : EIATTR_REGCOUNT
	.align		4
.L_62:
        /*006c*/ 	.byte	0x04, 0x2f
        /*006e*/ 	.short	(.L_64 - .L_63)
	.align		4
.L_63:
        /*0070*/ 	.word	index@(_ZN3cub18CUB_300001_SM_10006detail6reduce18DeviceReduceKernelINS2_10policy_hubIdjN4cuda3std3__44plusIdEEE10Policy1000EN6thrust24THRUST_300001_SM_1000_NS10device_ptrIdEEjS9_dNS7_10__identityEEEvT0_PT3_T1_NS0_13GridEvenShareISK_EET2_T4_)
        /*0074*/ 	.word	0x00000020


	//----- nvinfo : EIATTR_FRAME_SIZE
	.align		4
.L_64:
        /*0078*/ 	.byte	0x04, 0x11
        /*007a*/ 	.short	(.L_66 - .L_65)
	.align		4
.L_65:
        /*007c*/ 	.word	index@(_ZN3cub18CUB_300001_SM_10006detail6reduce18DeviceReduceKernelINS2_10policy_hubIdjN4cuda3std3__44plusIdEEE10Policy1000EN6thrust24THRUST_300001_SM_1000_NS10device_ptrIdEEjS9_dNS7_10__identityEEEvT0_PT3_T1_NS0_13GridEvenShareISK_EET2_T4_)
        /*0080*/ 	.word	0x00000000


	//----- nvinfo : EIATTR_REGCOUNT
	.align		4
.L_66:
        /*0084*/ 	.byte	0x04, 0x2f
        /*0086*/ 	.short	(.L_68 - .L_67)
	.align		4
.L_67:
        /*0088*/ 	.word	index@(_ZN3cub18CUB_300001_SM_10006detail6reduce28DeviceReduceSingleTileKernelINS2_10policy_hubIdjN4cuda3std3__44plusIdEEE10Policy1000EPdSC_iS9_ddNS7_10__identityEEEvT0_T1_T2_T3_T4_T6_)
        /*008c*/ 	.word	0x00000030


	//----- nvinfo : EIATTR_FRAME_SIZE
	.align		4
.L_68:
        /*0090*/ 	.byte	0x04, 0x11
        /*0092*/ 	.short	(.L_70 - .L_69)
	.align		4
.L_69:
        /*0094*/ 	.word	index@(_ZN3cub18CUB_300001_SM_10006detail6reduce28DeviceReduceSingleTileKernelINS2_10policy_hubIdjN4cuda3std3__44plusIdEEE10Policy1000EPdSC_iS9_ddNS7_10__identityEEEvT0_T1_T2_T3_T4_T6_)
        /*0098*/ 	.word	0x00000000


	//----- nvinfo : EIATTR_REGCOUNT
	.align		4
.L_70:
        /*009c*/ 	.byte	0x04, 0x2f
        /*009e*/ 	.short	(.L_72 - .L_71)
	.align		4
.L_71:
        /*00a0*/ 	.word	index@(_ZN3cub18CUB_300001_SM_10006detail6reduce28DeviceReduceSingleTileKernelINS2_10policy_hubIdyN4cuda3std3__44plusIdEEE10Policy1000EN6thrust24THRUST_300001_SM_1000_NS10device_ptrIdEEPdyS9_ddNS7_10__identityEEEvT0_T1_T2_T3_T4_T6_)
        /*00a4*/ 	.word	0x0000002e


	//----- nvinfo : EIATTR_FRAME_SIZE
	.align		4
.L_72:
        /*00a8*/ 	.byte	0x04, 0x11
        /*00aa*/ 	.short	(.L_74 - .L_73)
	.align		4
.L_73:
        /*00ac*/ 	.word	index@(_ZN3cub18CUB_300001_SM_10006detail6reduce28DeviceReduceSingleTileKernelINS2_10policy_hubIdyN4cuda3std3__44plusIdEEE10Policy1000EN6thrust24THRUST_300001_SM_1000_NS10device_ptrIdEEPdyS9_ddNS7_10__identityEEEvT0_T1_T2_T3_T4_T6_)
        /*00b0*/ 	.word	0x00000000


	//----- nvinfo : EIATTR_REGCOUNT
	.align		4
.L_74:
        /*00b4*/ 	.byte	0x04, 0x2f
        /*00b6*/ 	.short	(.L_76 - .L_75)
	.align		4
.L_75:
        /*00b8*/ 	.word	index@(_ZN3cub18CUB_300001_SM_10006detail6reduce18DeviceReduceKernelINS2_10policy_hubIdyN4cuda3std3__44plusIdEEE10Policy1000EN6thrust24THRUST_300001_SM_1000_NS10device_ptrIdEEyS9_dNS7_10__identityEEEvT0_PT3_T1_NS0_13GridEvenShareISK_EET2_T4_)
        /*00bc*/ 	.word	0x0000001d


	//----- nvinfo : EIATTR_FRAME_SIZE
	.align		4
.L_76:
        /*00c0*/ 	.byte	0x04, 0x11
        /*00c2*/ 	.short	(.L_78 - .L_77)
	.align		4
.L_77:
        /*00c4*/ 	.word	index@(_ZN3cub18CUB_300001_SM_10006detail6reduce18DeviceReduceKernelINS2_10policy_hubIdyN4cuda3std3__44plusIdEEE10Policy1000EN6thrust24THRUST_300001_SM_1000_NS10device_ptrIdEEyS9_dNS7_10__identityEEEvT0_PT3_T1_NS0_13GridEvenShareISK_EET2_T4_)
        /*00c8*/ 	.word	0x00000000


	//----- nvinfo : EIATTR_REGCOUNT
	.align		4
.L_78:
        /*00cc*/ 	.byte	0x04, 0x2f
        /*00ce*/ 	.short	(.L_80 - .L_79)
	.align		4
.L_79:
        /*00d0*/ 	.word	index@(_ZN3cub18CUB_300001_SM_10006detail6reduce28DeviceReduceSingleTileKernelINS2_10policy_hubIdyN4cuda3std3__44plusIdEEE10Policy1000EPdSC_iS9_ddNS7_10__identityEEEvT0_T1_T2_T3_T4_T6_)
        /*00d4*/ 	.word	0x00000030


	//----- nvinfo : EIATTR_FRAME_SIZE
	.align		4
.L_80:
        /*00d8*/ 	.byte	0x04, 0x11
        /*00da*/ 	.short	(.L_82 - .L_81)
	.align		4
.L_81:
        /*00dc*/ 	.word	index@(_ZN3cub18CUB_300001_SM_10006detail6reduce28DeviceReduceSingleTileKernelINS2_10policy_hubIdyN4cuda3std3__44plusIdEEE10Policy1000EPdSC_iS9_ddNS7_10__identityEEEvT0_T1_T2_T3_T4_T6_)
        /*00e0*/ 	.word	0x00000000


	//----- nvinfo : EIATTR_MIN_STACK_SIZE
	.align		4
.L_82:
        /*00e4*/ 	.byte	0x04, 0x12
        /*00e6*/ 	.short	(.L_84 - .L_83)
	.align		4
.L_83:
        /*00e8*/ 	.word	index@(_ZN3cub18CUB_300001_SM_10006detail6reduce28DeviceReduceSingleTileKernelINS2_10policy_hubIdyN4cuda3std3__44plusIdEEE10Policy1000EPdSC_iS9_ddNS7_10__identityEEEvT0_T1_T2_T3_T4_T6_)
        /*00ec*/ 	.word	0x00000000


	//----- nvinfo : EIATTR_MIN_STACK_SIZE
	.align		4
.L_84:
        /*00f0*/ 	.byte	0x04, 0x12
        /*00f2*/ 	.short	(.L_86 - .L_85)
	.align		4
.L_85:
        /*00f4*/ 	.word	index@(_ZN3cub18CUB_300001_SM_10006detail6reduce18DeviceReduceKernelINS2_10policy_hubIdyN4cuda3std3__44plusIdEEE10Policy1000EN6thrust24THRUST_300001_SM_1000_NS10device_ptrIdEEyS9_dNS7_10__identityEEEvT0_PT3_T1_NS0_13GridEvenShareISK_EET2_T4_)
        /*00f8*/ 	.word	0x00000000


	//----- nvinfo : EIATTR_MIN_STACK_SIZE
	.align		4
.L_86:
        /*00fc*/ 	.byte	0x04, 0x12
        /*00fe*/ 	.short	(.L_88 - .L_87)
	.align		4
.L_87:
        /*0100*/ 	.word	index@(_ZN3cub18CUB_300001_SM_10006detail6reduce28DeviceReduceSingleTileKernelINS2_10policy_hubIdyN4cuda3std3__44plusIdEEE10Policy1000EN6thrust24THRUST_300001_SM_1000_NS10device_ptrIdEEPdyS9_ddNS7_10__identityEEEvT0_T1_T2_T3_T4_T6_)
        /*0104*/ 	.word	0x00000000


	//----- nvinfo : EIATTR_MIN_STACK_SIZE
	.align		4
.L_88:
        /*0108*/ 	.byte	0x04, 0x12
        /*010a*/ 	.short	(.L_90 - .L_89)
	.align		4
.L_89:
        /*010c*/ 	.word	index@(_ZN3cub18CUB_300001_SM_10006detail6reduce28DeviceReduceSingleTileKernelINS2_10policy_hubIdjN4cuda3std3__44plusIdEEE10Policy1000EPdSC_iS9_ddNS7_10__identityEEEvT0_T1_T2_T3_T4_T6_)
        /*0110*/ 	.word	0x00000000


	//----- nvinfo : EIATTR_MIN_STACK_SIZE
	.align		4
.L_90:
        /*0114*/ 	.byte	0x04, 0x12
        /*0116*/ 	.short	(.L_92 - .L_91)
	.align		4
.L_91:
        /*0118*/ 	.word	index@(_ZN3cub18CUB_300001_SM_10006detail6reduce18DeviceReduceKernelINS2_10policy_hubIdjN4cuda3std3__44plusIdEEE10Policy1000EN6thrust24THRUST_300001_SM_1000_NS10device_ptrIdEEjS9_dNS7_10__identityEEEvT0_PT3_T1_NS0_13GridEvenShareISK_EET2_T4_)
        /*011c*/ 	.word	0x00000000


	//----- nvinfo : EIATTR_MIN_STACK_SIZE
	.align		4
.L_92:
        /*0120*/ 	.byte	0x04, 0x12
        /*0122*/ 	.short	(.L_94 - .L_93)
	.align		4
.L_93:
        /*0124*/ 	.word	index@(_ZN3cub18CUB_300001_SM_10006detail6reduce28DeviceReduceSingleTileKernelINS2_10policy_hubIdjN4cuda3std3__44plusIdEEE10Policy1000EN6thrust24THRUST_300001_SM_1000_NS10device_ptrIdEEPdjS9_ddNS7_10__identityEEEvT0_T1_T2_T3_T4_T6_)
        /*0128*/ 	.word	0x00000000


	//----- nvinfo : EIATTR_MIN_STACK_SIZE
	.align		4
.L_94:
        /*012c*/ 	.byte	0x04, 0x12
        /*012e*/ 	.short	(.L_96 - .L_95)
	.align		4
.L_95:
        /*0130*/ 	.word	index@(_ZN3cub18CUB_300001_SM_10006detail11EmptyKernelIvEEvv)
        /*0134*/ 	.word	0x00000000


	//----- nvinfo : EIATTR_MIN_STACK_SIZE
	.align		4
.L_96:
        /*0138*/ 	.byte	0x04, 0x12
        /*013a*/ 	.short	(.L_98 - .L_97)
	.align		4
.L_97:
        /*013c*/ 	.word	index@(_Z7get_epsILj128EEvPKdS1_mmmPd)
        /*0140*/ 	.word	0x00000000


	//----- nvinfo : EIATTR_MIN_STACK_SIZE
	.align		4
.L_98:
        /*0144*/ 	.byte	0x04, 0x12
        /*0146*/ 	.short	(.L_100 - .L_99)
	.align		4
.L_99:
        /*0148*/ 	.word	index@(_Z6updatePKdPdmmm)
        /*014c*/ 	.word	0x00000000
.L_100:


//--------------------- .nv.compat                --------------------------
	.section	.nv.compat,"",@"SHT_CUDA_COMPAT_INFO"
	.align	4
        /*0000*/ 	.byte	0x02, 0x09, 0x00, 0x00, 0x02, 0x02, 0x01, 0x00, 0x02, 0x05, 0x05, 0x00, 0x03, 0x07, 0x01, 0x01
        /*0010*/ 	.byte	0x02, 0x03, 0x00, 0x00, 0x02, 0x06, 0x01, 0x00, 0x04, 0x0b, 0x08, 0x00, 0x01, 0x00, 0x00, 0x00
        /*0020*/ 	.byte	0x00, 0x00, 0x00, 0x00


//--------------------- .nv.info._ZN3cub18CUB_300001_SM_10006detail6reduce28DeviceReduceSingleTileKernelINS2_10policy_hubIdyN4cuda3std3__44plusIdEEE10Policy1000EPdSC_iS9_ddNS7_10__identityEEEvT0_T1_T2_T3_T4_T6_ --------------------------
	.section	.nv.info._ZN3cub18CUB_300001_SM_10006detail6reduce28DeviceReduceSingleTileKernelINS2_10policy_hubIdyN4cuda3std3__44plusIdEEE10Policy1000EPdSC_iS9_ddNS7_10__identityEEEvT0_T1_T2_T3_T4_T6_,"",@"SHT_CUDA_INFO"
	.sectionflags	@""
	.align	4


	//----- nvinfo : EIATTR_CUDA_API_VERSION
	.align		4
        /*0000*/ 	.byte	0x04, 0x37
        /*0002*/ 	.short	(.L_102 - .L_101)
.L_101:
        /*0004*/ 	.word	0x00000082


	//----- nvinfo : EIATTR_KPARAM_INFO
	.align		4
.L_102:
        /*0008*/ 	.byte	0x04, 0x17
        /*000a*/ 	.short	(.L_104 - .L_103)
.L_103:
        /*000c*/ 	.word	0x00000000
        /*0010*/ 	.short	0x0005
        /*0012*/ 	.short	0x0020
        /*0014*/ 	.byte	0x00, 0xf0, 0x05, 0x00


	//----- nvinfo : EIATTR_KPARAM_INFO
	.align		4
.L_104:
        /*0018*/ 	.byte	0x04, 0x17
        /*001a*/ 	.short	(.L_106 - .L_105)
.L_105:
        /*001c*/ 	.word	0x00000000
        /*0020*/ 	.short	0x0004
        /*0022*/ 	.short	0x0018
        /*0024*/ 	.byte	0x00, 0xf0, 0x21, 0x00


	//----- nvinfo : EIATTR_KPARAM_INFO
	.align		4
.L_106:
        /*0028*/ 	.byte	0x04, 0x17
        /*002a*/ 	.short	(.L_108 - .L_107)
.L_107:
        /*002c*/ 	.word	0x00000000
        /*0030*/ 	.short	0x0003
        /*0032*/ 	.short	0x0014
        /*0034*/ 	.byte	0x00, 0xf0, 0x05, 0x00


	//----- nvinfo : EIATTR_KPARAM_INFO
	.align		4
.L_108:
        /*0038*/ 	.byte	0x04, 0x17
        /*003a*/ 	.short	(.L_110 - .L_109)
.L_109:
        /*003c*/ 	.word	0x00000000
        /*0040*/ 	.short	0x0002
        /*0042*/ 	.short	0x0010
        /*0044*/ 	.byte	0x00, 0xf0, 0x11, 0x00


	//----- nvinfo : EIATTR_KPARAM_INFO
	.align		4
.L_110:
        /*0048*/ 	.byte	0x04, 0x17
        /*004a*/ 	.short	(.L_112 - .L_111)
.L_111:
        /*004c*/ 	.word	0x00000000
        /*0050*/ 	.short	0x0001
        /*0052*/ 	.short	0x0008
        /*0054*/ 	.byte	0x00, 0xf5, 0x21, 0x00


	//----- nvinfo : EIATTR_KPARAM_INFO
	.align		4
.L_112:
        /*0058*/ 	.byte	0x04, 0x17
        /*005a*/ 	.short	(.L_114 - .L_113)
.L_113:
        /*005c*/ 	.word	0x00000000
        /*0060*/ 	.short	0x0000
        /*0062*/ 	.short	0x0000
        /*0064*/ 	.byte	0x00, 0xf5, 0x21, 0x00


	//----- nvinfo : EIATTR_SPARSE_MMA_MASK
	.align		4
.L_114:
        /*0068*/ 	.byte	0x03, 0x50
        /*006a*/ 	.short	0x0000


	//----- nvinfo : EIATTR_MAXREG_COUNT
	.align		4
        /*006c*/ 	.byte	0x03, 0x1b
        /*006e*/ 	.short	0x0080


	//----- nvinfo : EIATTR_NUM_BARRIERS
	.align		4
        /*0070*/ 	.byte	0x02, 0x4c
        /*0072*/ 	.byte	0x01
	.zero		1


	//----- nvinfo : EIATTR_MERCURY_ISA_VERSION
	.align		4
        /*0074*/ 	.byte	0x03, 0x5f
        /*0076*/ 	.short	0x0101


	//----- nvinfo : EIATTR_COOP_GROUP_MASK_REGIDS
	.align		4
        /*0078*/ 	.byte	0x04, 0x29
        /*007a*/ 	.short	(.L_116 - .L_115)


	//   ....[0]....
.L_115:
        /*007c*/ 	.word	0xffffffff


	//   ....[1]....
        /*0080*/ 	.word	0xffffffff


	//   ....[2]....
        /*0084*/ 	.word	0xffffffff


	//   ....[3]....
        /*0088*/ 	.word	0xffffffff


	//   ....[4]....
        /*008c*/ 	.word	0xffffffff


	//   ....[5]....
        /*0090*/ 	.word	0xffffffff


	//   ....[6]....
        /*0094*/ 	.word	0xffffffff


	//   ....[7]....
        /*0098*/ 	.word	0xffffffff


	//   ....[8]....
        /*009c*/ 	.word	0xffffffff


	//   ....[9]....
        /*00a0*/ 	.word	0xffffffff


	//   ....[10]....
        /*00a4*/ 	.word	0xffffffff


	//   ....[11]....
        /*00a8*/ 	.word	0xffffffff


	//   ....[12]....
        /*00ac*/ 	.word	0xffffffff


	//   ....[13]....
        /*00b0*/ 	.word	0xffffffff


	//   ....[14]....
        /*00b4*/ 	.word	0xffffffff


	//   ....[15]....
        /*00b8*/ 	.word	0xffffffff


	//   ....[16]....
        /*00bc*/ 	.word	0xffffffff


	//   ....[17]....
        /*00c0*/ 	.word	0xffffffff


	//   ....[18]....
        /*00c4*/ 	.word	0xffffffff


	//   ....[19]....
        /*00c8*/ 	.word	0xffffffff


	//   ....[20]....
        /*00cc*/ 	.word	0xffffffff


	//   ....[21]....
        /*00d0*/ 	.word	0xffffffff


	//   ....[22]....
        /*00d4*/ 	.word	0xffffffff


	//   ....[23]....
        /*00d8*/ 	.word	0xffffffff


	//   ....[24]....
        /*00dc*/ 	.word	0xffffffff


	//   ....[25]....
        /*00e0*/ 	.word	0xffffffff


	//   ....[26]....
        /*00e4*/ 	.word	0xffffffff


	//   ....[27]....
        /*00e8*/ 	.word	0xffffffff


	//   ....[28]....
        /*00ec*/ 	.word	0xffffffff


	//   ....[29]....
        /*00f0*/ 	.word	0xffffffff


	//----- nvinfo : EIATTR_COOP_GROUP_INSTR_OFFSETS
	.align		4
.L_116:
        /*00f4*/ 	.byte	0x04, 0x28
        /*00f6*/ 	.short	(.L_118 - .L_117)


	//   ....[0]....
.L_117:
        /*00f8*/ 	.word	0x00000960


	//   ....[1]....
        /*00fc*/ 	.word	0x00000970


	//   ....[2]....
        /*0100*/ 	.word	0x000009e0


	//   ....[3]....
        /*0104*/ 	.word	0x00000a10


	//   ....[4]....
        /*0108*/ 	.word	0x00000a70


	//   ....[5]....
        /*010c*/ 	.word	0x00000a80


	//   ....[6]....
        /*0110*/ 	.word	0x00000ae0


	//   ....[7]....
        /*0114*/ 	.word	0x00000af0


	//   ....[8]....
        /*0118*/ 	.word	0x00000b40


	//   ....[9]....
        /*011c*/ 	.word	0x00000b60


	//   ....[10]....
        /*0120*/ 	.word	0x00000e10


	//   ....[11]....
        /*0124*/ 	.word	0x00000e20


	//   ....[12]....
        /*0128*/ 	.word	0x00000eb0


	//   ....[13]....
        /*012c*/ 	.word	0x00000ed0


	//   ....[14]....
        /*0130*/ 	.word	0x00000f20


	//   ....[15]....
        /*0134*/ 	.word	0x00000f40


	//   ....[16]....
        /*0138*/ 	.word	0x00000f90


	//   ....[17]....
        /*013c*/ 	.word	0x00000fb0


	//   ....[18]....
        /*0140*/ 	.word	0x00001000


	//   ....[19]....
        /*0144*/ 	.word	0x00001030


	//   ....[20]....
        /*0148*/ 	.word	0x000020b0


	//   ....[21]....
        /*014c*/ 	.word	0x000020c0


	//   ....[22]....
        /*0150*/ 	.word	0x00002130


	//   ....[23]....
        /*0154*/ 	.word	0x00002140


	//   ....[24]....
        /*0158*/ 	.word	0x000021a0


	//   ....[25]....
        /*015c*/ 	.word	0x000021b0


	//   ....[26]....
        /*0160*/ 	.word	0x00002200


	//   ....[27]....
        /*0164*/ 	.word	0x00002220


	//   ....[28]....
        /*0168*/ 	.word	0x00002280


	//   ....[29]....
        /*016c*/ 	.word	0x000022b0


	//----- nvinfo : EIATTR_VRC_CTA_INIT_COUNT
	.align		4
.L_118:
        /*0170*/ 	.byte	0x02, 0x4a
	.zero		1
	.zero		1


	//----- nvinfo : EIATTR_EXIT_INSTR_OFFSETS
	.align		4
        /*0174*/ 	.byte	0x04, 0x1c
        /*0176*/ 	.short	(.L_120 - .L_119)


	//   ....[0]....
.L_119:
        /*0178*/ 	.word	0x00000080


	//   ....[1]....
        /*017c*/ 	.word	0x000000c0


	//   ....[2]....
        /*0180*/ 	.word	0x00002510


	//   ....[3]....
        /*0184*/ 	.word	0x00002560


	//----- nvinfo : EIATTR_MAX_THREADS
	.align		4
.L_120:
        /*0188*/ 	.byte	0x04, 0x05
        /*018a*/ 	.short	(.L_122 - .L_121)
.L_121:
        /*018c*/ 	.word	0x00000200
        /*0190*/ 	.word	0x00000001
        /*0194*/ 	.word	0x00000001


	//----- nvinfo : EIATTR_CRS_STACK_SIZE
	.align		4
.L_122:
        /*0198*/ 	.byte	0x04, 0x1e
        /*019a*/ 	.short	(.L_124 - .L_123)
.L_123:
        /*019c*/ 	.word	0x00000000


	//----- nvinfo : EIATTR_CBANK_PARAM_SIZE
	.align		4
.L_124:
        /*01a0*/ 	.byte	0x03, 0x19
        /*01a2*/ 	.short	0x0021


	//----- nvinfo : EIATTR_PARAM_CBANK
	.align		4
        /*01a4*/ 	.byte	0x04, 0x0a
        /*01a6*/ 	.short	(.L_126 - .L_125)
	.align		4
.L_125:
        /*01a8*/ 	.word	index@(.nv.constant0._ZN3cub18CUB_300001_SM_10006detail6reduce28DeviceReduceSingleTileKernelINS2_10policy_hubIdyN4cuda3std3__44plusIdEEE10Policy1000EPdSC_iS9_ddNS7_10__identityEEEvT0_T1_T2_T3_T4_T6_)
        /*01ac*/ 	.short	0x0380
        /*01ae*/ 	.short	0x0021


	//----- nvinfo : EIATTR_SW_WAR
	.align		4
.L_126:
        /*01b0*/ 	.byte	0x04, 0x36
        /*01b2*/ 	.short	(.L_128 - .L_127)
.L_127:
        /*01b4*/ 	.word	0x00000008
.L_128:


//--------------------- .nv.info._ZN3cub18CUB_300001_SM_10006detail6reduce18DeviceReduceKernelINS2_10policy_hubIdyN4cuda3std3__44plusIdEEE10Policy1000EN6thrust24THRUST_300001_SM_1000_NS10device_ptrIdEEyS9_dNS7_10__identityEEEvT0_PT3_T1_NS0_13GridEvenShareISK_EET2_T4_ --------------------------
	.section	.nv.info._ZN3cub18CUB_300001_SM_10006detail6reduce18DeviceReduceKernelINS2_10policy_hubIdyN4cuda3std3__44plusIdEEE10Policy1000EN6thrust24THRUST_300001_SM_1000_NS10device_ptrIdEEyS9_dNS7_10__identityEEEvT0_PT3_T1_NS0_13GridEvenShareISK_EET2_T4_,"",@"SHT_CUDA_INFO"
	.sectionflags	@""
	.align	4


	//----- nvinfo : EIATTR_CUDA_API_VERSION
	.align		4
        /*0000*/ 	.byte	0x04, 0x37
        /*0002*/ 	.short	(.L_130 - .L_129)
.L_129:
        /*0004*/ 	.word	0x00000082


	//----- nvinfo : EIATTR_KPARAM_INFO
	.align		4
.L_130:
        /*0008*/ 	.byte	0x04, 0x17
        /*000a*/ 	.short	(.L_132 - .L_131)
.L_131:
        /*000c*/ 	.word	0x00000000
        /*0010*/ 	.short	0x0005
        /*0012*/ 	.short	0x0061
        /*0014*/ 	.byte	0x00, 0xf0, 0x05, 0x00


	//----- nvinfo : EIATTR_KPARAM_INFO
	.align		4
.L_132:
        /*0018*/ 	.byte	0x04, 0x17
        /*001a*/ 	.short	(.L_134 - .L_133)
.L_133:
        /*001c*/ 	.word	0x00000000
        /*0020*/ 	.short	0x0004
        /*0022*/ 	.short	0x0060
        /*0024*/ 	.byte	0x00, 0xf0, 0x05, 0x00


	//----- nvinfo : EIATTR_KPARAM_INFO
	.align		4
.L_134:
        /*0028*/ 	.byte	0x04, 0x17
        /*002a*/ 	.short	(.L_136 - .L_135)
.L_135:
        /*002c*/ 	.word	0x00000000
        /*0030*/ 	.short	0x0003
        /*0032*/ 	.short	0x0018
        /*0034*/ 	.byte	0x00, 0xf0, 0x21, 0x01


	//----- nvinfo : EIATTR_KPARAM_INFO
	.align		4
.L_136:
        /*0038*/ 	.byte	0x04, 0x17
        /*003a*/ 	.short	(.L_138 - .L_137)
.L_137:
        /*003c*/ 	.word	0x00000000
        /*0040*/ 	.short	0x0002
        /*0042*/ 	.short	0x0010
        /*0044*/ 	.byte	0x00, 0xf0, 0x21, 0x00


	//----- nvinfo : EIATTR_KPARAM_INFO
	.align		4
.L_138:
        /*0048*/ 	.byte	0x04, 0x17
        /*004a*/ 	.short	(.L_140 - .L_139)
.L_139:
        /*004c*/ 	.word	0x00000000
        /*0050*/ 	.short	0x0001
        /*0052*/ 	.short	0x0008
        /*0054*/ 	.byte	0x00, 0xf5, 0x21, 0x00


	//----- nvinfo : EIATTR_KPARAM_INFO
	.align		4
.L_140:
        /*0058*/ 	.byte	0x04, 0x17
        /*005a*/ 	.short	(.L_142 - .L_141)
.L_141:
        /*005c*/ 	.word	0x00000000
        /*0060*/ 	.short	0x0000
        /*0062*/ 	.short	0x0000
        /*0064*/ 	.byte	0x00, 0xf0, 0x21, 0x00


	//----- nvinfo : EIATTR_SPARSE_MMA_MASK
	.align		4
.L_142:
        /*0068*/ 	.byte	0x03, 0x50
        /*006a*/ 	.short	0x0000


	//----- nvinfo : EIATTR_MAXREG_COUNT
	.align		4
        /*006c*/ 	.byte	0x03, 0x1b
        /*006e*/ 	.short	0x0080


	//----- nvinfo : EIATTR_NUM_BARRIERS
	.align		4
        /*0070*/ 	.byte	0x02, 0x4c
        /*0072*/ 	.byte	0x01
	.zero		1


	//----- nvinfo : EIATTR_MERCURY_ISA_VERSION
	.align		4
        /*0074*/ 	.byte	0x03, 0x5f
        /*0076*/ 	.short	0x0101


	//----- nvinfo : EIATTR_COOP_GROUP_MASK_REGIDS
	.align		4
        /*0078*/ 	.byte	0x04, 0x29
        /*007a*/ 	.short	(.L_144 - .L_143)


	//   ....[0]....
.L_143:
        /*007c*/ 	.word	0xffffffff


	//   ....[1]....
        /*0080*/ 	.word	0xffffffff


	//   ....[2]....
        /*0084*/ 	.word	0xffffffff


	//   ....[3]....
        /*0088*/ 	.word	0xffffffff


	//   ....[4]....
        /*008c*/ 	.word	0xffffffff


	//   ....[5]....
        /*0090*/ 	.word	0xffffffff


	//   ....[6]....
        /*0094*/ 	.word	0xffffffff


	//   ....[7]....
        /*0098*/ 	.word	0xffffffff


	//   ....[8]....
        /*009c*/ 	.word	0xffffffff


	//   ....[9]....
        /*00a0*/ 	.word	0xffffffff


	//   ....[10]....
        /*00a4*/ 	.word	0xffffffff


	//   ....[11]....
        /*00a8*/ 	.word	0xffffffff


	//   ....[12]....
        /*00ac*/ 	.word	0xffffffff


	//   ....[13]....
        /*00b0*/ 	.word	0xffffffff


	//   ....[14]....
        /*00b4*/ 	.word	0xffffffff


	//   ....[15]....
        /*00b8*/ 	.word	0xffffffff


	//   ....[16]....
        /*00bc*/ 	.word	0xffffffff


	//   ....[17]....
        /*00c0*/ 	.word	0xffffffff


	//   ....[18]....
        /*00c4*/ 	.word	0xffffffff


	//   ....[19]....
        /*00c8*/ 	.word	0xffffffff


	//   ....[20]....
        /*00cc*/ 	.word	0xffffffff


	//   ....[21]....
        /*00d0*/ 	.word	0xffffffff


	//   ....[22]....
        /*00d4*/ 	.word	0xffffffff


	//   ....[23]....
        /*00d8*/ 	.word	0xffffffff


	//   ....[24]....
        /*00dc*/ 	.word	0xffffffff


	//   ....[25]....
        /*00e0*/ 	.word	0xffffffff


	//   ....[26]....
        /*00e4*/ 	.word	0xffffffff


	//   ....[27]....
        /*00e8*/ 	.word	0xffffffff


	//   ....[28]....
        /*00ec*/ 	.word	0xffffffff


	//   ....[29]....
        /*00f0*/ 	.word	0xffffffff


	//----- nvinfo : EIATTR_COOP_GROUP_INSTR_OFFSETS
	.align		4
.L_144:
        /*00f4*/ 	.byte	0x04, 0x28
        /*00f6*/ 	.short	(.L_146 - .L_145)


	//   ....[0]....
.L_145:
        /*00f8*/ 	.word	0x000009a0


	//   ....[1]....
        /*00fc*/ 	.word	0x000009b0


	//   ....[2]....
        /*0100*/ 	.word	0x00000a20


	//   ....[3]....
        /*0104*/ 	.word	0x00000a40


	//   ....[4]....
        /*0108*/ 	.word	0x00000ab0


	//   ....[5]....
        /*010c*/ 	.word	0x00000ac0


	//   ....[6]....
        /*0110*/ 	.word	0x00000b10


	//   ....[7]....
        /*0114*/ 	.word	0x00000b30


	//   ....[8]....
        /*0118*/ 	.word	0x00000ba0


	//   ....[9]....
        /*011c*/ 	.word	0x00000bb0


	//   ....[10]....
        /*0120*/ 	.word	0x00000e50


	//   ....[11]....
        /*0124*/ 	.word	0x00000e60


	//   ....[12]....
        /*0128*/ 	.word	0x00000ee0


	//   ....[13]....
        /*012c*/ 	.word	0x00000f00


	//   ....[14]....
        /*0130*/ 	.word	0x00000f50


	//   ....[15]....
        /*0134*/ 	.word	0x00000f80


	//   ....[16]....
        /*0138*/ 	.word	0x00000fd0


	//   ....[17]....
        /*013c*/ 	.word	0x00000ff0


	//   ....[18]....
        /*0140*/ 	.word	0x00001060


	//   ....[19]....
        /*0144*/ 	.word	0x00001090


	//   ....[20]....
        /*0148*/ 	.word	0x00002360


	//   ....[21]....
        /*014c*/ 	.word	0x00002370


	//   ....[22]....
        /*0150*/ 	.word	0x000023f0


	//   ....[23]....
        /*0154*/ 	.word	0x00002400


	//   ....[24]....
        /*0158*/ 	.word	0x00002460


	//   ....[25]....
        /*015c*/ 	.word	0x00002470


	//   ....[26]....
        /*0160*/ 	.word	0x000024c0


	//   ....[27]....
        /*0164*/ 	.word	0x000024f0


	//   ....[28]....
        /*0168*/ 	.word	0x00002570


	//   ....[29]....
        /*016c*/ 	.word	0x00002580


	//----- nvinfo : EIATTR_VRC_CTA_INIT_COUNT
	.align		4
.L_146:
        /*0170*/ 	.byte	0x02, 0x4a
	.zero		1
	.zero		1


	//----- nvinfo : EIATTR_EXIT_INSTR_OFFSETS
	.align		4
        /*0174*/ 	.byte	0x04, 0x1c
        /*0176*/ 	.short	(.L_148 - .L_147)


	//   ....[0]....
.L_147:
        /*0178*/ 	.word	0x000027b0


	//   ....[1]....
        /*017c*/ 	.word	0x00002810


	//----- nvinfo : EIATTR_MAX_THREADS
	.align		4
.L_148:
        /*0180*/ 	.byte	0x04, 0x05
        /*0182*/ 	.short	(.L_150 - .L_149)
.L_149:
        /*0184*/ 	.word	0x00000200
        /*0188*/ 	.word	0x00000001
        /*018c*/ 	.word	0x00000001


	//----- nvinfo : EIATTR_CRS_STACK_SIZE
	.align		4
.L_150:
        /*0190*/ 	.byte	0x04, 0x1e
        /*0192*/ 	.short	(.L_152 - .L_151)
.L_151:
        /*0194*/ 	.word	0x00000000


	//----- nvinfo : EIATTR_CBANK_PARAM_SIZE
	.align		4
.L_152:
        /*0198*/ 	.byte	0x03, 0x19
        /*019a*/ 	.short	0x0062


	//----- nvinfo : EIATTR_PARAM_CBANK
	.align		4
        /*019c*/ 	.byte	0x04, 0x0a
        /*019e*/ 	.short	(.L_154 - .L_153)
	.align		4
.L_153:
        /*01a0*/ 	.word	index@(.nv.constant0._ZN3cub18CUB_300001_SM_10006detail6reduce18DeviceReduceKernelINS2_10policy_hubIdyN4cuda3std3__44plusIdEEE10Policy1000EN6thrust24THRUST_300001_SM_1000_NS10device_ptrIdEEyS9_dNS7_10__identityEEEvT0_PT3_T1_NS0_13GridEvenShareISK_EET2_T4_)
        /*01a4*/ 	.short	0x0380
        /*01a6*/ 	.short	0x0062


	//----- nvinfo : EIATTR_SW_WAR
	.align		4
.L_154:
        /*01a8*/ 	.byte	0x04, 0x36
        /*01aa*/ 	.short	(.L_156 - .L_155)
.L_155:
        /*01ac*/ 	.word	0x00000008
.L_156:


//--------------------- .nv.info._ZN3cub18CUB_300001_SM_10006detail6reduce28DeviceReduceSingleTileKernelINS2_10policy_hubIdyN4cuda3std3__44plusIdEEE10Policy1000EN6thrust24THRUST_300001_SM_1000_NS10device_ptrIdEEPdyS9_ddNS7_10__identityEEEvT0_T1_T2_T3_T4_T6_ --------------------------
	.section	.nv.info._ZN3cub18CUB_300001_SM_10006detail6reduce28DeviceReduceSingleTileKernelINS2_10policy_hubIdyN4cuda3std3__44plusIdEEE10Policy1000EN6thrust24THRUST_300001_SM_1000_NS10device_ptrIdEEPdyS9_ddNS7_10__identityEEEvT0_T1_T2_T3_T4_T6_,"",@"SHT_CUDA_INFO"
	.sectionflags	@""
	.align	4


	//----- nvinfo : EIATTR_CUDA_API_VERSION
	.align		4
        /*0000*/ 	.byte	0x04, 0x37
        /*0002*/ 	.short	(.L_158 - .L_157)
.L_157:
        /*0004*/ 	.word	0x00000082


	//----- nvinfo : EIATTR_KPARAM_INFO
	.align		4
.L_158:
        /*0008*/ 	.byte	0x04, 0x17
        /*000a*/ 	.short	(.L_160 - .L_159)
.L_159:
        /*000c*/ 	.word	0x00000000
        /*0010*/ 	.short	0x0005
        /*0012*/ 	.short	0x0028
        /*0014*/ 	.byte	0x00, 0xf0, 0x05, 0x00


	//----- nvinfo : EIATTR_KPARAM_INFO
	.align		4
.L_160:
        /*0018*/ 	.byte	0x04, 0x17
        /*001a*/ 	.short	(.L_162 - .L_161)
.L_161:
        /*001c*/ 	.word	0x00000000
        /*0020*/ 	.short	0x0004
        /*0022*/ 	.short	0x0020
        /*0024*/ 	.byte	0x00, 0xf0, 0x21, 0x00


	//----- nvinfo : EIATTR_KPARAM_INFO
	.align		4
.L_162:
        /*0028*/ 	.byte	0x04, 0x17
        /*002a*/ 	.short	(.L_164 - .L_163)
.L_163:
        /*002c*/ 	.word	0x00000000
        /*0030*/ 	.short	0x0003
        /*0032*/ 	.short	0x0018
        /*0034*/ 	.byte	0x00, 0xf0, 0x05, 0x00


	//----- nvinfo : EIATTR_KPARAM_INFO
	.align		4
.L_164:
        /*0038*/ 	.byte	0x04, 0x17
        /*003a*/ 	.short	(.L_166 - .L_165)
.L_165:
        /*003c*/ 	.word	0x00000000
        /*0040*/ 	.short	0x0002
        /*0042*/ 	.short	0x0010
        /*0044*/ 	.byte	0x00, 0xf0, 0x21, 0x00


	//----- nvinfo : EIATTR_KPARAM_INFO
	.align		4
.L_166:
        /*0048*/ 	.byte	0x04, 0x17
        /*004a*/ 	.short	(.L_168 - .L_167)
.L_167:
        /*004c*/ 	.word	0x00000000
        /*0050*/ 	.short	0x0001
        /*0052*/ 	.short	0x0008
        /*0054*/ 	.byte	0x00, 0xf5, 0x21, 0x00


	//----- nvinfo : EIATTR_KPARAM_INFO
	.align		4
.L_168:
        /*0058*/ 	.byte	0x04, 0x17
        /*005a*/ 	.short	(.L_170 - .L_169)
.L_169:
        /*005c*/ 	.word	0x00000000
        /*0060*/ 	.short	0x0000
        /*0062*/ 	.short	0x0000
        /*0064*/ 	.byte	0x00, 0xf0, 0x21, 0x00


	//----- nvinfo : EIATTR_SPARSE_MMA_MASK
	.align		4
.L_170:
        /*0068*/ 	.byte	0x03, 0x50
        /*006a*/ 	.short	0x0000


	//----- nvinfo : EIATTR_MAXREG_COUNT
	.align		4
        /*006c*/ 	.byte	0x03, 0x1b
        /*006e*/ 	.short	0x0080


	//----- nvinfo : EIATTR_NUM_BARRIERS
	.align		4
        /*0070*/ 	.byte	0x02, 0x4c
        /*0072*/ 	.byte	0x01
	.zero		1


	//----- nvinfo : EIATTR_MERCURY_ISA_VERSION
	.align		4
        /*0074*/ 	.byte	0x03, 0x5f
        /*0076*/ 	.short	0x0101


	//----- nvinfo : EIATTR_COOP_GROUP_MASK_REGIDS
	.align		4
        /*0078*/ 	.byte	0x04, 0x29
        /*007a*/ 	.short	(.L_172 - .L_171)


	//   ....[0]....
.L_171:
        /*007c*/ 	.word	0xffffffff


	//   ....[1]....
        /*0080*/ 	.word	0xffffffff


	//   ....[2]....
        /*0084*/ 	.word	0xffffffff


	//   ....[3]....
        /*0088*/ 	.word	0xffffffff


	//   ....[4]....
        /*008c*/ 	.word	0xffffffff


	//   ....[5]....
        /*0090*/ 	.word	0xffffffff


	//   ....[6]....
        /*0094*/ 	.word	0xffffffff


	//   ....[7]....
        /*0098*/ 	.word	0xffffffff


	//   ....[8]....
        /*009c*/ 	.word	0xffffffff


	//   ....[9]....
        /*00a0*/ 	.word	0xffffffff


	//   ....[10]....
        /*00a4*/ 	.word	0xffffffff


	//   ....[11]....
        /*00a8*/ 	.word	0xffffffff


	//   ....[12]....
        /*00ac*/ 	.word	0xffffffff


	//   ....[13]....
        /*00b0*/ 	.word	0xffffffff


	//   ....[14]....
        /*00b4*/ 	.word	0xffffffff


	//   ....[15]....
        /*00b8*/ 	.word	0xffffffff


	//   ....[16]....
        /*00bc*/ 	.word	0xffffffff


	//   ....[17]....
        /*00c0*/ 	.word	0xffffffff


	//   ....[18]....
        /*00c4*/ 	.word	0xffffffff


	//   ....[19]....
        /*00c8*/ 	.word	0xffffffff


	//   ....[20]....
        /*00cc*/ 	.word	0xffffffff


	//   ....[21]....
        /*00d0*/ 	.word	0xffffffff


	//   ....[22]....
        /*00d4*/ 	.word	0xffffffff


	//   ....[23]....
        /*00d8*/ 	.word	0xffffffff


	//   ....[24]....
        /*00dc*/ 	.word	0xffffffff


	//   ....[25]....
        /*00e0*/ 	.word	0xffffffff


	//   ....[26]....
        /*00e4*/ 	.word	0xffffffff


	//   ....[27]....
        /*00e8*/ 	.word	0xffffffff


	//   ....[28]....
        /*00ec*/ 	.word	0xffffffff


	//   ....[29]....
        /*00f0*/ 	.word	0xffffffff


	//----- nvinfo : EIATTR_COOP_GROUP_INSTR_OFFSETS
	.align		4
.L_172:
        /*00f4*/ 	.byte	0x04, 0x28
        /*00f6*/ 	.short	(.L_174 - .L_173)


	//   ....[0]....
.L_173:
        /*00f8*/ 	.word	0x00000910


	//   ....[1]....
        /*00fc*/ 	.word	0x00000920


	//   ....[2]....
        /*0100*/ 	.word	0x00000990


	//   ....[3]....
        /*0104*/ 	.word	0x000009a0


	//   ....[4]....
        /*0108*/ 	.word	0x00000a00


	//   ....[5]....
        /*010c*/ 	.word	0x00000a10


	//   ....[6]....
        /*0110*/ 	.word	0x00000a60


	//   ....[7]....
        /*0114*/ 	.word	0x00000a80


	//   ....[8]....
        /*0118*/ 	.word	0x00000ae0


	//   ....[9]....
        /*011c*/ 	.word	0x00000b10


	//   ....[10]....
        /*0120*/ 	.word	0x00000dc0


	//   ....[11]....
        /*0124*/ 	.word	0x00000dd0


	//   ....[12]....
        /*0128*/ 	.word	0x00000e60


	//   ....[13]....
        /*012c*/ 	.word	0x00000e70


	//   ....[14]....
        /*0130*/ 	.word	0x00000ed0


	//   ....[15]....
        /*0134*/ 	.word	0x00000ee0


	//   ....[16]....
        /*0138*/ 	.word	0x00000f30


	//   ....[17]....
        /*013c*/ 	.word	0x00000f50


	//   ....[18]....
        /*0140*/ 	.word	0x00000fc0


	//   ....[19]....
        /*0144*/ 	.word	0x00000ff0


	//   ....[20]....
        /*0148*/ 	.word	0x00002180


	//   ....[21]....
        /*014c*/ 	.word	0x00002190


	//   ....[22]....
        /*0150*/ 	.word	0x00002200


	//   ....[23]....
        /*0154*/ 	.word	0x00002210


	//   ....[24]....
        /*0158*/ 	.word	0x00002270


	//   ....[25]....
        /*015c*/ 	.word	0x00002280


	//   ....[26]....
        /*0160*/ 	.word	0x000022d0


	//   ....[27]....
        /*0164*/ 	.word	0x000022f0


	//   ....[28]....
        /*0168*/ 	.word	0x00002350


	//   ....[29]....
        /*016c*/ 	.word	0x00002380


	//----- nvinfo : EIATTR_VRC_CTA_INIT_COUNT
	.align		4
.L_174:
        /*0170*/ 	.byte	0x02, 0x4a
	.zero		1
	.zero		1


	//----- nvinfo : EIATTR_EXIT_INSTR_OFFSETS
	.align		4
        /*0174*/ 	.byte	0x04, 0x1c
        /*0176*/ 	.short	(.L_176 - .L_175)


	//   ....[0]....
.L_175:
        /*0178*/ 	.word	0x000000a0


	//   ....[1]....
        /*017c*/ 	.word	0x000000e0


	//   ....[2]....
        /*0180*/ 	.word	0x000025e0


	//   ....[3]....
        /*0184*/ 	.word	0x00002630


	//----- nvinfo : EIATTR_MAX_THREADS
	.align		4
.L_176:
        /*0188*/ 	.byte	0x04, 0x05
        /*018a*/ 	.short	(.L_178 - .L_177)
.L_177:
        /*018c*/ 	.word	0x00000200
        /*0190*/ 	.word	0x00000001
        /*0194*/ 	.word	0x00000001


	//----- nvinfo : EIATTR_CRS_STACK_SIZE
	.align		4
.L_178:
        /*0198*/ 	.byte	0x04, 0x1e
        /*019a*/ 	.short	(.L_180 - .L_179)
.L_179:
        /*019c*/ 	.word	0x00000000


	//----- nvinfo : EIATTR_CBANK_PARAM_SIZE
	.align		4
.L_180:
        /*01a0*/ 	.byte	0x03, 0x19
        /*01a2*/ 	.short	0x0029


	//----- nvinfo : EIATTR_PARAM_CBANK
	.align		4
        /*01a4*/ 	.byte	0x04, 0x0a
        /*01a6*/ 	.short	(.L_182 - .L_181)
	.align		4
.L_181:
        /*01a8*/ 	.word	index@(.nv.constant0._ZN3cub18CUB_300001_SM_10006detail6reduce28DeviceReduceSingleTileKernelINS2_10policy_hubIdyN4cuda3std3__44plusIdEEE10Policy1000EN6thrust24THRUST_300001_SM_1000_NS10device_ptrIdEEPdyS9_ddNS7_10__identityEEEvT0_T1_T2_T3_T4_T6_)
        /*01ac*/ 	.short	0x0380
        /*01ae*/ 	.short	0x0029


	//----- nvinfo : EIATTR_SW_WAR
	.align		4
.L_182:
        /*01b0*/ 	.byte	0x04, 0x36
        /*01b2*/ 	.short	(.L_184 - .L_183)
.L_183:
        /*01b4*/ 	.word	0x00000008
.L_184:


//--------------------- .nv.info._ZN3cub18CUB_300001_SM_10006detail6reduce28DeviceReduceSingleTileKernelINS2_10policy_hubIdjN4cuda3std3__44plusIdEEE10Policy1000EPdSC_iS9_ddNS7_10__identityEEEvT0_T1_T2_T3_T4_T6_ --------------------------
	.section	.nv.info._ZN3cub18CUB_300001_SM_10006detail6reduce28DeviceReduceSingleTileKernelINS2_10policy_hubIdjN4cuda3std3__44plusIdEEE10Policy1000EPdSC_iS9_ddNS7_10__identityEEEvT0_T1_T2_T3_T4_T6_,"",@"SHT_CUDA_INFO"
	.sectionflags	@""
	.align	4


	//----- nvinfo : EIATTR_CUDA_API_VERSION
	.align		4
        /*0000*/ 	.byte	0x04, 0x37
        /*0002*/ 	.short	(.L_186 - .L_185)
.L_185:
        /*0004*/ 	.word	0x00000082


	//----- nvinfo : EIATTR_KPARAM_INFO
	.align		4
.L_186:
        /*0008*/ 	.byte	0x04, 0x17
        /*000a*/ 	.short	(.L_188 - .L_187)
.L_187:
        /*000c*/ 	.word	0x00000000
        /*0010*/ 	.short	0x0005
        /*0012*/ 	.short	0x0020
        /*0014*/ 	.byte	0x00, 0xf0, 0x05, 0x00


	//----- nvinfo : EIATTR_KPARAM_INFO
	.align		4
.L_188:
        /*0018*/ 	.byte	0x04, 0x17
        /*001a*/ 	.short	(.L_190 - .L_189)
.L_189:
        /*001c*/ 	.word	0x00000000
        /*0020*/ 	.short	0x0004
        /*0022*/ 	.short	0x0018
        /*0024*/ 	.byte	0x00, 0xf0, 0x21, 0x00


	//----- nvinfo : EIATTR_KPARAM_INFO
	.align		4
.L_190:
        /*0028*/ 	.byte	0x04, 0x17
        /*002a*/ 	.short	(.L_192 - .L_191)
.L_191:
        /*002c*/ 	.word	0x00000000
        /*0030*/ 	.short	0x0003
        /*0032*/ 	.short	0x0014
        /*0034*/ 	.byte	0x00, 0xf0, 0x05, 0x00


	//----- nvinfo : EIATTR_KPARAM_INFO
	.align		4
.L_192:
        /*0038*/ 	.byte	0x04, 0x17
        /*003a*/ 	.short	(.L_194 - .L_193)
.L_193:
        /*003c*/ 	.word	0x00000000
        /*0040*/ 	.short	0x0002
        /*0042*/ 	.short	0x0010
        /*0044*/ 	.byte	0x00, 0xf0, 0x11, 0x00


	//----- nvinfo : EIATTR_KPARAM_INFO
	.align		4
.L_194:
        /*0048*/ 	.byte	0x04, 0x17
        /*004a*/ 	.short	(.L_196 - .L_195)
.L_195:
        /*004c*/ 	.word	0x00000000
        /*0050*/ 	.short	0x0001
        /*0052*/ 	.short	0x0008
        /*0054*/ 	.byte	0x00, 0xf5, 0x21, 0x00


	//----- nvinfo : EIATTR_KPARAM_INFO
	.align		4
.L_196:
        /*0058*/ 	.byte	0x04, 0x17
        /*005a*/ 	.short	(.L_198 - .L_197)
.L_197:
        /*005c*/ 	.word	0x00000000
        /*0060*/ 	.short	0x0000
        /*0062*/ 	.short	0x0000
        /*0064*/ 	.byte	0x00, 0xf5, 0x21, 0x00


	//----- nvinfo : EIATTR_SPARSE_MMA_MASK
	.align		4
.L_198:
        /*0068*/ 	.byte	0x03, 0x50
        /*006a*/ 	.short	0x0000


	//----- nvinfo : EIATTR_MAXREG_COUNT
	.align		4
        /*006c*/ 	.byte	0x03, 0x1b
        /*006e*/ 	.short	0x0060


	//----- nvinfo : EIATTR_NUM_BARRIERS
	.align		4
        /*0070*/ 	.byte	0x02, 0x4c
        /*0072*/ 	.byte	0x01
	.zero		1


	//----- nvinfo : EIATTR_MERCURY_ISA_VERSION
	.align		4
        /*0074*/ 	.byte	0x03, 0x5f
        /*0076*/ 	.short	0x0101


	//----- nvinfo : EIATTR_COOP_GROUP_MASK_REGIDS
	.align		4
        /*0078*/ 	.byte	0x04, 0x29
        /*007a*/ 	.short	(.L_200 - .L_199)


	//   ....[0]....
.L_199:
        /*007c*/ 	.word	0xffffffff


	//   ....[1]....
        /*0080*/ 	.word	0xffffffff


	//   ....[2]....
        /*0084*/ 	.word	0xffffffff


	//   ....[3]....
        /*0088*/ 	.word	0xffffffff


	//   ....[4]....
        /*008c*/ 	.word	0xffffffff


	//   ....[5]....
        /*0090*/ 	.word	0xffffffff


	//   ....[6]....
        /*0094*/ 	.word	0xffffffff


	//   ....[7]....
        /*0098*/ 	.word	0xffffffff


	//   ....[8]....
        /*009c*/ 	.word	0xffffffff


	//   ....[9]....
        /*00a0*/ 	.word	0xffffffff


	//   ....[10]....
        /*00a4*/ 	.word	0xffffffff


	//   ....[11]....
        /*00a8*/ 	.word	0xffffffff


	//   ....[12]....
        /*00ac*/ 	.word	0xffffffff


	//   ....[13]....
        /*00b0*/ 	.word	0xffffffff


	//   ....[14]....
        /*00b4*/ 	.word	0xffffffff


	//   ....[15]....
        /*00b8*/ 	.word	0xffffffff


	//   ....[16]....
        /*00bc*/ 	.word	0xffffffff


	//   ....[17]....
        /*00c0*/ 	.word	0xffffffff


	//   ....[18]....
        /*00c4*/ 	.word	0xffffffff


	//   ....[19]....
        /*00c8*/ 	.word	0xffffffff


	//   ....[20]....
        /*00cc*/ 	.word	0xffffffff


	//   ....[21]....
        /*00d0*/ 	.word	0xffffffff


	//   ....[22]....
        /*00d4*/ 	.word	0xffffffff


	//   ....[23]....
        /*00d8*/ 	.word	0xffffffff


	//   ....[24]....
        /*00dc*/ 	.word	0xffffffff


	//   ....[25]....
        /*00e0*/ 	.word	0xffffffff


	//   ....[26]....
        /*00e4*/ 	.word	0xffffffff


	//   ....[27]....
        /*00e8*/ 	.word	0xffffffff


	//   ....[28]....
        /*00ec*/ 	.word	0xffffffff


	//   ....[29]....
        /*00f0*/ 	.word	0xffffffff


	//----- nvinfo : EIATTR_COOP_GROUP_INSTR_OFFSETS
	.align		4
.L_200:
        /*00f4*/ 	.byte	0x04, 0x28
        /*00f6*/ 	.short	(.L_202 - .L_201)


	//   ....[0]....
.L_201:
        /*00f8*/ 	.word	0x00000980


	//   ....[1]....
        /*00fc*/ 	.word	0x00000990


	//   ....[2]....
        /*0100*/ 	.word	0x00000a00


	//   ....[3]....
        /*0104*/ 	.word	0x00000a30


	//   ....[4]....
        /*0108*/ 	.word	0x00000aa0


	//   ....[5]....
        /*010c*/ 	.word	0x00000ab0


	//   ....[6]....
        /*0110*/ 	.word	0x00000b00


	//   ....[7]....
        /*0114*/ 	.word	0x00000b10


	//   ....[8]....
        /*0118*/ 	.word	0x00000b60


	//   ....[9]....
        /*011c*/ 	.word	0x00000b80


	//   ....[10]....
        /*0120*/ 	.word	0x00000e90


	//   ....[11]....
        /*0124*/ 	.word	0x00000ea0


	//   ....[12]....
        /*0128*/ 	.word	0x00000f30


	//   ....[13]....
        /*012c*/ 	.word	0x00000f50


	//   ....[14]....
        /*0130*/ 	.word	0x00000fa0


	//   ....[15]....
        /*0134*/ 	.word	0x00000fc0


	//   ....[16]....
        /*0138*/ 	.word	0x00001010


	//   ....[17]....
        /*013c*/ 	.word	0x00001040


	//   ....[18]....
        /*0140*/ 	.word	0x000010a0


	//   ....[19]....
        /*0144*/ 	.word	0x000010d0


	//   ....[20]....
        /*0148*/ 	.word	0x000022b0


	//   ....[21]....
        /*014c*/ 	.word	0x000022c0


	//   ....[22]....
        /*0150*/ 	.word	0x00002330


	//   ....[23]....
        /*0154*/ 	.word	0x00002340


	//   ....[24]....
        /*0158*/ 	.word	0x000023a0


	//   ....[25]....
        /*015c*/ 	.word	0x000023d0


	//   ....[26]....
        /*0160*/ 	.word	0x00002450


	//   ....[27]....
        /*0164*/ 	.word	0x00002460


	//   ....[28]....
        /*0168*/ 	.word	0x000024b0


	//   ....[29]....
        /*016c*/ 	.word	0x000024c0


	//----- nvinfo : EIATTR_VRC_CTA_INIT_COUNT
	.align		4
.L_202:
        /*0170*/ 	.byte	0x02, 0x4a
	.zero		1
	.zero		1


	//----- nvinfo : EIATTR_EXIT_INSTR_OFFSETS
	.align		4
        /*0174*/ 	.byte	0x04, 0x1c
        /*0176*/ 	.short	(.L_204 - .L_203)


	//   ....[0]....
.L_203:
        /*0178*/ 	.word	0x00000080


	//   ....[1]....
        /*017c*/ 	.word	0x000000c0


	//   ....[2]....
        /*0180*/ 	.word	0x00002750


	//   ....[3]....
        /*0184*/ 	.word	0x000027a0


	//----- nvinfo : EIATTR_MAX_THREADS
	.align		4
.L_204:
        /*0188*/ 	.byte	0x04, 0x05
        /*018a*/ 	.short	(.L_206 - .L_205)
.L_205:
        /*018c*/ 	.word	0x00000280
        /*0190*/ 	.word	0x00000001
        /*0194*/ 	.word	0x00000001


	//----- nvinfo : EIATTR_CRS_STACK_SIZE
	.align		4
.L_206:
        /*0198*/ 	.byte	0x04, 0x1e
        /*019a*/ 	.short	(.L_208 - .L_207)
.L_207:
        /*019c*/ 	.word	0x00000000


	//----- nvinfo : EIATTR_CBANK_PARAM_SIZE
	.align		4
.L_208:
        /*01a0*/ 	.byte	0x03, 0x19
        /*01a2*/ 	.short	0x0021


	//----- nvinfo : EIATTR_PARAM_CBANK
	.align		4
        /*01a4*/ 	.byte	0x04, 0x0a
        /*01a6*/ 	.short	(.L_210 - .L_209)
	.align		4
.L_209:
        /*01a8*/ 	.word	index@(.nv.constant0._ZN3cub18CUB_300001_SM_10006detail6reduce28DeviceReduceSingleTileKernelINS2_10policy_hubIdjN4cuda3std3__44plusIdEEE10Policy1000EPdSC_iS9_ddNS7_10__identityEEEvT0_T1_T2_T3_T4_T6_)
        /*01ac*/ 	.short	0x0380
        /*01ae*/ 	.short	0x0021


	//----- nvinfo : EIATTR_SW_WAR
	.align		4
.L_210:
        /*01b0*/ 	.byte	0x04, 0x36
        /*01b2*/ 	.short	(.L_212 - .L_211)
.L_211:
        /*01b4*/ 	.word	0x00000008
.L_212:


//--------------------- .nv.info._ZN3cub18CUB_300001_SM_10006detail6reduce18DeviceReduceKernelINS2_10policy_hubIdjN4cuda3std3__44plusIdEEE10Policy1000EN6thrust24THRUST_300001_SM_1000_NS10device_ptrIdEEjS9_dNS7_10__identityEEEvT0_PT3_T1_NS0_13GridEvenShareISK_EET2_T4_ --------------------------
	.section	.nv.info._ZN3cub18CUB_300001_SM_10006detail6reduce18DeviceReduceKernelINS2_10policy_hubIdjN4cuda3std3__44plusIdEEE10Policy1000EN6thrust24THRUST_300001_SM_1000_NS10device_ptrIdEEjS9_dNS7_10__identityEEEvT0_PT3_T1_NS0_13GridEvenShareISK_EET2_T4_,"",@"SHT_CUDA_INFO"
	.sectionflags	@""
	.align	4


	//----- nvinfo : EIATTR_CUDA_API_VERSION
	.align		4
        /*0000*/ 	.byte	0x04, 0x37
        /*0002*/ 	.short	(.L_214 - .L_213)
.L_213:
        /*0004*/ 	.word	0x00000082


	//----- nvinfo : EIATTR_KPARAM_INFO
	.align		4
.L_214:
        /*0008*/ 	.byte	0x04, 0x17
        /*000a*/ 	.short	(.L_216 - .L_215)
.L_215:
        /*000c*/ 	.word	0x00000000
        /*0010*/ 	.short	0x0005
        /*0012*/ 	.short	0x003d
        /*0014*/ 	.byte	0x00, 0xf0, 0x05, 0x00


	//----- nvinfo : EIATTR_KPARAM_INFO
	.align		4
.L_216:
        /*0018*/ 	.byte	0x04, 0x17
        /*001a*/ 	.short	(.L_218 - .L_217)
.L_217:
        /*001c*/ 	.word	0x00000000
        /*0020*/ 	.short	0x0004
        /*0022*/ 	.short	0x003c
        /*0024*/ 	.byte	0x00, 0xf0, 0x05, 0x00


	//----- nvinfo : EIATTR_KPARAM_INFO
	.align		4
.L_218:
        /*0028*/ 	.byte	0x04, 0x17
        /*002a*/ 	.short	(.L_220 - .L_219)
.L_219:
        /*002c*/ 	.word	0x00000000
        /*0030*/ 	.short	0x0003
        /*0032*/ 	.short	0x0014
        /*0034*/ 	.byte	0x00, 0xf0, 0xa1, 0x00


	//----- nvinfo : EIATTR_KPARAM_INFO
	.align		4
.L_220:
        /*0038*/ 	.byte	0x04, 0x17
        /*003a*/ 	.short	(.L_222 - .L_221)
.L_221:
        /*003c*/ 	.word	0x00000000
        /*0040*/ 	.short	0x0002
        /*0042*/ 	.short	0x0010
        /*0044*/ 	.byte	0x00, 0xf0, 0x11, 0x00


	//----- nvinfo : EIATTR_KPARAM_INFO
	.align		4
.L_222:
        /*0048*/ 	.byte	0x04, 0x17
        /*004a*/ 	.short	(.L_224 - .L_223)
.L_223:
        /*004c*/ 	.word	0x00000000
        /*0050*/ 	.short	0x0001
        /*0052*/ 	.short	0x0008
        /*0054*/ 	.byte	0x00, 0xf5, 0x21, 0x00


	//----- nvinfo : EIATTR_KPARAM_INFO
	.align		4
.L_224:
        /*0058*/ 	.byte	0x04, 0x17
        /*005a*/ 	.short	(.L_226 - .L_225)
.L_225:
        /*005c*/ 	.word	0x00000000
        /*0060*/ 	.short	0x0000
        /*0062*/ 	.short	0x0000
        /*0064*/ 	.byte	0x00, 0xf0, 0x21, 0x00


	//----- nvinfo : EIATTR_SPARSE_MMA_MASK
	.align		4
.L_226:
        /*0068*/ 	.byte	0x03, 0x50
        /*006a*/ 	.short	0x0000


	//----- nvinfo : EIATTR_MAXREG_COUNT
	.align		4
        /*006c*/ 	.byte	0x03, 0x1b
        /*006e*/ 	.short	0x0060


	//----- nvinfo : EIATTR_NUM_BARRIERS
	.align		4
        /*0070*/ 	.byte	0x02, 0x4c
        /*0072*/ 	.byte	0x01
	.zero		1


	//----- nvinfo : EIATTR_MERCURY_ISA_VERSION
	.align		4
        /*0074*/ 	.byte	0x03, 0x5f
        /*0076*/ 	.short	0x0101


	//----- nvinfo : EIATTR_COOP_GROUP_MASK_REGIDS
	.align		4
        /*0078*/ 	.byte	0x04, 0x29
        /*007a*/ 	.short	(.L_228 - .L_227)


	//   ....[0]....
.L_227:
        /*007c*/ 	.word	0xffffffff


	//   ....[1]....
        /*0080*/ 	.word	0xffffffff


	//   ....[2]....
        /*0084*/ 	.word	0xffffffff


	//   ....[3]....
        /*0088*/ 	.word	0xffffffff


	//   ....[4]....
        /*008c*/ 	.word	0xffffffff


	//   ....[5]....
        /*0090*/ 	.word	0xffffffff


	//   ....[6]....
        /*0094*/ 	.word	0xffffffff


	//   ....[7]....
        /*0098*/ 	.word	0xffffffff


	//   ....[8]....
        /*009c*/ 	.word	0xffffffff


	//   ....[9]....
        /*00a0*/ 	.word	0xffffffff


	//   ....[10]....
        /*00a4*/ 	.word	0xffffffff


	//   ....[11]....
        /*00a8*/ 	.word	0xffffffff


	//   ....[12]....
        /*00ac*/ 	.word	0xffffffff


	//   ....[13]....
        /*00b0*/ 	.word	0xffffffff


	//   ....[14]....
        /*00b4*/ 	.word	0xffffffff


	//   ....[15]....
        /*00b8*/ 	.word	0xffffffff


	//   ....[16]....
        /*00bc*/ 	.word	0xffffffff


	//   ....[17]....
        /*00c0*/ 	.word	0xffffffff


	//   ....[18]....
        /*00c4*/ 	.word	0xffffffff


	//   ....[19]....
        /*00c8*/ 	.word	0xffffffff


	//   ....[20]....
        /*00cc*/ 	.word	0xffffffff


	//   ....[21]....
        /*00d0*/ 	.word	0xffffffff


	//   ....[22]....
        /*00d4*/ 	.word	0xffffffff


	//   ....[23]....
        /*00d8*/ 	.word	0xffffffff


	//   ....[24]....
        /*00dc*/ 	.word	0xffffffff


	//   ....[25]....
        /*00e0*/ 	.word	0xffffffff


	//   ....[26]....
        /*00e4*/ 	.word	0xffffffff


	//   ....[27]....
        /*00e8*/ 	.word	0xffffffff


	//   ....[28]....
        /*00ec*/ 	.word	0xffffffff


	//   ....[29]....
        /*00f0*/ 	.word	0xffffffff


	//----- nvinfo : EIATTR_COOP_GROUP_INSTR_OFFSETS
	.align		4
.L_228:
        /*00f4*/ 	.byte	0x04, 0x28
        /*00f6*/ 	.short	(.L_230 - .L_229)


	//   ....[0]....
.L_229:
        /*00f8*/ 	.word	0x00000c10


	//   ....[1]....
        /*00fc*/ 	.word	0x00000c20


	//   ....[2]....
        /*0100*/ 	.word	0x00000c90


	//   ....[3]....
        /*0104*/ 	.word	0x00000cb0


	//   ....[4]....
        /*0108*/ 	.word	0x00000d20


	//   ....[5]....
        /*010c*/ 	.word	0x00000d30


	//   ....[6]....
        /*0110*/ 	.word	0x00000d80


	//   ....[7]....
        /*0114*/ 	.word	0x00000da0


	//   ....[8]....
        /*0118*/ 	.word	0x00000df0


	//   ....[9]....
        /*011c*/ 	.word	0x00000e10


	//   ....[10]....
        /*0120*/ 	.word	0x00001120


	//   ....[11]....
        /*0124*/ 	.word	0x00001130


	//   ....[12]....
        /*0128*/ 	.word	0x000011a0


	//   ....[13]....
        /*012c*/ 	.word	0x000011c0


	//   ....[14]....
        /*0130*/ 	.word	0x00001210


	//   ....[15]....
        /*0134*/ 	.word	0x00001230


	//   ....[16]....
        /*0138*/ 	.word	0x00001290


	//   ....[17]....
        /*013c*/ 	.word	0x000012b0


	//   ....[18]....
        /*0140*/ 	.word	0x00001330


	//   ....[19]....
        /*0144*/ 	.word	0x00001360


	//   ....[20]....
        /*0148*/ 	.word	0x000028d0


	//   ....[21]....
        /*014c*/ 	.word	0x000028e0


	//   ....[22]....
        /*0150*/ 	.word	0x00002960


	//   ....[23]....
        /*0154*/ 	.word	0x00002970


	//   ....[24]....
        /*0158*/ 	.word	0x000029d0


	//   ....[25]....
        /*015c*/ 	.word	0x000029e0


	//   ....[26]....
        /*0160*/ 	.word	0x00002a30


	//   ....[27]....
        /*0164*/ 	.word	0x00002a60


	//   ....[28]....
        /*0168*/ 	.word	0x00002ae0


	//   ....[29]....
        /*016c*/ 	.word	0x00002af0


	//----- nvinfo : EIATTR_VRC_CTA_INIT_COUNT
	.align		4
.L_230:
        /*0170*/ 	.byte	0x02, 0x4a
	.zero		1
	.zero		1


	//----- nvinfo : EIATTR_EXIT_INSTR_OFFSETS
	.align		4
        /*0174*/ 	.byte	0x04, 0x1c
        /*0176*/ 	.short	(.L_232 - .L_231)


	//   ....[0]....
.L_231:
        /*0178*/ 	.word	0x00002d80


	//   ....[1]....
        /*017c*/ 	.word	0x00002de0


	//----- nvinfo : EIATTR_MAX_THREADS
	.align		4
.L_232:
        /*0180*/ 	.byte	0x04, 0x05
        /*0182*/ 	.short	(.L_234 - .L_233)
.L_233:
        /*0184*/ 	.word	0x00000280
        /*0188*/ 	.word	0x00000001
        /*018c*/ 	.word	0x00000001


	//----- nvinfo : EIATTR_CRS_STACK_SIZE
	.align		4
.L_234:
        /*0190*/ 	.byte	0x04, 0x1e
        /*0192*/ 	.short	(.L_236 - .L_235)
.L_235:
        /*0194*/ 	.word	0x00000000


	//----- nvinfo : EIATTR_CBANK_PARAM_SIZE
	.align		4
.L_236:
        /*0198*/ 	.byte	0x03, 0x19
        /*019a*/ 	.short	0x003e


	//----- nvinfo : EIATTR_PARAM_CBANK
	.align		4
        /*019c*/ 	.byte	0x04, 0x0a
        /*019e*/ 	.short	(.L_238 - .L_237)
	.align		4
.L_237:
        /*01a0*/ 	.word	index@(.nv.constant0._ZN3cub18CUB_300001_SM_10006detail6reduce18DeviceReduceKernelINS2_10policy_hubIdjN4cuda3std3__44plusIdEEE10Policy1000EN6thrust24THRUST_300001_SM_1000_NS10device_ptrIdEEjS9_dNS7_10__identityEEEvT0_PT3_T1_NS0_13GridEvenShareISK_EET2_T4_)
        /*01a4*/ 	.short	0x0380
        /*01a6*/ 	.short	0x003e


	//----- nvinfo : EIATTR_SW_WAR
	.align		4
.L_238:
        /*01a8*/ 	.byte	0x04, 0x36
        /*01aa*/ 	.short	(.L_240 - .L_239)
.L_239:
        /*01ac*/ 	.word	0x00000008
.L_240:


//--------------------- .nv.info._ZN3cub18CUB_300001_SM_10006detail6reduce28DeviceReduceSingleTileKernelINS2_10policy_hubIdjN4cuda3std3__44plusIdEEE10Policy1000EN6thrust24THRUST_300001_SM_1000_NS10device_ptrIdEEPdjS9_ddNS7_10__identityEEEvT0_T1_T2_T3_T4_T6_ --------------------------
	.section	.nv.info._ZN3cub18CUB_300001_SM_10006detail6reduce28DeviceReduceSingleTileKernelINS2_10policy_hubIdjN4cuda3std3__44plusIdEEE10Policy1000EN6thrust24THRUST_300001_SM_1000_NS10device_ptrIdEEPdjS9_ddNS7_10__identityEEEvT0_T1_T2_T3_T4_T6_,"",@"SHT_CUDA_INFO"
	.sectionflags	@""
	.align	4


	//----- nvinfo : EIATTR_CUDA_API_VERSION
	.align		4
        /*0000*/ 	.byte	0x04, 0x37
        /*0002*/ 	.short	(.L_242 - .L_241)
.L_241:
        /*0004*/ 	.word	0x00000082


	//----- nvinfo : EIATTR_KPARAM_INFO
	.align		4
.L_242:
        /*0008*/ 	.byte	0x04, 0x17
        /*000a*/ 	.short	(.L_244 - .L_243)
.L_243:
        /*000c*/ 	.word	0x00000000
        /*0010*/ 	.short	0x0005
        /*0012*/ 	.short	0x0020
        /*0014*/ 	.byte	0x00, 0xf0, 0x05, 0x00


	//----- nvinfo : EIATTR_KPARAM_INFO
	.align		4
.L_244:
        /*0018*/ 	.byte	0x04, 0x17
        /*001a*/ 	.short	(.L_246 - .L_245)
.L_245:
        /*001c*/ 	.word	0x00000000
        /*0020*/ 	.short	0x0004
        /*0022*/ 	.short	0x0018
        /*0024*/ 	.byte	0x00, 0xf0, 0x21, 0x00


	//----- nvinfo : EIATTR_KPARAM_INFO
	.align		4
.L_246:
        /*0028*/ 	.byte	0x04, 0x17
        /*002a*/ 	.short	(.L_248 - .L_247)
.L_247:
        /*002c*/ 	.word	0x00000000
        /*0030*/ 	.short	0x0003
        /*0032*/ 	.short	0x0014
        /*0034*/ 	.byte	0x00, 0xf0, 0x05, 0x00


	//----- nvinfo : EIATTR_KPARAM_INFO
	.align		4
.L_248:
        /*0038*/ 	.byte	0x04, 0x17
        /*003a*/ 	.short	(.L_250 - .L_249)
.L_249:
        /*003c*/ 	.word	0x00000000
        /*0040*/ 	.short	0x0002
        /*0042*/ 	.short	0x0010
        /*0044*/ 	.byte	0x00, 0xf0, 0x11, 0x00


	//----- nvinfo : EIATTR_KPARAM_INFO
	.align		4
.L_250:
        /*0048*/ 	.byte	0x04, 0x17
        /*004a*/ 	.short	(.L_252 - .L_251)
.L_251:
        /*004c*/ 	.word	0x00000000
        /*0050*/ 	.short	0x0001
        /*0052*/ 	.short	0x0008
        /*0054*/ 	.byte	0x00, 0xf5, 0x21, 0x00


	//----- nvinfo : EIATTR_KPARAM_INFO
	.align		4
.L_252:
        /*0058*/ 	.byte	0x04, 0x17
        /*005a*/ 	.short	(.L_254 - .L_253)
.L_253:
        /*005c*/ 	.word	0x00000000
        /*0060*/ 	.short	0x0000
        /*0062*/ 	.short	0x0000
        /*0064*/ 	.byte	0x00, 0xf0, 0x21, 0x00


	//----- nvinfo : EIATTR_SPARSE_MMA_MASK
	.align		4
.L_254:
        /*0068*/ 	.byte	0x03, 0x50
        /*006a*/ 	.short	0x0000


	//----- nvinfo : EIATTR_MAXREG_COUNT
	.align		4
        /*006c*/ 	.byte	0x03, 0x1b
        /*006e*/ 	.short	0x0060


	//----- nvinfo : EIATTR_NUM_BARRIERS
	.align		4
        /*0070*/ 	.byte	0x02, 0x4c
        /*0072*/ 	.byte	0x01
	.zero		1


	//----- nvinfo : EIATTR_MERCURY_ISA_VERSION
	.align		4
        /*0074*/ 	.byte	0x03, 0x5f
        /*0076*/ 	.short	0x0101


	//----- nvinfo : EIATTR_COOP_GROUP_MASK_REGIDS
	.align		4
        /*0078*/ 	.byte	0x04, 0x29
        /*007a*/ 	.short	(.L_256 - .L_255)


	//   ....[0]....
.L_255:
        /*007c*/ 	.word	0xffffffff


	//   ....[1]....
        /*0080*/ 	.word	0xffffffff


	//   ....[2]....
        /*0084*/ 	.word	0xffffffff


	//   ....[3]....
        /*0088*/ 	.word	0xffffffff


	//   ....[4]....
        /*008c*/ 	.word	0xffffffff


	//   ....[5]....
        /*0090*/ 	.word	0xffffffff


	//   ....[6]....
        /*0094*/ 	.word	0xffffffff


	//   ....[7]....
        /*0098*/ 	.word	0xffffffff


	//   ....[8]....
        /*009c*/ 	.word	0xffffffff


	//   ....[9]....
        /*00a0*/ 	.word	0xffffffff


	//   ....[10]....
        /*00a4*/ 	.word	0xffffffff


	//   ....[11]....
        /*00a8*/ 	.word	0xffffffff


	//   ....[12]....
        /*00ac*/ 	.word	0xffffffff


	//   ....[13]....
        /*00b0*/ 	.word	0xffffffff


	//   ....[14]....
        /*00b4*/ 	.word	0xffffffff


	//   ....[15]....
        /*00b8*/ 	.word	0xffffffff


	//   ....[16]....
        /*00bc*/ 	.word	0xffffffff


	//   ....[17]....
        /*00c0*/ 	.word	0xffffffff


	//   ....[18]....
        /*00c4*/ 	.word	0xffffffff


	//   ....[19]....
        /*00c8*/ 	.word	0xffffffff


	//   ....[20]....
        /*00cc*/ 	.word	0xffffffff


	//   ....[21]....
        /*00d0*/ 	.word	0xffffffff


	//   ....[22]....
        /*00d4*/ 	.word	0xffffffff


	//   ....[23]....
        /*00d8*/ 	.word	0xffffffff


	//   ....[24]....
        /*00dc*/ 	.word	0xffffffff


	//   ....[25]....
        /*00e0*/ 	.word	0xffffffff


	//   ....[26]....
        /*00e4*/ 	.word	0xffffffff


	//   ....[27]....
        /*00e8*/ 	.word	0xffffffff


	//   ....[28]....
        /*00ec*/ 	.word	0xffffffff


	//   ....[29]....
        /*00f0*/ 	.word	0xffffffff


	//----- nvinfo : EIATTR_COOP_GROUP_INSTR_OFFSETS
	.align		4
.L_256:
        /*00f4*/ 	.byte	0x04, 0x28
        /*00f6*/ 	.short	(.L_258 - .L_257)


	//   ....[0]....
.L_257:
        /*00f8*/ 	.word	0x00000930


	//   ....[1]....
        /*00fc*/ 	.word	0x00000940


	//   ....[2]....
        /*0100*/ 	.word	0x000009b0


	//   ....[3]....
        /*0104*/ 	.word	0x000009e0


	//   ....[4]....
        /*0108*/ 	.word	0x00000a50


	//   ....[5]....
        /*010c*/ 	.word	0x00000a60


	//   ....[6]....
        /*0110*/ 	.word	0x00000ab0


	//   ....[7]....
        /*0114*/ 	.word	0x00000ad0


	//   ....[8]....
        /*0118*/ 	.word	0x00000b30


	//   ....[9]....
        /*011c*/ 	.word	0x00000b40


	//   ....[10]....
        /*0120*/ 	.word	0x00000e40


	//   ....[11]....
        /*0124*/ 	.word	0x00000e50


	//   ....[12]....
        /*0128*/ 	.word	0x00000ed0


	//   ....[13]....
        /*012c*/ 	.word	0x00000ef0


	//   ....[14]....
        /*0130*/ 	.word	0x00000f40


	//   ....[15]....
        /*0134*/ 	.word	0x00000f60


	//   ....[16]....
        /*0138*/ 	.word	0x00000fd0


	//   ....[17]....
        /*013c*/ 	.word	0x00000fe0


	//   ....[18]....
        /*0140*/ 	.word	0x00001030


	//   ....[19]....
        /*0144*/ 	.word	0x00001060


	//   ....[20]....
        /*0148*/ 	.word	0x00002450


	//   ....[21]....
        /*014c*/ 	.word	0x00002460


	//   ....[22]....
        /*0150*/ 	.word	0x000024d0


	//   ....[23]....
        /*0154*/ 	.word	0x000024e0


	//   ....[24]....
        /*0158*/ 	.word	0x00002540


	//   ....[25]....
        /*015c*/ 	.word	0x00002550


	//   ....[26]....
        /*0160*/ 	.word	0x000025a0


	//   ....[27]....
        /*0164*/ 	.word	0x000025d0


	//   ....[28]....
        /*0168*/ 	.word	0x00002650


	//   ....[29]....
        /*016c*/ 	.word	0x00002660


	//----- nvinfo : EIATTR_VRC_CTA_INIT_COUNT
	.align		4
.L_258:
        /*0170*/ 	.byte	0x02, 0x4a
	.zero		1
	.zero		1


	//----- nvinfo : EIATTR_EXIT_INSTR_OFFSETS
	.align		4
        /*0174*/ 	.byte	0x04, 0x1c
        /*0176*/ 	.short	(.L_260 - .L_259)


	//   ....[0]....
.L_259:
        /*0178*/ 	.word	0x00000080


	//   ....[1]....
        /*017c*/ 	.word	0x000000c0


	//   ....[2]....
        /*0180*/ 	.word	0x000028f0


	//   ....[3]....
        /*0184*/ 	.word	0x00002940


	//----- nvinfo : EIATTR_MAX_THREADS
	.align		4
.L_260:
        /*0188*/ 	.byte	0x04, 0x05
        /*018a*/ 	.short	(.L_262 - .L_261)
.L_261:
        /*018c*/ 	.word	0x00000280
        /*0190*/ 	.word	0x00000001
        /*0194*/ 	.word	0x00000001


	//----- nvinfo : EIATTR_CRS_STACK_SIZE
	.align		4
.L_262:
        /*0198*/ 	.byte	0x04, 0x1e
        /*019a*/ 	.short	(.L_264 - .L_263)
.L_263:
        /*019c*/ 	.word	0x00000000


	//----- nvinfo : EIATTR_CBANK_PARAM_SIZE
	.align		4
.L_264:
        /*01a0*/ 	.byte	0x03, 0x19
        /*01a2*/ 	.short	0x0021


	//----- nvinfo : EIATTR_PARAM_CBANK
	.align		4
        /*01a4*/ 	.byte	0x04, 0x0a
        /*01a6*/ 	.short	(.L_266 - .L_265)
	.align		4
.L_265:
        /*01a8*/ 	.word	index@(.nv.constant0._ZN3cub18CUB_300001_SM_10006detail6reduce28DeviceReduceSingleTileKernelINS2_10policy_hubIdjN4cuda3std3__44plusIdEEE10Policy1000EN6thrust24THRUST_300001_SM_1000_NS10device_ptrIdEEPdjS9_ddNS7_10__identityEEEvT0_T1_T2_T3_T4_T6_)
        /*01ac*/ 	.short	0x0380
        /*01ae*/ 	.short	0x0021


	//----- nvinfo : EIATTR_SW_WAR
	.align		4
.L_266:
        /*01b0*/ 	.byte	0x04, 0x36
        /*01b2*/ 	.short	(.L_268 - .L_267)
.L_267:
        /*01b4*/ 	.word	0x00000008
.L_268:


//--------------------- .nv.info._ZN3cub18CUB_300001_SM_10006detail11EmptyKernelIvEEvv --------------------------
	.section	.nv.info._ZN3cub18CUB_300001_SM_10006detail11EmptyKernelIvEEvv,"",@"SHT_CUDA_INFO"
	.sectionflags	@""
	.align	4


	//----- nvinfo : EIATTR_CUDA_API_VERSION
	.align		4
        /*0000*/ 	.byte	0x04, 0x37
        /*0002*/ 	.short	(.L_270 - .L_269)
.L_269:
        /*0004*/ 	.word	0x00000082


	//----- nvinfo : EIATTR_SPARSE_MMA_MASK
	.align		4
.L_270:
        /*0008*/ 	.byte	0x03, 0x50
        /*000a*/ 	.short	0x0000


	//----- nvinfo : EIATTR_MAXREG_COUNT
	.align		4
        /*000c*/ 	.byte	0x03, 0x1b
        /*000e*/ 	.short	0x00ff


	//----- nvinfo : EIATTR_MERCURY_ISA_VERSION
	.align		4
        /*0010*/ 	.byte	0x03, 0x5f
        /*0012*/ 	.short	0x0101


	//----- nvinfo : EIATTR_VRC_CTA_INIT_COUNT
	.align		4
        /*0014*/ 	.byte	0x02, 0x4a
	.zero		1
	.zero		1


	//----- nvinfo : EIATTR_EXIT_INSTR_OFFSETS
	.align		4
        /*0018*/ 	.byte	0x04, 0x1c
        /*001a*/ 	.short	(.L_272 - .L_271)


	//   ....[0]....
.L_271:
        /*001c*/ 	.word	0x00000010


	//----- nvinfo : EIATTR_SW_WAR
	.align		4
.L_272:
        /*0020*/ 	.byte	0x04, 0x36
        /*0022*/ 	.short	(.L_274 - .L_273)
.L_273:
        /*0024*/ 	.word	0x00000008
.L_274:


//--------------------- .nv.info._Z7get_epsILj128EEvPKdS1_mmmPd --------------------------
	.section	.nv.info._Z7get_epsILj128EEvPKdS1_mmmPd,"",@"SHT_CUDA_INFO"
	.sectionflags	@""
	.align	4


	//----- nvinfo : EIATTR_CUDA_API_VERSION
	.align		4
        /*0000*/ 	.byte	0x04, 0x37
        /*0002*/ 	.short	(.L_276 - .L_275)
.L_275:
        /*0004*/ 	.word	0x00000082


	//----- nvinfo : EIATTR_KPARAM_INFO
	.align		4
.L_276:
        /*0008*/ 	.byte	0x04, 0x17
        /*000a*/ 	.short	(.L_278 - .L_277)
.L_277:
        /*000c*/ 	.word	0x00000000
        /*0010*/ 	.short	0x0005
        /*0012*/ 	.short	0x0028
        /*0014*/ 	.byte	0x00, 0xf5, 0x21, 0x00


	//----- nvinfo : EIATTR_KPARAM_INFO
	.align		4
.L_278:
        /*0018*/ 	.byte	0x04, 0x17
        /*001a*/ 	.short	(.L_280 - .L_279)
.L_279:
        /*001c*/ 	.word	0x00000000
        /*0020*/ 	.short	0x0004
        /*0022*/ 	.short	0x0020
        /*0024*/ 	.byte	0x00, 0xf0, 0x21, 0x00


	//----- nvinfo : EIATTR_KPARAM_INFO
	.align		4
.L_280:
        /*0028*/ 	.byte	0x04, 0x17
        /*002a*/ 	.short	(.L_282 - .L_281)
.L_281:
        /*002c*/ 	.word	0x00000000
        /*0030*/ 	.short	0x0003
        /*0032*/ 	.short	0x0018
        /*0034*/ 	.byte	0x00, 0xf0, 0x21, 0x00


	//----- nvinfo : EIATTR_KPARAM_INFO
	.align		4
.L_282:
        /*0038*/ 	.byte	0x04, 0x17
        /*003a*/ 	.short	(.L_284 - .L_283)
.L_283:
        /*003c*/ 	.word	0x00000000
        /*0040*/ 	.short	0x0002
        /*0042*/ 	.short	0x0010
        /*0044*/ 	.byte	0x00, 0xf0, 0x21, 0x00


	//----- nvinfo : EIATTR_KPARAM_INFO
	.align		4
.L_284:
        /*0048*/ 	.byte	0x04, 0x17
        /*004a*/ 	.short	(.L_286 - .L_285)
.L_285:
        /*004c*/ 	.word	0x00000000
        /*0050*/ 	.short	0x0001
        /*0052*/ 	.short	0x0008
        /*0054*/ 	.byte	0x00, 0xf5, 0x21, 0x00


	//----- nvinfo : EIATTR_KPARAM_INFO
	.align		4
.L_286:
        /*0058*/ 	.byte	0x04, 0x17
        /*005a*/ 	.short	(.L_288 - .L_287)
.L_287:
        /*005c*/ 	.word	0x00000000
        /*0060*/ 	.short	0x0000
        /*0062*/ 	.short	0x0000
        /*0064*/ 	.byte	0x00, 0xf5, 0x21, 0x00


	//----- nvinfo : EIATTR_SPARSE_MMA_MASK
	.align		4
.L_288:
        /*0068*/ 	.byte	0x03, 0x50
        /*006a*/ 	.short	0x0000


	//----- nvinfo : EIATTR_MAXREG_COUNT
	.align		4
        /*006c*/ 	.byte	0x03, 0x1b
        /*006e*/ 	.short	0x00ff


	//----- nvinfo : EIATTR_NUM_BARRIERS
	.align		4
        /*0070*/ 	.byte	0x02, 0x4c
        /*0072*/ 	.byte	0x01
	.zero		1


	//----- nvinfo : EIATTR_MERCURY_ISA_VERSION
	.align		4
        /*0074*/ 	.byte	0x03, 0x5f
        /*0076*/ 	.short	0x0101


	//----- nvinfo : EIATTR_VRC_CTA_INIT_COUNT
	.align		4
        /*0078*/ 	.byte	0x02, 0x4a
	.zero		1
	.zero		1


	//----- nvinfo : EIATTR_EXIT_INSTR_OFFSETS
	.align		4
        /*007c*/ 	.byte	0x04, 0x1c
        /*007e*/ 	.short	(.L_290 - .L_289)


	//   ....[0]....
.L_289:
        /*0080*/ 	.word	0x000004a0


	//   ....[1]....
        /*0084*/ 	.word	0x00000640


	//   ....[2]....
        /*0088*/ 	.word	0x00000690


	//----- nvinfo : EIATTR_CBANK_PARAM_SIZE
	.align		4
.L_290:
        /*008c*/ 	.byte	0x03, 0x19
        /*008e*/ 	.short	0x0030


	//----- nvinfo : EIATTR_PARAM_CBANK
	.align		4
        /*0090*/ 	.byte	0x04, 0x0a
        /*0092*/ 	.short	(.L_292 - .L_291)
	.align		4
.L_291:
        /*0094*/ 	.word	index@(.nv.constant0._Z7get_epsILj128EEvPKdS1_mmmPd)
        /*0098*/ 	.short	0x0380
        /*009a*/ 	.short	0x0030


	//----- nvinfo : EIATTR_SW_WAR
	.align		4
.L_292:
        /*009c*/ 	.byte	0x04, 0x36
        /*009e*/ 	.short	(.L_294 - .L_293)
.L_293:
        /*00a0*/ 	.word	0x00000008
.L_294:


//--------------------- .nv.info._Z6updatePKdPdmmm --------------------------
	.section	.nv.info._Z6updatePKdPdmmm,"",@"SHT_CUDA_INFO"
	.sectionflags	@""
	.align	4


	//----- nvinfo : EIATTR_CUDA_API_VERSION
	.align		4
        /*0000*/ 	.byte	0x04, 0x37
        /*0002*/ 	.short	(.L_296 - .L_295)
.L_295:
        /*0004*/ 	.word	0x00000082


	//----- nvinfo : EIATTR_KPARAM_INFO
	.align		4
.L_296:
        /*0008*/ 	.byte	0x04, 0x17
        /*000a*/ 	.short	(.L_298 - .L_297)
.L_297:
        /*000c*/ 	.word	0x00000000
        /*0010*/ 	.short	0x0004
        /*0012*/ 	.short	0x0020
        /*0014*/ 	.byte	0x00, 0xf0, 0x21, 0x00


	//----- nvinfo : EIATTR_KPARAM_INFO
	.align		4
.L_298:
        /*0018*/ 	.byte	0x04, 0x17
        /*001a*/ 	.short	(.L_300 - .L_299)
.L_299:
        /*001c*/ 	.word	0x00000000
        /*0020*/ 	.short	0x0003
        /*0022*/ 	.short	0x0018
        /*0024*/ 	.byte	0x00, 0xf0, 0x21, 0x00


	//----- nvinfo : EIATTR_KPARAM_INFO
	.align		4
.L_300:
        /*0028*/ 	.byte	0x04, 0x17
        /*002a*/ 	.short	(.L_302 - .L_301)
.L_301:
        /*002c*/ 	.word	0x00000000
        /*0030*/ 	.short	0x0002
        /*0032*/ 	.short	0x0010
        /*0034*/ 	.byte	0x00, 0xf0, 0x21, 0x00


	//----- nvinfo : EIATTR_KPARAM_INFO
	.align		4
.L_302:
        /*0038*/ 	.byte	0x04, 0x17
        /*003a*/ 	.short	(.L_304 - .L_303)
.L_303:
        /*003c*/ 	.word	0x00000000
        /*0040*/ 	.short	0x0001
        /*0042*/ 	.short	0x0008
        /*0044*/ 	.byte	0x00, 0xf5, 0x21, 0x00


	//----- nvinfo : EIATTR_KPARAM_INFO
	.align		4
.L_304:
        /*0048*/ 	.byte	0x04, 0x17
        /*004a*/ 	.short	(.L_306 - .L_305)
.L_305:
        /*004c*/ 	.word	0x00000000
        /*0050*/ 	.short	0x0000
        /*0052*/ 	.short	0x0000
        /*0054*/ 	.byte	0x00, 0xf5, 0x21, 0x00


	//----- nvinfo : EIATTR_SPARSE_MMA_MASK
	.align		4
.L_306:
        /*0058*/ 	.byte	0x03, 0x50
        /*005a*/ 	.short	0x0000


	//----- nvinfo : EIATTR_MAXREG_COUNT
	.align		4
        /*005c*/ 	.byte	0x03, 0x1b
        /*005e*/ 	.short	0x00ff


	//----- nvinfo : EIATTR_MERCURY_ISA_VERSION
	.align		4
        /*0060*/ 	.byte	0x03, 0x5f
        /*0062*/ 	.short	0x0101


	//----- nvinfo : EIATTR_VRC_CTA_INIT_COUNT
	.align		4
        /*0064*/ 	.byte	0x02, 0x4a
	.zero		1
	.zero		1


	//----- nvinfo : EIATTR_EXIT_INSTR_OFFSETS
	.align		4
        /*0068*/ 	.byte	0x04, 0x1c
        /*006a*/ 	.short	(.L_308 - .L_307)


	//   ....[0]....
.L_307:
        /*006c*/ 	.word	0x00000220


	//   ....[1]....
        /*0070*/ 	.word	0x00000650


	//----- nvinfo : EIATTR_CRS_STACK_SIZE
	.align		4
.L_308:
        /*0074*/ 	.byte	0x04, 0x1e
        /*0076*/ 	.short	(.L_310 - .L_309)
.L_309:
        /*0078*/ 	.word	0x00000000


	//----- nvinfo : EIATTR_CBANK_PARAM_SIZE
	.align		4
.L_310:
        /*007c*/ 	.byte	0x03, 0x19
        /*007e*/ 	.short	0x0028


	//----- nvinfo : EIATTR_PARAM_CBANK
	.align		4
        /*0080*/ 	.byte	0x04, 0x0a
        /*0082*/ 	.short	(.L_312 - .L_311)
	.align		4
.L_311:
        /*0084*/ 	.word	index@(.nv.constant0._Z6updatePKdPdmmm)
        /*0088*/ 	.short	0x0380
        /*008a*/ 	.short	0x0028


	//----- nvinfo : EIATTR_SW_WAR
	.align		4
.L_312:
        /*008c*/ 	.byte	0x04, 0x36
        /*008e*/ 	.short	(.L_314 - .L_313)
.L_313:
        /*0090*/ 	.word	0x00000008
.L_314:


//--------------------- .nv.callgraph             --------------------------
	.section	.nv.callgraph,"",@"SHT_CUDA_CALLGRAPH"
	.align	4
	.sectionentsize	8
	.align		4
        /*0000*/ 	.word	0x00000000
	.align		4
        /*0004*/ 	.word	0xffffffff
	.align		4
        /*0008*/ 	.word	0x00000000
	.align		4
        /*000c*/ 	.word	0xfffffffe
	.align		4
        /*0010*/ 	.word	0x00000000
	.align		4
        /*0014*/ 	.word	0xfffffffd
	.align		4
        /*0018*/ 	.word	0x00000000
	.align		4
        /*001c*/ 	.word	0xfffffffc


//--------------------- .nv.constant4             --------------------------
	.section	.nv.constant4,"a",@progbits
	.align	8
	.align		8
.nv.constant4:
        /*0000*/ 	.dword	_ZN34_INTERNAL_6fb2098a_4_k_cu_bfea074a4cuda3std3__45__cpo5beginE
	.align		8
        /*0008*/ 	.dword	_ZN34_INTERNAL_6fb2098a_4_k_cu_bfea074a4cuda3std3__45__cpo3endE
	.align		8
        /*0010*/ 	.dword	_ZN34_INTERNAL_6fb2098a_4_k_cu_bfea074a4cuda3std3__45__cpo6cbeginE
	.align		8
        /*0018*/ 	.dword	_ZN34_INTERNAL_6fb2098a_4_k_cu_bfea074a4cuda3std3__45__cpo4cendE
	.align		8
        /*0020*/ 	.dword	_ZN34_INTERNAL_6fb2098a_4_k_cu_bfea074a4cuda3std3__45__cpo6rbeginE
	.align		8
        /*0028*/ 	.dword	_ZN34_INTERNAL_6fb2098a_4_k_cu_bfea074a4cuda3std3__45__cpo4rendE
	.align		8
        /*0030*/ 	.dword	_ZN34_INTERNAL_6fb2098a_4_k_cu_bfea074a4cuda3std3__45__cpo7crbeginE
	.align		8
        /*0038*/ 	.dword	_ZN34_INTERNAL_6fb2098a_4_k_cu_bfea074a4cuda3std3__45__cpo5crendE
	.align		8
        /*0040*/ 	.dword	_ZN34_INTERNAL_6fb2098a_4_k_cu_bfea074a4cuda3std3__436_GLOBAL__N__6fb2098a_4_k_cu_bfea074a6ignoreE
	.align		8
        /*0048*/ 	.dword	_ZN34_INTERNAL_6fb2098a_4_k_cu_bfea074a4cuda3std3__419piecewise_constructE
	.align		8
        /*0050*/ 	.dword	_ZN34_INTERNAL_6fb2098a_4_k_cu_bfea074a4cuda3std3__48in_placeE
	.align		8
        /*0058*/ 	.dword	_ZN34_INTERNAL_6fb2098a_4_k_cu_bfea074a4cuda3std3__420unreachable_sentinelE
	.align		8
        /*0060*/ 	.dword	_ZN34_INTERNAL_6fb2098a_4_k_cu_bfea074a4cuda3std3__47nulloptE
	.align		8
        /*0068*/ 	.dword	_ZN34_INTERNAL_6fb2098a_4_k_cu_bfea074a4cuda3std3__48unexpectE
	.align		8
        /*0070*/ 	.dword	_ZN34_INTERNAL_6fb2098a_4_k_cu_bfea074a4cuda3std6ranges3__45__cpo4swapE
	.align		8
        /*0078*/ 	.dword	_ZN34_INTERNAL_6fb2098a_4_k_cu_bfea074a4cuda3std6ranges3__45__cpo9iter_moveE
	.align		8
        /*0080*/ 	.dword	_ZN34_INTERNAL_6fb2098a_4_k_cu_bfea074a4cuda3std6ranges3__45__cpo5beginE
	.align		8
        /*0088*/ 	.dword	_ZN34_INTERNAL_6fb2098a_4_k_cu_bfea074a4cuda3std6ranges3__45__cpo3endE
	.align		8
        /*0090*/ 	.dword	_ZN34_INTERNAL_6fb2098a_4_k_cu_bfea074a4cuda3std6ranges3__45__cpo6cbeginE
	.align		8
        /*0098*/ 	.dword	_ZN34_INTERNAL_6fb2098a_4_k_cu_bfea074a4cuda3std6ranges3__45__cpo4cendE
	.align		8
        /*00a0*/ 	.dword	_ZN34_INTERNAL_6fb2098a_4_k_cu_bfea074a4cuda3std6ranges3__45__cpo7advanceE
	.align		8
        /*00a8*/ 	.dword	_ZN34_INTERNAL_6fb2098a_4_k_cu_bfea074a4cuda3std6ranges3__45__cpo9iter_swapE
	.align		8
        /*00b0*/ 	.dword	_ZN34_INTERNAL_6fb2098a_4_k_cu_bfea074a4cuda3std6ranges3__45__cpo4nextE
	.align		8
        /*00b8*/ 	.dword	_ZN34_INTERNAL_6fb2098a_4_k_cu_bfea074a4cuda3std6ranges3__45__cpo4prevE
	.align		8
        /*00c0*/ 	.dword	_ZN34_INTERNAL_6fb2098a_4_k_cu_bfea074a4cuda3std6ranges3__45__cpo4dataE
	.align		8
        /*00c8*/ 	.dword	_ZN34_INTERNAL_6fb2098a_4_k_cu_bfea074a4cuda3std6ranges3__45__cpo5cdataE
	.align		8
        /*00d0*/ 	.dword	_ZN34_INTERNAL_6fb2098a_4_k_cu_bfea074a4cuda3std6ranges3__45__cpo4sizeE
	.align		8
        /*00d8*/ 	.dword	_ZN34_INTERNAL_6fb2098a_4_k_cu_bfea074a4cuda3std6ranges3__45__cpo5ssizeE
	.align		8
        /*00e0*/ 	.dword	_ZN34_INTERNAL_6fb2098a_4_k_cu_bfea074a4cuda3std6ranges3__45__cpo8distanceE
	.align		8
        /*00e8*/ 	.dword	_ZN34_INTERNAL_6fb2098a_4_k_cu_bfea074a6thrust24THRUST_300001_SM_1000_NS8cuda_cub3parE
	.align		8
        /*00f0*/ 	.dword	_ZN34_INTERNAL_6fb2098a_4_k_cu_bfea074a6thrust24THRUST_300001_SM_1000_NS8cuda_cub10par_nosyncE
	.align		8
        /*00f8*/ 	.dword	_ZN34_INTERNAL_6fb2098a_4_k_cu_bfea074a6thrust24THRUST_300001_SM_1000_NS6system6detail10sequential3seqE
	.align		8
        /*0100*/ 	.dword	_ZN34_INTERNAL_6fb2098a_4_k_cu_bfea074a6thrust24THRUST_300001_SM_1000_NS6system3cpp3parE
	.align		8
        /*0108*/ 	.dword	_ZN34_INTERNAL_6fb2098a_4_k_cu_bfea074a6thrust24THRUST_300001_SM_1000_NS12placeholders2_1E
	.align		8
        /*0110*/ 	.dword	_ZN34_INTERNAL_6fb2098a_4_k_cu_bfea074a6thrust24THRUST_300001_SM_1000_NS12placeholders2_2E
	.align		8
        /*0118*/ 	.dword	_ZN34_INTERNAL_6fb2098a_4_k_cu_bfea074a6thrust24THRUST_300001_SM_1000_NS12placeholders2_3E
	.align		8
        /*0120*/ 	.dword	_ZN34_INTERNAL_6fb2098a_4_k_cu_bfea074a6thrust24THRUST_300001_SM_1000_NS12placeholders2_4E
	.align		8
        /*0128*/ 	.dword	_ZN34_INTERNAL_6fb2098a_4_k_cu_bfea074a6thrust24THRUST_300001_SM_1000_NS12placeholders2_5E
	.align		8
        /*0130*/ 	.dword	_ZN34_INTERNAL_6fb2098a_4_k_cu_bfea074a6thrust24THRUST_300001_SM_1000_NS12placeholders2_6E
	.align		8
        /*0138*/ 	.dword	_ZN34_INTERNAL_6fb2098a_4_k_cu_bfea074a6thrust24THRUST_300001_SM_1000_NS12placeholders2_7E
	.align		8
        /*0140*/ 	.dword	_ZN34_INTERNAL_6fb2098a_4_k_cu_bfea074a6thrust24THRUST_300001_SM_1000_NS12placeholders2_8E
	.align		8
        /*0148*/ 	.dword	_ZN34_INTERNAL_6fb2098a_4_k_cu_bfea074a6thrust24THRUST_300001_SM_1000_NS12placeholders2_9E
	.align		8
        /*0150*/ 	.dword	_ZN34_INTERNAL_6fb2098a_4_k_cu_bfea074a6thrust24THRUST_300001_SM_1000_NS12placeholders3_10E
	.align		8
        /*0158*/ 	.dword	_ZN34_INTERNAL_6fb2098a_4_k_cu_bfea074a6thrust24THRUST_300001_SM_1000_NS3seqE
	.align		8
        /*0160*/ 	.dword	_ZN34_INTERNAL_6fb2098a_4_k_cu_bfea074a6thrust24THRUST_300001_SM_1000_NS6deviceE


//--------------------- .text._ZN3cub18CUB_300001_SM_10006detail6reduce28DeviceReduceSingleTileKernelINS2_10policy_hubIdyN4cuda3std3__44plusIdEEE10Policy1000EPdSC_iS9_ddNS7_10__identityEEEvT0_T1_T2_T3_T4_T6_ --------------------------
	.section	.text._ZN3cub18CUB_300001_SM_10006detail6reduce28DeviceReduceSingleTileKernelINS2_10policy_hubIdyN4cuda3std3__44plusIdEEE10Policy1000EPdSC_iS9_ddNS7_10__identityEEEvT0_T1_T2_T3_T4_T6_,"ax",@progbits
	.align	128
        .global         _ZN3cub18CUB_300001_SM_10006detail6reduce28DeviceReduceSingleTileKernelINS2_10policy_hubIdyN4cuda3std3__44plusIdEEE10Policy1000EPdSC_iS9_ddNS7_10__identityEEEvT0_T1_T2_T3_T4_T6_
        .type           _ZN3cub18CUB_300001_SM_10006detail6reduce28DeviceReduceSingleTileKernelINS2_10policy_hubIdyN4cuda3std3__44plusIdEEE10Policy1000EPdSC_iS9_ddNS7_10__identityEEEvT0_T1_T2_T3_T4_T6_,@function
        .size           _ZN3cub18CUB_300001_SM_10006detail6reduce28DeviceReduceSingleTileKernelINS2_10policy_hubIdyN4cuda3std3__44plusIdEEE10Policy1000EPdSC_iS9_ddNS7_10__identityEEEvT0_T1_T2_T3_T4_T6_,(.L_x_191 - _ZN3cub18CUB_300001_SM_10006detail6reduce28DeviceReduceSingleTileKernelINS2_10policy_hubIdyN4cuda3std3__44plusIdEEE10Policy1000EPdSC_iS9_ddNS7_10__identityEEEvT0_T1_T2_T3_T4_T6_)
        .other          _ZN3cub18CUB_300001_SM_10006detail6reduce28DeviceReduceSingleTileKernelINS2_10policy_hubIdyN4cuda3std3__44plusIdEEE10Policy1000EPdSC_iS9_ddNS7_10__identityEEEvT0_T1_T2_T3_T4_T6_,@"STO_CUDA_ENTRY STV_DEFAULT"
_ZN3cub18CUB_300001_SM_10006detail6reduce28DeviceReduceSingleTileKernelINS2_10policy_hubIdyN4cuda3std3__44plusIdEEE10Policy1000EPdSC_iS9_ddNS7_10__identityEEEvT0_T1_T2_T3_T4_T6_:
.text._ZN3cub18CUB_300001_SM_10006detail6reduce28DeviceReduceSingleTileKernelINS2_10policy_hubIdyN4cuda3std3__44plusIdEEE10Policy1000EPdSC_iS9_ddNS7_10__identityEEEvT0_T1_T2_T3_T4_T6_:
[----:B------:R-:W-:Y:S01]  /*0000*/  LDC R1, c[0x0][0x37c] ;  /* 0x0000df00ff017b82 */ /* 0x000fe20000000800 */
[----:B------:R-:W0:Y:S01]  /*0010*/  LDCU UR4, c[0x0][0x390] ;  /* 0x00007200ff0477ac */ /* 0x000e220008000800 */
[----:B------:R-:W1:Y:S01]  /*0020*/  LDCU.64 UR6, c[0x0][0x358] ;  /* 0x00006b00ff0677ac */ /* 0x000e620008000a00 */
[----:B0-----:R-:W-:-:S05]  /*0030*/  IMAD.U32 R4, RZ, RZ, UR4 ;  /* 0x00000004ff047e24 */ /* 0x001fca000f8e00ff */
[----:B------:R-:W-:-:S13]  /*0040*/  ISETP.NE.AND P0, PT, R4, RZ, PT ;  /* 0x000000ff0400720c */ /* 0x000fda0003f05270 */
[----:B-1----:R-:W-:Y:S05]  /*0050*/  @P0 BRA `(.L_x_0) ;  /* 0x00000000001c0947 */ /* 0x002fea0003800000 */
[----:B------:R-:W0:Y:S02]  /*0060*/  S2R R0, SR_TID.X ;  /* 0x0000000000007919 */ /* 0x000e240000002100 */
[----:B0-----:R-:W-:-:S13]  /*0070*/  ISETP.NE.AND P0, PT, R0, RZ, PT ;  /* 0x000000ff0000720c */ /* 0x001fda0003f05270 */
[----:B------:R-:W-:Y:S05]  /*0080*/  @P0 EXIT ;  /* 0x000000000000094d */ /* 0x000fea0003800000 */
[----:B------:R-:W0:Y:S08]  /*0090*/  LDC.64 R2, c[0x0][0x388] ;  /* 0x0000e200ff027b82 */ /* 0x000e300000000a00 */
[----:B------:R-:W0:Y:S02]  /*00a0*/  LDC.64 R4, c[0x0][0x398] ;  /* 0x0000e600ff047b82 */ /* 0x000e240000000a00 */
[----:B0-----:R-:W-:Y:S01]  /*00b0*/  STG.E.64 desc[UR6][R2.64], R4 ;  /* 0x0000000402007986 */ /* 0x001fe2000c101b06 */
[----:B------:R-:W-:Y:S05]  /*00c0*/  EXIT ;  /* 0x000000000000794d */ /* 0x000fea0003800000 */
.L_x_0:
[----:B------:R-:W-:Y:S01]  /*00d0*/  ISETP.GT.AND P0, PT, R4, 0xdff, PT ;  /* 0x00000dff0400780c */ /* 0x000fe20003f04270 */
[----:B------:R-:W-:-:S12]  /*00e0*/  BSSY.RECONVERGENT B0, `(.L_x_1) ;  /* 0x0000242000007945 */ /* 0x000fd80003800200 */
[----:B------:R-:W-:Y:S05]  /*00f0*/  @P0 BRA `(.L_x_2) ;  /* 0x0000001400180947 */ /* 0x000fea0003800000 */
[----:B------:R-:W0:Y:S01]  /*0100*/  S2R R5, SR_TID.X ;  /* 0x0000000000057919 */ /* 0x000e220000002100 */
[----:B------:R-:W-:Y:S01]  /*0110*/  BSSY.RECONVERGENT B1, `(.L_x_3) ;  /* 0x0000009000017945 */ /* 0x000fe20003800200 */
[----:B------:R-:W-:Y:S02]  /*0120*/  CS2R R2, SRZ ;  /* 0x0000000000027805 */ /* 0x000fe4000001ff00 */
[----:B0-----:R-:W-:Y:S01]  /*0130*/  ISETP.GE.AND P0, PT, R5, R4, PT ;  /* 0x000000040500720c */ /* 0x001fe20003f06270 */
[----:B------:R-:W-:-:S12]  /*0140*/  IMAD.MOV.U32 R7, RZ, RZ, R5 ;  /* 0x000000ffff077224 */ /* 0x000fd800078e0005 */
[----:B------:R-:W-:Y:S05]  /*0150*/  @P0 BRA `(.L_x_4) ;  /* 0x0000000000100947 */ /* 0x000fea0003800000 */
[----:B------:R-:W0:Y:S02]  /*0160*/  LDC.64 R2, c[0x0][0x380] ;  /* 0x0000e000ff027b82 */ /* 0x000e240000000a00 */
[----:B0-----:R-:W-:-:S06]  /*0170*/  IMAD.WIDE.U32 R2, R5, 0x8, R2 ;  /* 0x0000000805027825 */ /* 0x001fcc00078e0002 */
[----:B------:R-:W5:Y:S01]  /*0180*/  LDG.E.64.CONSTANT R2, desc[UR6][R2.64] ;  /* 0x0000000602027981 */ /* 0x000f62000c1e9b00 */
[----:B------:R-:W-:-:S07]  /*0190*/  VIADD R7, R5, 0x200 ;  /* 0x0000020005077836 */ /* 0x000fce0000000000 */
.L_x_4:
[----:B------:R-:W-:Y:S05]  /*01a0*/  BSYNC.RECONVERGENT B1 ;  /* 0x0000000000017941 */ /* 0x000fea0003800200 */
.L_x_3:
[----:B------:R-:W-:Y:S01]  /*01b0*/  ISETP.GE.AND P0, PT, R7, R4, PT ;  /* 0x000000040700720c */ /* 0x000fe20003f06270 */
[----:B------:R-:W-:-:S12]  /*01c0*/  BSSY.RECONVERGENT B1, `(.L_x_5) ;  /* 0x0000076000017945 */ /* 0x000fd80003800200 */
[----:B------:R-:W-:Y:S05]  /*01d0*/  @P0 BRA `(.L_x_6) ;  /* 0x0000000400d00947 */ /* 0x000fea0003800000 */
[----:B------:R-:W-:Y:S01]  /*01e0*/  LOP3.LUT R9, RZ, R7, RZ, 0x33, !PT ;  /* 0x00000007ff097212 */ /* 0x000fe200078e33ff */
[----:B------:R-:W-:Y:S04]  /*01f0*/  BSSY.RECONVERGENT B2, `(.L_x_7) ;  /* 0x0000017000027945 */ /* 0x000fe80003800200 */
[----:B------:R-:W-:-:S05]  /*0200*/  IMAD.IADD R0, R9, 0x1, R4 ;  /* 0x0000000109007824 */ /* 0x000fca00078e0204 */
[C---:B------:R-:W-:Y:S02]  /*0210*/  LOP3.LUT R6, R0.reuse, 0x600, RZ, 0xc0, !PT ;  /* 0x0000060000067812 */ /* 0x040fe400078ec0ff */
[----:B------:R-:W-:Y:S02]  /*0220*/  ISETP.GE.U32.AND P0, PT, R0, 0x600, PT ;  /* 0x000006000000780c */ /* 0x000fe40003f06070 */
[----:B------:R-:W-:-:S13]  /*0230*/  ISETP.NE.AND P1, PT, R6, 0x600, PT ;  /* 0x000006000600780c */ /* 0x000fda0003f25270 */
[----:B------:R-:W-:Y:S05]  /*0240*/  @!P1 BRA `(.L_x_8) ;  /* 0x0000000000449947 */ /* 0x000fea0003800000 */
[----:B------:R-:W0:Y:S01]  /*0250*/  LDC.64 R8, c[0x0][0x380] ;  /* 0x0000e000ff087b82 */ /* 0x000e220000000a00 */
[----:B------:R-:W-:-:S04]  /*0260*/  LEA.HI R0, R0, 0x1, RZ, 0x17 ;  /* 0x0000000100007811 */ /* 0x000fc800078fb8ff */
[----:B------:R-:W-:-:S05]  /*0270*/  LOP3.LUT R0, R0, 0x3, RZ, 0xc0, !PT ;  /* 0x0000000300007812 */ /* 0x000fca00078ec0ff */
[----:B------:R-:W-:Y:S02]  /*0280*/  IMAD.MOV R0, RZ, RZ, -R0 ;  /* 0x000000ffff007224 */ /* 0x000fe400078e0a00 */
[----:B0-----:R-:W-:-:S04]  /*0290*/  IMAD.WIDE.U32 R8, R7, 0x8, R8 ;  /* 0x0000000807087825 */ /* 0x001fc800078e0008 */
[----:B------:R-:W-:Y:S02]  /*02a0*/  IMAD.MOV.U32 R6, RZ, RZ, R8 ;  /* 0x000000ffff067224 */ /* 0x000fe400078e0008 */
[----:B------:R-:W-:-:S07]  /*02b0*/  IMAD.MOV.U32 R11, RZ, RZ, R9 ;  /* 0x000000ffff0b7224 */ /* 0x000fce00078e0009 */
.L_x_9:
[----:B------:R-:W-:Y:S02]  /*02c0*/  IMAD.MOV.U32 R8, RZ, RZ, R6 ;  /* 0x000000ffff087224 */ /* 0x000fe400078e0006 */
[----:B------:R-:W-:-:S06]  /*02d0*/  IMAD.MOV.U32 R9, RZ, RZ, R11 ;  /* 0x000000ffff097224 */ /* 0x000fcc00078e000b */
[----:B------:R-:W2:Y:S01]  /*02e0*/  LDG.E.64.CONSTANT R8, desc[UR6][R8.64] ;  /* 0x0000000608087981 */ /* 0x000ea2000c1e9b00 */
[----:B------:R-:W-:Y:S01]  /*02f0*/  VIADD R0, R0, 0x1 ;  /* 0x0000000100007836 */ /* 0x000fe20000000000 */
[----:B------:R-:W-:Y:S01]  /*0300*/  IADD3 R6, P2, PT, R6, 0x1000, RZ ;  /* 0x0000100006067810 */ /* 0x000fe20007f5e0ff */
[----:B------:R-:W-:-:S03]  /*0310*/  VIADD R7, R7, 0x200 ;  /* 0x0000020007077836 */ /* 0x000fc60000000000 */
[----:B------:R-:W-:Y:S01]  /*0320*/  ISETP.NE.AND P1, PT, R0, RZ, PT ;  /* 0x000000ff0000720c */ /* 0x000fe20003f25270 */
[----:B------:R-:W-:Y:S01]  /*0330*/  IMAD.X R11, RZ, RZ, R11, P2 ;  /* 0x000000ffff0b7224 */ /* 0x000fe200010e060b */
[----:B--2--5:R-:W-:-:S11]  /*0340*/  DADD R2, R8, R2 ;  /* 0x0000000008027229 */ /* 0x024fd60000000002 */
[----:B------:R-:W-:Y:S05]  /*0350*/  @P1 BRA `(.L_x_9) ;  /* 0xfffffffc00d81947 */ /* 0x000fea000383ffff */
.L_x_8:
[----:B------:R-:W-:Y:S05]  /*0360*/  BSYNC.RECONVERGENT B2 ;  /* 0x0000000000027941 */ /* 0x000fea0003800200 */
.L_x_7:
[----:B------:R-:W-:Y:S05]  /*0370*/  @!P0 BRA `(.L_x_6) ;  /* 0x0000000400688947 */ /* 0x000fea0003800000 */
[----:B------:R-:W-:Y:S01]  /*0380*/  IMAD.IADD R0, R4, 0x1, -R7 ;  /* 0x0000000104007824 */ /* 0x000fe200078e0a07 */
[----:B------:R-:W-:Y:S01]  /*0390*/  BSSY.RECONVERGENT B2, `(.L_x_10) ;  /* 0x0000031000027945 */ /* 0x000fe20003800200 */
[----:B------:R-:W-:-:S03]  /*03a0*/  PLOP3.LUT P0, PT, PT, PT, PT, 0x80, 0x8 ;  /* 0x000000000008781c */ /* 0x000fc60003f0f070 */
[----:B------:R-:W-:-:S13]  /*03b0*/  ISETP.GT.AND P1, PT, R0, 0x1800, PT ;  /* 0x000018000000780c */ /* 0x000fda0003f24270 */
[----:B------:R-:W-:Y:S05]  /*03c0*/  @!P1 BRA `(.L_x_11) ;  /* 0x0000000000b49947 */ /* 0x000fea0003800000 */
[----:B------:R-:W-:Y:S01]  /*03d0*/  PLOP3.LUT P0, PT, PT, PT, PT, 0x8, 0x80 ;  /* 0x000000000080781c */ /* 0x000fe20003f0e170 */
[----:B------:R-:W-:-:S12]  /*03e0*/  VIADD R0, R4, 0xffffe800 ;  /* 0xffffe80004007836 */ /* 0x000fd80000000000 */
.L_x_12:
[----:B------:R-:W0:Y:S02]  /*03f0*/  LDC.64 R32, c[0x0][0x380] ;  /* 0x0000e000ff207b82 */ /* 0x000e240000000a00 */
[----:B0-----:R-:W-:-:S05]  /*0400*/  IMAD.WIDE R14, R7, 0x8, R32 ;  /* 0x00000008070e7825 */ /* 0x001fca00078e0220 */
[----:B------:R-:W2:Y:S04]  /*0410*/  LDG.E.64.CONSTANT R8, desc[UR6][R14.64] ;  /* 0x000000060e087981 */ /* 0x000ea8000c1e9b00 */
[----:B------:R-:W3:Y:S04]  /*0420*/  LDG.E.64.CONSTANT R10, desc[UR6][R14.64+0x1000] ;  /* 0x001000060e0a7981 */ /* 0x000ee8000c1e9b00 */
[----:B------:R-:W4:Y:S01]  /*0430*/  LDG.E.64.CONSTANT R12, desc[UR6][R14.64+0x2000] ;  /* 0x002000060e0c7981 */ /* 0x000f22000c1e9b00 */
[----:B------:R-:W-:-:S03]  /*0440*/  VIADD R41, R7, 0x800 ;  /* 0x0000080007297836 */ /* 0x000fc60000000000 */
[----:B------:R-:W4:Y:S01]  /*0450*/  LDG.E.64.CONSTANT R30, desc[UR6][R14.64+0x3000] ;  /* 0x003000060e1e7981 */ /* 0x000f22000c1e9b00 */
[----:B------:R-:W-:-:S05]  /*0460*/  IMAD.WIDE R40, R41, 0x8, R32 ;  /* 0x0000000829287825 */ /* 0x000fca00078e0220 */
[----:B------:R-:W4:Y:S04]  /*0470*/  LDG.E.64.CONSTANT R28, desc[UR6][R40.64] ;  /* 0x00000006281c7981 */ /* 0x000f28000c1e9b00 */
[----:B------:R-:W4:Y:S04]  /*0480*/  LDG.E.64.CONSTANT R26, desc[UR6][R40.64+0x1000] ;  /* 0x00100006281a7981 */ /* 0x000f28000c1e9b00 */
        /* <DEDUP_REMOVED lines=12> */
[----:B------:R-:W4:Y:S04]  /*0550*/  LDG.E.64.CONSTANT R34, desc[UR6][R44.64+0x2000] ;  /* 0x002000062c227981 */ /* 0x000f28000c1e9b00 */
[----:B------:R-:W4:Y:S01]  /*0560*/  LDG.E.64.CONSTANT R32, desc[UR6][R44.64+0x3000] ;  /* 0x003000062c207981 */ /* 0x000f22000c1e9b00 */
[----:B------:R-:W-:-:S05]  /*0570*/  VIADD R7, R7, 0x2000 ;  /* 0x0000200007077836 */ /* 0x000fca0000000000 */
[----:B------:R-:W-:Y:S01]  /*0580*/  ISETP.GE.AND P1, PT, R7, R0, PT ;  /* 0x000000000700720c */ /* 0x000fe20003f26270 */
[----:B--2--5:R-:W-:-:S08]  /*0590*/  DADD R8, R8, R2 ;  /* 0x0000000008087229 */ /* 0x024fd00000000002 */
[----:B---3--:R-:W-:-:S08]  /*05a0*/  DADD R8, R8, R10 ;  /* 0x0000000008087229 */ /* 0x008fd0000000000a */
[----:B----4-:R-:W-:-:S08]  /*05b0*/  DADD R8, R8, R12 ;  /* 0x0000000008087229 */ /* 0x010fd0000000000c */
[----:B------:R-:W-:-:S08]  /*05c0*/  DADD R8, R8, R30 ;  /* 0x0000000008087229 */ /* 0x000fd0000000001e */
        /* <DEDUP_REMOVED lines=11> */
[----:B------:R-:W-:Y:S01]  /*0680*/  DADD R2, R8, R32 ;  /* 0x0000000008027229 */ /* 0x000fe20000000020 */
[----:B------:R-:W-:Y:S10]  /*0690*/  @!P1 BRA `(.L_x_12) ;  /* 0xfffffffc00549947 */ /* 0x000ff4000383ffff */
.L_x_11:
[----:B------:R-:W-:Y:S05]  /*06a0*/  BSYNC.RECONVERGENT B2 ;  /* 0x0000000000027941 */ /* 0x000fea0003800200 */
.L_x_10:
[----:B------:R-:W-:Y:S01]  /*06b0*/  IMAD.IADD R0, R4, 0x1, -R7 ;  /* 0x0000000104007824 */ /* 0x000fe200078e0a07 */
[----:B------:R-:W-:Y:S04]  /*06c0*/  BSSY.RECONVERGENT B2, `(.L_x_13) ;  /* 0x0000019000027945 */ /* 0x000fe80003800200 */
[----:B------:R-:W-:-:S13]  /*06d0*/  ISETP.GT.AND P1, PT, R0, 0x800, PT ;  /* 0x000008000000780c */ /* 0x000fda0003f24270 */
[----:B------:R-:W-:Y:S05]  /*06e0*/  @!P1 BRA `(.L_x_14) ;  /* 0x0000000000589947 */ /* 0x000fea0003800000 */
        /* <DEDUP_REMOVED lines=12> */
[----:B------:R-:W-:Y:S01]  /*07b0*/  PLOP3.LUT P0, PT, PT, PT, PT, 0x8, 0x80 ;  /* 0x000000000080781c */ /* 0x000fe20003f0e170 */
[----:B------:R-:W-:Y:S01]  /*07c0*/  VIADD R7, R7, 0x1000 ;  /* 0x0000100007077836 */ /* 0x000fe20000000000 */
[----:B--2--5:R-:W-:-:S08]  /*07d0*/  DADD R10, R2, R10 ;  /* 0x00000000020a7229 */ /* 0x024fd0000000000a */
[----:B---3--:R-:W-:-:S08]  /*07e0*/  DADD R10, R10, R12 ;  /* 0x000000000a0a7229 */ /* 0x008fd0000000000c */
[----:B----4-:R-:W-:-:S08]  /*07f0*/  DADD R10, R10, R14 ;  /* 0x000000000a0a7229 */ /* 0x010fd0000000000e */
[----:B------:R-:W-:-:S08]  /*0800*/  DADD R10, R10, R16 ;  /* 0x000000000a0a7229 */ /* 0x000fd00000000010 */
[----:B------:R-:W-:-:S08]  /*0810*/  DADD R10, R10, R20 ;  /* 0x000000000a0a7229 */ /* 0x000fd00000000014 */
[----:B------:R-:W-:-:S08]  /*0820*/  DADD R10, R10, R22 ;  /* 0x000000000a0a7229 */ /* 0x000fd00000000016 */
[----:B------:R-:W-:-:S08]  /*0830*/  DADD R10, R10, R24 ;  /* 0x000000000a0a7229 */ /* 0x000fd00000000018 */
[----:B------:R-:W-:-:S11]  /*0840*/  DADD R2, R10, R26 ;  /* 0x000000000a027229 */ /* 0x000fd6000000001a */
.L_x_14:
[----:B------:R-:W-:Y:S05]  /*0850*/  BSYNC.RECONVERGENT B2 ;  /* 0x0000000000027941 */ /* 0x000fea0003800200 */
.L_x_13:
[----:B------:R-:W-:-:S13]  /*0860*/  ISETP.LT.OR P0, PT, R7, R4, P0 ;  /* 0x000000040700720c */ /* 0x000fda0000701670 */
[----:B------:R-:W-:Y:S05]  /*0870*/  @!P0 BRA `(.L_x_6) ;  /* 0x0000000000288947 */ /* 0x000fea0003800000 */
[----:B------:R-:W0:Y:S02]  /*0880*/  LDC.64 R8, c[0x0][0x380] ;  /* 0x0000e000ff087b82 */ /* 0x000e240000000a00 */
[----:B0-----:R-:W-:-:S05]  /*0890*/  IMAD.WIDE R6, R7, 0x8, R8 ;  /* 0x0000000807067825 */ /* 0x001fca00078e0208 */
[----:B------:R-:W2:Y:S04]  /*08a0*/  LDG.E.64.CONSTANT R8, desc[UR6][R6.64] ;  /* 0x0000000606087981 */ /* 0x000ea8000c1e9b00 */
[----:B------:R-:W3:Y:S04]  /*08b0*/  LDG.E.64.CONSTANT R10, desc[UR6][R6.64+0x1000] ;  /* 0x00100006060a7981 */ /* 0x000ee8000c1e9b00 */
[----:B------:R-:W4:Y:S04]  /*08c0*/  LDG.E.64.CONSTANT R12, desc[UR6][R6.64+0x2000] ;  /* 0x00200006060c7981 */ /* 0x000f28000c1e9b00 */
[----:B------:R-:W4:Y:S01]  /*08d0*/  LDG.E.64.CONSTANT R14, desc[UR6][R6.64+0x3000] ;  /* 0x00300006060e7981 */ /* 0x000f22000c1e9b00 */
[----:B--2--5:R-:W-:-:S08]  /*08e0*/  DADD R8, R2, R8 ;  /* 0x0000000002087229 */ /* 0x024fd00000000008 */
[----:B---3--:R-:W-:-:S08]  /*08f0*/  DADD R8, R8, R10 ;  /* 0x0000000008087229 */ /* 0x008fd0000000000a */
[----:B----4-:R-:W-:-:S08]  /*0900*/  DADD R8, R8, R12 ;  /* 0x0000000008087229 */ /* 0x010fd0000000000c */
[----:B------:R-:W-:-:S11]  /*0910*/  DADD R2, R8, R14 ;  /* 0x0000000008027229 */ /* 0x000fd6000000000e */
.L_x_6:
[----:B------:R-:W-:Y:S05]  /*0920*/  BSYNC.RECONVERGENT B1 ;  /* 0x0000000000017941 */ /* 0x000fea0003800200 */
.L_x_5:
[----:B------:R-:W-:-:S13]  /*0930*/  ISETP.GE.AND P0, PT, R4, 0x200, PT ;  /* 0x000002000400780c */ /* 0x000fda0003f06270 */
[----:B------:R-:W-:Y:S05]  /*0940*/  @!P0 BRA `(.L_x_15) ;  /* 0x0000000400148947 */ /* 0x000fea0003800000 */
[----:B------:R-:W0:Y:S01]  /*0950*/  S2R R12, SR_LANEID ;  /* 0x00000000000c7919 */ /* 0x000e220000000000 */
[----:B-----5:R-:W-:Y:S04]  /*0960*/  SHFL.DOWN PT, R6, R2, 0x1, 0x1f ;  /* 0x08201f0002067f89 */ /* 0x020fe800000e0000 */
[----:B------:R-:W1:Y:S02]  /*0970*/  SHFL.DOWN PT, R7, R3, 0x1, 0x1f ;  /* 0x08201f0003077f89 */ /* 0x000e6400000e0000 */
[----:B-1----:R-:W-:Y:S01]  /*0980*/  DADD R6, R6, R2 ;  /* 0x0000000006067229 */ /* 0x002fe20000000002 */
[C---:B0-----:R-:W-:Y:S02]  /*0990*/  ISETP.GT.AND P0, PT, R12.reuse, 0x1e, PT ;  /* 0x0000001e0c00780c */ /* 0x041fe40003f04270 */
[----:B------:R-:W-:-:S07]  /*09a0*/  ISETP.NE.AND P1, PT, R12, RZ, PT ;  /* 0x000000ff0c00720c */ /* 0x000fce0003f25270 */
[----:B------:R-:W-:Y:S02]  /*09b0*/  FSEL R8, R2, R6, P0 ;  /* 0x0000000602087208 */ /* 0x000fe40000000000 */
[----:B------:R-:W-:Y:S02]  /*09c0*/  FSEL R9, R3, R7, P0 ;  /* 0x0000000703097208 */ /* 0x000fe40000000000 */
[----:B------:R-:W-:Y:S01]  /*09d0*/  ISETP.GT.AND P0, PT, R12, 0x1d, PT ;  /* 0x0000001d0c00780c */ /* 0x000fe20003f04270 */
[----:B------:R-:W-:Y:S01]  /*09e0*/  SHFL.DOWN PT, R6, R8, 0x2, 0x1f ;  /* 0x08401f0008067f89 */ /* 0x000fe200000e0000 */
[----:B------:R-:W-:Y:S02]  /*09f0*/  @!P1 MOV R4, 0x400 ;  /* 0x0000040000049802 */ /* 0x000fe40000000f00 */
[----:B------:R-:W-:Y:S01]  /*0a00*/  @!P1 SHF.R.U32.HI R0, RZ, 0x2, R5 ;  /* 0x00000002ff009819 */ /* 0x000fe20000011605 */
[----:B------:R-:W0:Y:S03]  /*0a10*/  SHFL.DOWN PT, R7, R9, 0x2, 0x1f ;  /* 0x08401f0009077f89 */ /* 0x000e2600000e0000 */
[----:B------:R-:W-:Y:S01]  /*0a20*/  @!P1 LOP3.LUT R0, R0, 0xf8, RZ, 0xc0, !PT ;  /* 0x000000f800009812 */ /* 0x000fe200078ec0ff */
[----:B0-----:R-:W-:-:S10]  /*0a30*/  DADD R6, R6, R8 ;  /* 0x0000000006067229 */ /* 0x001fd40000000008 */
[----:B------:R-:W-:Y:S02]  /*0a40*/  FSEL R6, R8, R6, P0 ;  /* 0x0000000608067208 */ /* 0x000fe40000000000 */
[----:B------:R-:W-:Y:S02]  /*0a50*/  FSEL R7, R9, R7, P0 ;  /* 0x0000000709077208 */ /* 0x000fe40000000000 */
[----:B------:R-:W-:Y:S01]  /*0a60*/  ISETP.GT.AND P0, PT, R12, 0x1b, PT ;  /* 0x0000001b0c00780c */ /* 0x000fe20003f04270 */
[----:B------:R-:W-:Y:S04]  /*0a70*/  SHFL.DOWN PT, R2, R6, 0x4, 0x1f ;  /* 0x08801f0006027f89 */ /* 0x000fe800000e0000 */
[----:B------:R-:W0:Y:S01]  /*0a80*/  SHFL.DOWN PT, R3, R7, 0x4, 0x1f ;  /* 0x08801f0007037f89 */ /* 0x000e2200000e0000 */
[----:B------:R-:W1:Y:S01]  /*0a90*/  @!P1 S2R R9, SR_CgaCtaId ;  /* 0x0000000000099919 */ /* 0x000e620000008800 */
[----:B0-----:R-:W-:-:S10]  /*0aa0*/  DADD R2, R2, R6 ;  /* 0x0000000002027229 */ /* 0x001fd40000000006 */
[----:B------:R-:W-:Y:S02]  /*0ab0*/  FSEL R10, R6, R2, P0 ;  /* 0x00000002060a7208 */ /* 0x000fe40000000000 */
[----:B------:R-:W-:Y:S02]  /*0ac0*/  FSEL R11, R7, R3, P0 ;  /* 0x00000003070b7208 */ /* 0x000fe40000000000 */
[----:B------:R-:W-:Y:S01]  /*0ad0*/  ISETP.GT.AND P0, PT, R12, 0x17, PT ;  /* 0x000000170c00780c */ /* 0x000fe20003f04270 */
[----:B------:R-:W-:Y:S04]  /*0ae0*/  SHFL.DOWN PT, R2, R10, 0x8, 0x1f ;  /* 0x09001f000a027f89 */ /* 0x000fe800000e0000 */
[----:B------:R-:W0:Y:S02]  /*0af0*/  SHFL.DOWN PT, R3, R11, 0x8, 0x1f ;  /* 0x09001f000b037f89 */ /* 0x000e2400000e0000 */
[----:B0-----:R-:W-:-:S10]  /*0b00*/  DADD R2, R2, R10 ;  /* 0x0000000002027229 */ /* 0x001fd4000000000a */
[----:B------:R-:W-:Y:S02]  /*0b10*/  FSEL R6, R10, R2, P0 ;  /* 0x000000020a067208 */ /* 0x000fe40000000000 */
[----:B------:R-:W-:Y:S02]  /*0b20*/  FSEL R7, R11, R3, P0 ;  /* 0x000000030b077208 */ /* 0x000fe40000000000 */
[----:B-1----:R-:W-:Y:S01]  /*0b30*/  @!P1 LEA R11, R9, R4, 0x18 ;  /* 0x00000004090b9211 */ /* 0x002fe200078ec0ff */
[----:B------:R-:W-:Y:S01]  /*0b40*/  SHFL.DOWN PT, R2, R6, 0x10, 0x1f ;  /* 0x0a001f0006027f89 */ /* 0x000fe200000e0000 */
[----:B------:R-:W-:-:S03]  /*0b50*/  ISETP.NE.AND P0, PT, R5, RZ, PT ;  /* 0x000000ff0500720c */ /* 0x000fc60003f05270 */
[----:B------:R-:W0:Y:S01]  /*0b60*/  SHFL.DOWN PT, R3, R7, 0x10, 0x1f ;  /* 0x0a001f0007037f89 */ /* 0x000e2200000e0000 */
[----:B------:R-:W-:Y:S01]  /*0b70*/  @!P1 IMAD.IADD R11, R0, 0x1, R11 ;  /* 0x00000001000b9824 */ /* 0x000fe200078e020b */
[----:B0-----:R-:W-:-:S07]  /*0b80*/  DADD R8, R2, R6 ;  /* 0x0000000002087229 */ /* 0x001fce0000000006 */
[----:B------:R1:W-:Y:S01]  /*0b90*/  @!P1 STS.64 [R11+0x10], R8 ;  /* 0x000010080b009388 */ /* 0x0003e20000000a00 */
[----:B------:R-:W-:Y:S01]  /*0ba0*/  BAR.SYNC.DEFER_BLOCKING 0x0 ;  /* 0x0000000000007b1d */ /* 0x000fe20000010000 */
[----:B------:R-:W-:-:S04]  /*0bb0*/  ISETP.GT.AND P1, PT, R12, 0xf, PT ;  /* 0x0000000f0c00780c */ /* 0x000fc80003f24270 */
[----:B------:R-:W-:Y:S02]  /*0bc0*/  FSEL R2, R6, R8, P1 ;  /* 0x0000000806027208 */ /* 0x000fe40000800000 */
[----:B------:R-:W-:Y:S01]  /*0bd0*/  FSEL R3, R7, R9, P1 ;  /* 0x0000000907037208 */ /* 0x000fe20000800000 */
[----:B------:R-:W-:Y:S06]  /*0be0*/  @P0 BRA `(.L_x_16) ;  /* 0x0000001800440947 */ /* 0x000fec0003800000 */
[----:B------:R-:W0:Y:S01]  /*0bf0*/  S2UR UR5, SR_CgaCtaId ;  /* 0x00000000000579c3 */ /* 0x000e220000008800 */
[----:B------:R-:W-:Y:S02]  /*0c00*/  UMOV UR4, 0x400 ;  /* 0x0000040000047882 */ /* 0x000fe40000000000 */
[----:B0-----:R-:W-:-:S09]  /*0c10*/  ULEA UR4, UR5, UR4, 0x18 ;  /* 0x0000000405047291 */ /* 0x001fd2000f8ec0ff */
[----:B------:R-:W0:Y:S04]  /*0c20*/  LDS.64 R4, [UR4+0x18] ;  /* 0x00001804ff047984 */ /* 0x000e280008000a00 */
[----:B-1----:R-:W1:Y:S04]  /*0c30*/  LDS.128 R8, [UR4+0x20] ;  /* 0x00002004ff087984 */ /* 0x002e680008000c00 */
[----:B------:R-:W2:Y:S01]  /*0c40*/  LDS.128 R12, [UR4+0x30] ;  /* 0x00003004ff0c7984 */ /* 0x000ea20008000c00 */
[----:B0-----:R-:W-:-:S03]  /*0c50*/  DADD R2, R2, R4 ;  /* 0x0000000002027229 */ /* 0x001fc60000000004 */
[----:B------:R-:W0:Y:S05]  /*0c60*/  LDS.128 R4, [UR4+0x40] ;  /* 0x00004004ff047984 */ /* 0x000e2a0008000c00 */
[----:B-1----:R-:W-:-:S08]  /*0c70*/  DADD R2, R2, R8 ;  /* 0x0000000002027229 */ /* 0x002fd00000000008 */
[----:B------:R-:W-:Y:S01]  /*0c80*/  DADD R2, R2, R10 ;  /* 0x0000000002027229 */ /* 0x000fe2000000000a */
[----:B------:R-:W1:Y:S07]  /*0c90*/  LDS.128 R8, [UR4+0x50] ;  /* 0x00005004ff087984 */ /* 0x000e6e0008000c00 */
[----:B--2---:R-:W-:-:S08]  /*0ca0*/  DADD R2, R2, R12 ;  /* 0x0000000002027229 */ /* 0x004fd0000000000c */
[----:B------:R-:W-:Y:S01]  /*0cb0*/  DADD R2, R2, R14 ;  /* 0x0000000002027229 */ /* 0x000fe2000000000e */
[----:B------:R-:W2:Y:S07]  /*0cc0*/  LDS.128 R12, [UR4+0x60] ;  /* 0x00006004ff0c7984 */ /* 0x000eae0008000c00 */
[----:B0-----:R-:W-:-:S08]  /*0cd0*/  DADD R2, R2, R4 ;  /* 0x0000000002027229 */ /* 0x001fd00000000004 */
[----:B------:R-:W-:Y:S01]  /*0ce0*/  DADD R2, R2, R6 ;  /* 0x0000000002027229 */ /* 0x000fe20000000006 */
[----:B------:R-:W0:Y:S07]  /*0cf0*/  LDS.128 R4, [UR4+0x70] ;  /* 0x00007004ff047984 */ /* 0x000e2e0008000c00 */
[----:B-1----:R-:W-:-:S08]  /*0d00*/  DADD R2, R2, R8 ;  /* 0x0000000002027229 */ /* 0x002fd00000000008 */
[----:B------:R-:W-:Y:S01]  /*0d10*/  DADD R2, R2, R10 ;  /* 0x0000000002027229 */ /* 0x000fe2000000000a */
[----:B------:R-:W1:Y:S07]  /*0d20*/  LDS.128 R8, [UR4+0x80] ;  /* 0x00008004ff087984 */ /* 0x000e6e0008000c00 */
[----:B--2---:R-:W-:-:S08]  /*0d30*/  DADD R2, R2, R12 ;  /* 0x0000000002027229 */ /* 0x004fd0000000000c */
[----:B------:R-:W-:-:S08]  /*0d40*/  DADD R2, R2, R14 ;  /* 0x0000000002027229 */ /* 0x000fd0000000000e */
[----:B0-----:R-:W-:-:S08]  /*0d50*/  DADD R2, R2, R4 ;  /* 0x0000000002027229 */ /* 0x001fd00000000004 */
[----:B------:R-:W-:-:S08]  /*0d60*/  DADD R2, R2, R6 ;  /* 0x0000000002027229 */ /* 0x000fd00000000006 */
[----:B-1----:R-:W-:-:S08]  /*0d70*/  DADD R2, R2, R8 ;  /* 0x0000000002027229 */ /* 0x002fd00000000008 */
[----:B------:R-:W-:Y:S01]  /*0d80*/  DADD R2, R2, R10 ;  /* 0x0000000002027229 */ /* 0x000fe2000000000a */
[----:B------:R-:W-:Y:S10]  /*0d90*/  BRA `(.L_x_16) ;  /* 0x0000001400d87947 */ /* 0x000ff40003800000 */
.L_x_15:
[----:B------:R-:W-:Y:S01]  /*0da0*/  LOP3.LUT R0, R5, 0x3e0, RZ, 0xc0, !PT ;  /* 0x000003e005007812 */ /* 0x000fe200078ec0ff */
[----:B------:R-:W0:Y:S03]  /*0db0*/  S2R R10, SR_LANEID ;  /* 0x00000000000a7919 */ /* 0x000e260000000000 */
[----:B------:R-:W-:Y:S01]  /*0dc0*/  LOP3.LUT R9, RZ, R0, RZ, 0x33, !PT ;  /* 0x00000000ff097212 */ /* 0x000fe200078e33ff */
[----:B------:R-:W-:-:S04]  /*0dd0*/  VIADD R7, R0, 0x20 ;  /* 0x0000002000077836 */ /* 0x000fc80000000000 */
[----:B------:R-:W-:Y:S01]  /*0de0*/  IMAD.IADD R9, R9, 0x1, R4 ;  /* 0x0000000109097824 */ /* 0x000fe200078e0204 */
[----:B------:R-:W-:-:S04]  /*0df0*/  ISETP.GT.AND P0, PT, R7, R4, PT ;  /* 0x000000040700720c */ /* 0x000fc80003f04270 */
[----:B------:R-:W-:-:S05]  /*0e00*/  SEL R11, R9, 0x1f, P0 ;  /* 0x0000001f090b7807 */ /* 0x000fca0000000000 */
[----:B-----5:R-:W-:Y:S04]  /*0e10*/  SHFL.DOWN PT, R6, R2, 0x1, R11 ;  /* 0x0820000002067989 */ /* 0x020fe800000e000b */
[----:B------:R-:W1:Y:S01]  /*0e20*/  SHFL.DOWN PT, R7, R3, 0x1, R11 ;  /* 0x0820000003077989 */ /* 0x000e6200000e000b */
[C---:B0-----:R-:W-:Y:S01]  /*0e30*/  ISETP.GE.AND P0, PT, R10.reuse, R11, PT ;  /* 0x0000000b0a00720c */ /* 0x041fe20003f06270 */
[C---:B------:R-:W-:Y:S01]  /*0e40*/  VIADD R0, R10.reuse, 0x2 ;  /* 0x000000020a007836 */ /* 0x040fe20000000000 */
[----:B------:R-:W-:Y:S01]  /*0e50*/  ISETP.NE.AND P1, PT, R10, RZ, PT ;  /* 0x000000ff0a00720c */ /* 0x000fe20003f25270 */
[----:B-1----:R-:W-:-:S12]  /*0e60*/  DADD R6, R6, R2 ;  /* 0x0000000006067229 */ /* 0x002fd80000000002 */
[----:B------:R-:W0:Y:S01]  /*0e70*/  @!P1 S2R R12, SR_CgaCtaId ;  /* 0x00000000000c9919 */ /* 0x000e220000008800 */
[----:B------:R-:W-:Y:S02]  /*0e80*/  FSEL R8, R6, R2, !P0 ;  /* 0x0000000206087208 */ /* 0x000fe40004000000 */
[----:B------:R-:W-:Y:S02]  /*0e90*/  FSEL R9, R7, R3, !P0 ;  /* 0x0000000307097208 */ /* 0x000fe40004000000 */
[----:B------:R-:W-:Y:S01]  /*0ea0*/  ISETP.GT.AND P0, PT, R0, R11, PT ;  /* 0x0000000b0000720c */ /* 0x000fe20003f04270 */
[----:B------:R-:W-:Y:S01]  /*0eb0*/  SHFL.DOWN PT, R6, R8, 0x2, R11 ;  /* 0x0840000008067989 */ /* 0x000fe200000e000b */
[----:B------:R-:W-:-:S03]  /*0ec0*/  VIADD R0, R10, 0x4 ;  /* 0x000000040a007836 */ /* 0x000fc60000000000 */
[----:B------:R-:W1:Y:S02]  /*0ed0*/  SHFL.DOWN PT, R7, R9, 0x2, R11 ;  /* 0x0840000009077989 */ /* 0x000e6400000e000b */
[----:B-1----:R-:W-:-:S10]  /*0ee0*/  DADD R6, R6, R8 ;  /* 0x0000000006067229 */ /* 0x002fd40000000008 */
[----:B------:R-:W-:Y:S02]  /*0ef0*/  FSEL R6, R8, R6, P0 ;  /* 0x0000000608067208 */ /* 0x000fe40000000000 */
[----:B------:R-:W-:Y:S02]  /*0f00*/  FSEL R7, R9, R7, P0 ;  /* 0x0000000709077208 */ /* 0x000fe40000000000 */
        /* <DEDUP_REMOVED lines=16> */
[----:B------:R-:W-:Y:S02]  /*1010*/  @!P1 MOV R9, 0x400 ;  /* 0x0000040000099802 */ /* 0x000fe40000000f00 */
[----:B------:R-:W-:Y:S01]  /*1020*/  @!P1 SHF.R.U32.HI R8, RZ, 0x2, R5 ;  /* 0x00000002ff089819 */ /* 0x000fe20000011605 */
[----:B------:R-:W1:Y:S01]  /*1030*/  SHFL.DOWN PT, R3, R7, 0x10, R11 ;  /* 0x0a00000007037989 */ /* 0x000e6200000e000b */
[----:B0-----:R-:W-:-:S02]  /*1040*/  @!P1 LEA R9, R12, R9, 0x18 ;  /* 0x000000090c099211 */ /* 0x001fc400078ec0ff */
[----:B------:R-:W-:-:S05]  /*1050*/  @!P1 LOP3.LUT R8, R8, 0xf8, RZ, 0xc0, !PT ;  /* 0x000000f808089812 */ /* 0x000fca00078ec0ff */
[----:B------:R-:W-:Y:S01]  /*1060*/  @!P1 IMAD.IADD R9, R8, 0x1, R9 ;  /* 0x0000000108099824 */ /* 0x000fe200078e0209 */
[----:B-1----:R-:W-:-:S10]  /*1070*/  DADD R2, R2, R6 ;  /* 0x0000000002027229 */ /* 0x002fd40000000006 */
[----:B------:R-:W-:Y:S02]  /*1080*/  FSEL R2, R6, R2, P0 ;  /* 0x0000000206027208 */ /* 0x000fe40000000000 */
[----:B------:R-:W-:Y:S02]  /*1090*/  FSEL R3, R7, R3, P0 ;  /* 0x0000000307037208 */ /* 0x000fe40000000000 */
[----:B------:R-:W-:-:S03]  /*10a0*/  ISETP.NE.AND P0, PT, R5, RZ, PT ;  /* 0x000000ff0500720c */ /* 0x000fc60003f05270 */
[----:B------:R0:W-:Y:S01]  /*10b0*/  @!P1 STS.64 [R9+0x10], R2 ;  /* 0x0000100209009388 */ /* 0x0001e20000000a00 */
[----:B------:R-:W-:Y:S09]  /*10c0*/  BAR.SYNC.DEFER_BLOCKING 0x0 ;  /* 0x0000000000007b1d */ /* 0x000ff20000010000 */
[----:B------:R-:W-:Y:S05]  /*10d0*/  @P0 BRA `(.L_x_16) ;  /* 0x0000001400080947 */ /* 0x000fea0003800000 */
[----:B------:R-:W1:Y:S01]  /*10e0*/  S2UR UR5, SR_CgaCtaId ;  /* 0x00000000000579c3 */ /* 0x000e620000008800 */
[----:B------:R-:W-:Y:S01]  /*10f0*/  UMOV UR4, 0x400 ;  /* 0x0000040000047882 */ /* 0x000fe20000000000 */
[----:B------:R-:W-:Y:S01]  /*1100*/  ISETP.GT.AND P1, PT, R4, 0x20, PT ;  /* 0x000000200400780c */ /* 0x000fe20003f24270 */
[----:B-1----:R-:W-:-:S09]  /*1110*/  ULEA UR4, UR5, UR4, 0x18 ;  /* 0x0000000405047291 */ /* 0x002fd2000f8ec0ff */
[----:B------:R-:W1:Y:S04]  /*1120*/  LDS.64 R6, [UR4+0x18] ;  /* 0x00001804ff067984 */ /* 0x000e680008000a00 */
[----:B------:R-:W2:Y:S04]  /*1130*/  LDS.128 R12, [UR4+0x20] ;  /* 0x00002004ff0c7984 */ /* 0x000ea80008000c00 */
[----:B0-----:R-:W0:Y:S01]  /*1140*/  LDS.128 R8, [UR4+0x30] ;  /* 0x00003004ff087984 */ /* 0x001e220008000c00 */
[----:B-1----:R-:W-:-:S10]  /*1150*/  DADD R6, R2, R6 ;  /* 0x0000000002067229 */ /* 0x002fd40000000006 */
[----:B------:R-:W-:Y:S02]  /*1160*/  FSEL R2, R6, R2, P1 ;  /* 0x0000000206027208 */ /* 0x000fe40000800000 */
[----:B------:R-:W-:Y:S02]  /*1170*/  FSEL R3, R7, R3, P1 ;  /* 0x0000000307037208 */ /* 0x000fe40000800000 */
[----:B------:R-:W-:-:S04]  /*1180*/  ISETP.GT.AND P1, PT, R4, 0x40, PT ;  /* 0x000000400400780c */ /* 0x000fc80003f24270 */
[----:B--2---:R-:W-:-:S10]  /*1190*/  DADD R12, R12, R2 ;  /* 0x000000000c0c7229 */ /* 0x004fd40000000002 */
[----:B------:R-:W-:Y:S02]  /*11a0*/  FSEL R2, R12, R2, P1 ;  /* 0x000000020c027208 */ /* 0x000fe40000800000 */
[----:B------:R-:W-:Y:S02]  /*11b0*/  FSEL R3, R13, R3, P1 ;  /* 0x000000030d037208 */ /* 0x000fe40000800000 */
[----:B------:R-:W-:-:S04]  /*11c0*/  ISETP.GT.AND P1, PT, R4, 0x60, PT ;  /* 0x000000600400780c */ /* 0x000fc80003f24270 */
[----:B------:R-:W-:-:S10]  /*11d0*/  DADD R14, R2, R14 ;  /* 0x00000000020e7229 */ /* 0x000fd4000000000e */
[----:B------:R-:W-:Y:S02]  /*11e0*/  FSEL R2, R14, R2, P1 ;  /* 0x000000020e027208 */ /* 0x000fe40000800000 */
[----:B------:R-:W-:Y:S02]  /*11f0*/  FSEL R3, R15, R3, P1 ;  /* 0x000000030f037208 */ /* 0x000fe40000800000 */
[----:B------:R-:W1:Y:S01]  /*1200*/  LDS.128 R12, [UR4+0x40] ;  /* 0x00004004ff0c7984 */ /* 0x000e620008000c00 */
[----:B------:R-:W-:-:S03]  /*1210*/  ISETP.GT.AND P1, PT, R4, 0x80, PT ;  /* 0x000000800400780c */ /* 0x000fc60003f24270 */
[----:B0-----:R-:W-:-:S10]  /*1220*/  DADD R8, R8, R2 ;  /* 0x0000000008087229 */ /* 0x001fd40000000002 */
[----:B------:R-:W-:Y:S02]  /*1230*/  FSEL R2, R8, R2, P1 ;  /* 0x0000000208027208 */ /* 0x000fe40000800000 */
[----:B------:R-:W-:Y:S02]  /*1240*/  FSEL R3, R9, R3, P1 ;  /* 0x0000000309037208 */ /* 0x000fe40000800000 */
[----:B------:R-:W-:-:S04]  /*1250*/  ISETP.GT.AND P1, PT, R4, 0xa0, PT ;  /* 0x000000a00400780c */ /* 0x000fc80003f24270 */
[----:B------:R-:W-:-:S10]  /*1260*/  DADD R10, R2, R10 ;  /* 0x00000000020a7229 */ /* 0x000fd4000000000a */
[----:B------:R-:W-:Y:S02]  /*1270*/  FSEL R2, R10, R2, P1 ;  /* 0x000000020a027208 */ /* 0x000fe40000800000 */
[----:B------:R-:W-:Y:S02]  /*1280*/  FSEL R3, R11, R3, P1 ;  /* 0x000000030b037208 */ /* 0x000fe40000800000 */
[----:B------:R-:W0:Y:S01]  /*1290*/  LDS.128 R8, [UR4+0x50] ;  /* 0x00005004ff087984 */ /* 0x000e220008000c00 */
[----:B------:R-:W-:-:S03]  /*12a0*/  ISETP.GT.AND P1, PT, R4, 0xc0, PT ;  /* 0x000000c00400780c */ /* 0x000fc60003f24270 */
[----:B-1----:R-:W-:-:S10]  /*12b0*/  DADD R12, R12, R2 ;  /* 0x000000000c0c7229 */ /* 0x002fd40000000002 */
        /* <DEDUP_REMOVED lines=33> */
[----:B------:R-:W-:-:S04]  /*14d0*/  ISETP.GT.AND P1, PT, R4, 0x1c0, PT ;  /* 0x000001c00400780c */ /* 0x000fc80003f24270 */
[----:B-1----:R-:W-:-:S10]  /*14e0*/  DADD R12, R12, R2 ;  /* 0x000000000c0c7229 */ /* 0x002fd40000000002 */
[----:B------:R-:W-:Y:S02]  /*14f0*/  FSEL R2, R12, R2, P1 ;  /* 0x000000020c027208 */ /* 0x000fe40000800000 */
[----:B------:R-:W-:Y:S02]  /*1500*/  FSEL R3, R13, R3, P1 ;  /* 0x000000030d037208 */ /* 0x000fe40000800000 */
[----:B------:R-:W-:-:S04]  /*1510*/  ISETP.GT.AND P1, PT, R4, 0x1e0, PT ;  /* 0x000001e00400780c */ /* 0x000fc80003f24270 */
[----:B------:R-:W-:-:S10]  /*1520*/  DADD R14, R2, R14 ;  /* 0x00000000020e7229 */ /* 0x000fd4000000000e */
[----:B------:R-:W-:Y:S02]  /*1530*/  FSEL R2, R14, R2, P1 ;  /* 0x000000020e027208 */ /* 0x000fe40000800000 */
[----:B------:R-:W-:Y:S01]  /*1540*/  FSEL R3, R15, R3, P1 ;  /* 0x000000030f037208 */ /* 0x000fe20000800000 */
[----:B------:R-:W-:Y:S06]  /*1550*/  BRA `(.L_x_16) ;  /* 0x0000000c00e87947 */ /* 0x000fec0003800000 */
.L_x_2:
[----:B------:R-:W0:Y:S01]  /*1560*/  S2R R41, SR_TID.X ;  /* 0x0000000000297919 */ /* 0x000e220000002100 */
[----:B------:R-:W1:Y:S02]  /*1570*/  LDCU.64 UR4, c[0x0][0x380] ;  /* 0x00007000ff0477ac */ /* 0x000e640008000a00 */
[----:B-1----:R-:W-:Y:S02]  /*1580*/  IMAD.U32 R2, RZ, RZ, UR4 ;  /* 0x00000004ff027e24 */ /* 0x002fe4000f8e00ff */
[----:B------:R-:W-:Y:S02]  /*1590*/  IMAD.U32 R3, RZ, RZ, UR5 ;  /* 0x00000005ff037e24 */ /* 0x000fe4000f8e00ff */
[----:B0-----:R-:W-:-:S05]  /*15a0*/  IMAD.WIDE.U32 R18, R41, 0x8, R2 ;  /* 0x0000000829127825 */ /* 0x001fca00078e0002 */
[----:B------:R-:W2:Y:S04]  /*15b0*/  LDG.E.64.CONSTANT R20, desc[UR6][R18.64] ;  /* 0x0000000612147981 */ /* 0x000ea8000c1e9b00 */
[----:B------:R-:W2:Y:S04]  /*15c0*/  LDG.E.64.CONSTANT R6, desc[UR6][R18.64+0x1000] ;  /* 0x0010000612067981 */ /* 0x000ea8000c1e9b00 */
[----:B------:R-:W3:Y:S04]  /*15d0*/  LDG.E.64.CONSTANT R8, desc[UR6][R18.64+0x2000] ;  /* 0x0020000612087981 */ /* 0x000ee8000c1e9b00 */
[----:B------:R-:W4:Y:S04]  /*15e0*/  LDG.E.64.CONSTANT R10, desc[UR6][R18.64+0x3000] ;  /* 0x00300006120a7981 */ /* 0x000f28000c1e9b00 */
[----:B------:R-:W5:Y:S04]  /*15f0*/  LDG.E.64.CONSTANT R12, desc[UR6][R18.64+0x4000] ;  /* 0x00400006120c7981 */ /* 0x000f68000c1e9b00 */
[----:B------:R-:W5:Y:S04]  /*1600*/  LDG.E.64.CONSTANT R14, desc[UR6][R18.64+0x5000] ;  /* 0x00500006120e7981 */ /* 0x000f68000c1e9b00 */
[----:B------:R-:W5:Y:S01]  /*1610*/  LDG.E.64.CONSTANT R16, desc[UR6][R18.64+0x6000] ;  /* 0x0060000612107981 */ /* 0x000f62000c1e9b00 */
[----:B------:R-:W-:Y:S01]  /*1620*/  ISETP.GE.U32.AND P0, PT, R4, 0x1c00, PT ;  /* 0x00001c000400780c */ /* 0x000fe20003f06070 */
[----:B------:R-:W-:Y:S01]  /*1630*/  UMOV UR4, 0xe00 ;  /* 0x00000e0000047882 */ /* 0x000fe20000000000 */
[----:B--2---:R-:W-:-:S08]  /*1640*/  DADD R6, R20, R6 ;  /* 0x0000000014067229 */ /* 0x004fd00000000006 */
[----:B---3--:R-:W-:-:S08]  /*1650*/  DADD R6, R8, R6 ;  /* 0x0000000008067229 */ /* 0x008fd00000000006 */
[----:B----4-:R-:W-:-:S08]  /*1660*/  DADD R6, R10, R6 ;  /* 0x000000000a067229 */ /* 0x010fd00000000006 */
[----:B-----5:R-:W-:-:S08]  /*1670*/  DADD R6, R12, R6 ;  /* 0x000000000c067229 */ /* 0x020fd00000000006 */
[----:B------:R-:W-:-:S08]  /*1680*/  DADD R6, R14, R6 ;  /* 0x000000000e067229 */ /* 0x000fd00000000006 */
[----:B------:R-:W-:Y:S01]  /*1690*/  DADD R6, R16, R6 ;  /* 0x0000000010067229 */ /* 0x000fe20000000006 */
[----:B------:R-:W-:Y:S10]  /*16a0*/  @!P0 BRA `(.L_x_17) ;  /* 0x00000000006c8947 */ /* 0x000ff40003800000 */
[----:B------:R-:W0:Y:S01]  /*16b0*/  LDC R22, c[0x0][0x390] ;  /* 0x0000e400ff167b82 */ /* 0x000e220000000800 */
[----:B------:R-:W-:Y:S01]  /*16c0*/  VIADD R23, R4, 0xfffff200 ;  /* 0xfffff20004177836 */ /* 0x000fe20000000000 */
[----:B------:R-:W-:-:S06]  /*16d0*/  UMOV UR4, 0xe00 ;  /* 0x00000e0000047882 */ /* 0x000fcc0000000000 */
[----:B------:R-:W1:Y:S02]  /*16e0*/  LDC.64 R2, c[0x0][0x380] ;  /* 0x0000e000ff027b82 */ /* 0x000e640000000a00 */
.L_x_19:
[----:B------:R-:W-:-:S04]  /*16f0*/  VIADD R9, R41, UR4 ;  /* 0x0000000429097c36 */ /* 0x000fc80008000000 */
[----:B-1----:R-:W-:-:S05]  /*1700*/  IMAD.WIDE.U32 R8, R9, 0x8, R2 ;  /* 0x0000000809087825 */ /* 0x002fca00078e0002 */
[----:B------:R-:W2:Y:S04]  /*1710*/  LDG.E.64.CONSTANT R4, desc[UR6][R8.64] ;  /* 0x0000000608047981 */ /* 0x000ea8000c1e9b00 */
[----:B------:R-:W3:Y:S04]  /*1720*/  LDG.E.64.CONSTANT R10, desc[UR6][R8.64+0x1000] ;  /* 0x00100006080a7981 */ /* 0x000ee8000c1e9b00 */
[----:B------:R-:W4:Y:S04]  /*1730*/  LDG.E.64.CONSTANT R12, desc[UR6][R8.64+0x2000] ;  /* 0x00200006080c7981 */ /* 0x000f28000c1e9b00 */
[----:B------:R-:W5:Y:S04]  /*1740*/  LDG.E.64.CONSTANT R14, desc[UR6][R8.64+0x3000] ;  /* 0x00300006080e7981 */ /* 0x000f68000c1e9b00 */
[----:B------:R-:W5:Y:S04]  /*1750*/  LDG.E.64.CONSTANT R16, desc[UR6][R8.64+0x4000] ;  /* 0x0040000608107981 */ /* 0x000f68000c1e9b00 */
[----:B------:R-:W5:Y:S04]  /*1760*/  LDG.E.64.CONSTANT R18, desc[UR6][R8.64+0x5000] ;  /* 0x0050000608127981 */ /* 0x000f68000c1e9b00 */
[----:B------:R-:W5:Y:S01]  /*1770*/  LDG.E.64.CONSTANT R20, desc[UR6][R8.64+0x6000] ;  /* 0x0060000608147981 */ /* 0x000f62000c1e9b00 */
[----:B--2---:R-:W-:-:S08]  /*1780*/  DADD R4, R4, R6 ;  /* 0x0000000004047229 */ /* 0x004fd00000000006 */
[----:B---3--:R-:W-:-:S08]  /*1790*/  DADD R4, R10, R4 ;  /* 0x000000000a047229 */ /* 0x008fd00000000004 */
[----:B----4-:R-:W-:-:S08]  /*17a0*/  DADD R4, R12, R4 ;  /* 0x000000000c047229 */ /* 0x010fd00000000004 */
[----:B-----5:R-:W-:-:S08]  /*17b0*/  DADD R4, R14, R4 ;  /* 0x000000000e047229 */ /* 0x020fd00000000004 */
[----:B------:R-:W-:Y:S01]  /*17c0*/  DADD R16, R16, R4 ;  /* 0x0000000010107229 */ /* 0x000fe20000000004 */
[----:B0-----:R-:W-:-:S04]  /*17d0*/  IMAD.MOV.U32 R4, RZ, RZ, R22 ;  /* 0x000000ffff047224 */ /* 0x001fc800078e0016 */
[----:B------:R-:W-:-:S03]  /*17e0*/  VIADD R0, R4, -UR4 ;  /* 0x8000000404007c36 */ /* 0x000fc60008000000 */
[----:B------:R-:W-:Y:S02]  /*17f0*/  DADD R16, R18, R16 ;  /* 0x0000000012107229 */ /* 0x000fe40000000010 */
[----:B------:R-:W-:-:S06]  /*1800*/  ISETP.GE.AND P0, PT, R0, 0xe00, PT ;  /* 0x00000e000000780c */ /* 0x000fcc0003f06270 */
[----:B------:R-:W-:-:S07]  /*1810*/  DADD R6, R20, R16 ;  /* 0x0000000014067229 */ /* 0x000fce0000000010 */
[----:B------:R-:W-:Y:S05]  /*1820*/  @!P0 BRA `(.L_x_18) ;  /* 0x00000008001c8947 */ /* 0x000fea0003800000 */
[----:B------:R-:W-:-:S06]  /*1830*/  UIADD3 UR4, UPT, UPT, UR4, 0xe00, URZ ;  /* 0x00000e0004047890 */ /* 0x000fcc000fffe0ff */
[----:B------:R-:W-:-:S13]  /*1840*/  ISETP.LT.AND P0, PT, R23, UR4, PT ;  /* 0x0000000417007c0c */ /* 0x000fda000bf01270 */
[----:B------:R-:W-:Y:S05]  /*1850*/  @!P0 BRA `(.L_x_19) ;  /* 0xfffffffc00a48947 */ /* 0x000fea000383ffff */
.L_x_17:
[----:B------:R-:W-:-:S13]  /*1860*/  ISETP.LE.AND P0, PT, R4, UR4, PT ;  /* 0x0000000404007c0c */ /* 0x000fda000bf03270 */
[----:B------:R-:W-:Y:S05]  /*1870*/  @P0 BRA `(.L_x_18) ;  /* 0x0000000800080947 */ /* 0x000fea0003800000 */
[----:B------:R-:W-:Y:S01]  /*1880*/  VIADD R0, R4, -UR4 ;  /* 0x8000000404007c36 */ /* 0x000fe20008000000 */
[----:B------:R-:W-:Y:S04]  /*1890*/  BSSY.RECONVERGENT B1, `(.L_x_18) ;  /* 0x0000080000017945 */ /* 0x000fe80003800200 */
[----:B------:R-:W-:-:S13]  /*18a0*/  ISETP.GE.AND P0, PT, R41, R0, PT ;  /* 0x000000002900720c */ /* 0x000fda0003f06270 */
[----:B------:R-:W-:Y:S05]  /*18b0*/  @P0 BRA `(.L_x_20) ;  /* 0x0000000400f40947 */ /* 0x000fea0003800000 */
[----:B------:R-:W-:Y:S01]  /*18c0*/  LOP3.LUT R5, RZ, R41, RZ, 0x33, !PT ;  /* 0x00000029ff057212 */ /* 0x000fe200078e33ff */
[----:B------:R-:W-:Y:S01]  /*18d0*/  BSSY.RECONVERGENT B2, `(.L_x_21) ;  /* 0x0000014000027945 */ /* 0x000fe20003800200 */
[----:B------:R-:W-:Y:S02]  /*18e0*/  IMAD.MOV.U32 R45, RZ, RZ, R41 ;  /* 0x000000ffff2d7224 */ /* 0x000fe400078e0029 */
[----:B------:R-:W-:-:S04]  /*18f0*/  IADD3 R4, PT, PT, R4, -UR4, R5 ;  /* 0x8000000404047c10 */ /* 0x000fc8000fffe005 */
[C---:B------:R-:W-:Y:S02]  /*1900*/  LOP3.LUT R5, R4.reuse, 0x600, RZ, 0xc0, !PT ;  /* 0x0000060004057812 */ /* 0x040fe400078ec0ff */
[----:B------:R-:W-:Y:S02]  /*1910*/  ISETP.GE.U32.AND P1, PT, R4, 0x600, PT ;  /* 0x000006000400780c */ /* 0x000fe40003f26070 */
[----:B------:R-:W-:-:S13]  /*1920*/  ISETP.NE.AND P0, PT, R5, 0x600, PT ;  /* 0x000006000500780c */ /* 0x000fda0003f05270 */
[----:B------:R-:W-:Y:S05]  /*1930*/  @!P0 BRA `(.L_x_22) ;  /* 0x0000000000348947 */ /* 0x000fea0003800000 */
[----:B------:R-:W-:Y:S01]  /*1940*/  LEA.HI R4, R4, 0x1, RZ, 0x17 ;  /* 0x0000000104047811 */ /* 0x000fe200078fb8ff */
[----:B------:R-:W-:Y:S02]  /*1950*/  VIADD R9, R41, UR4 ;  /* 0x0000000429097c36 */ /* 0x000fe40008000000 */
[----:B------:R-:W-:Y:S01]  /*1960*/  IMAD.MOV.U32 R45, RZ, RZ, R41 ;  /* 0x000000ffff2d7224 */ /* 0x000fe200078e0029 */
[----:B------:R-:W-:-:S05]  /*1970*/  LOP3.LUT R4, R4, 0x3, RZ, 0xc0, !PT ;  /* 0x0000000304047812 */ /* 0x000fca00078ec0ff */
[----:B------:R-:W-:-:S07]  /*1980*/  IMAD.MOV R8, RZ, RZ, -R4 ;  /* 0x000000ffff087224 */ /* 0x000fce00078e0a04 */
.L_x_23:
[----:B------:R-:W-:-:S06]  /*1990*/  IMAD.WIDE.U32 R4, R9, 0x8, R2 ;  /* 0x0000000809047825 */ /* 0x000fcc00078e0002 */
[----:B------:R-:W2:Y:S01]  /*19a0*/  LDG.E.64.CONSTANT R4, desc[UR6][R4.64] ;  /* 0x0000000604047981 */ /* 0x000ea2000c1e9b00 */
[----:B------:R-:W-:Y:S02]  /*19b0*/  VIADD R8, R8, 0x1 ;  /* 0x0000000108087836 */ /* 0x000fe40000000000 */
[----:B------:R-:W-:Y:S02]  /*19c0*/  VIADD R45, R45, 0x200 ;  /* 0x000002002d2d7836 */ /* 0x000fe40000000000 */
[----:B------:R-:W-:Y:S01]  /*19d0*/  VIADD R9, R9, 0x200 ;  /* 0x0000020009097836 */ /* 0x000fe20000000000 */
[----:B------:R-:W-:Y:S01]  /*19e0*/  ISETP.NE.AND P0, PT, R8, RZ, PT ;  /* 0x000000ff0800720c */ /* 0x000fe20003f05270 */
[----:B--2---:R-:W-:-:S12]  /*19f0*/  DADD R6, R4, R6 ;  /* 0x0000000004067229 */ /* 0x004fd80000000006 */
[----:B------:R-:W-:Y:S05]  /*1a00*/  @P0 BRA `(.L_x_23) ;  /* 0xfffffffc00e00947 */ /* 0x000fea000383ffff */
.L_x_22:
[----:B------:R-:W-:Y:S05]  /*1a10*/  BSYNC.RECONVERGENT B2 ;  /* 0x0000000000027941 */ /* 0x000fea0003800200 */
.L_x_21:
[----:B------:R-:W-:Y:S05]  /*1a20*/  @!P1 BRA `(.L_x_20) ;  /* 0x0000000400989947 */ /* 0x000fea0003800000 */
[----:B------:R-:W0:Y:S01]  /*1a30*/  LDCU.64 UR8, c[0x0][0x380] ;  /* 0x00007000ff0877ac */ /* 0x000e220008000a00 */
[----:B------:R-:W-:Y:S01]  /*1a40*/  IMAD.IADD R9, R0, 0x1, -R45 ;  /* 0x0000000100097824 */ /* 0x000fe200078e0a2d */
[C---:B------:R-:W-:Y:S01]  /*1a50*/  IADD3 R5, P0, PT, R45.reuse, UR4, RZ ;  /* 0x000000042d057c10 */ /* 0x040fe2000ff1e0ff */
[----:B------:R-:W-:Y:S01]  /*1a60*/  BSSY.RECONVERGENT B2, `(.L_x_24) ;  /* 0x0000039000027945 */ /* 0x000fe20003800200 */
[----:B------:R-:W-:Y:S02]  /*1a70*/  VIADD R43, R45, UR4 ;  /* 0x000000042d2b7c36 */ /* 0x000fe40008000000 */
[----:B------:R-:W-:Y:S01]  /*1a80*/  ISETP.GT.AND P1, PT, R9, 0x1800, PT ;  /* 0x000018000900780c */ /* 0x000fe20003f24270 */
[----:B------:R-:W-:Y:S01]  /*1a90*/  IMAD.X R8, RZ, RZ, RZ, P0 ;  /* 0x000000ffff087224 */ /* 0x000fe200000e06ff */
[----:B0-----:R-:W-:-:S04]  /*1aa0*/  LEA R4, P0, R5, UR8, 0x3 ;  /* 0x0000000805047c11 */ /* 0x001fc8000f8018ff */
[----:B------:R-:W-:Y:S02]  /*1ab0*/  LEA.HI.X R5, R5, UR9, R8, 0x3, P0 ;  /* 0x0000000905057c11 */ /* 0x000fe400080f1c08 */
[----:B------:R-:W-:-:S05]  /*1ac0*/  IADD3 R4, P0, PT, R4, 0x2000, RZ ;  /* 0x0000200004047810 */ /* 0x000fca0007f1e0ff */
[----:B------:R-:W-:Y:S01]  /*1ad0*/  IMAD.X R5, RZ, RZ, R5, P0 ;  /* 0x000000ffff057224 */ /* 0x000fe200000e0605 */
[----:B------:R-:W-:Y:S01]  /*1ae0*/  PLOP3.LUT P0, PT, PT, PT, PT, 0x80, 0x8 ;  /* 0x000000000008781c */ /* 0x000fe20003f0f070 */
[----:B------:R-:W-:-:S12]  /*1af0*/  @!P1 BRA `(.L_x_25) ;  /* 0x0000000000bc9947 */ /* 0x000fd80003800000 */
[----:B------:R-:W-:Y:S01]  /*1b00*/  PLOP3.LUT P0, PT, PT, PT, PT, 0x8, 0x80 ;  /* 0x000000000080781c */ /* 0x000fe20003f0e170 */
[----:B------:R-:W-:-:S12]  /*1b10*/  VIADD R40, R0, 0xffffe800 ;  /* 0xffffe80000287836 */ /* 0x000fd80000000000 */
.L_x_26:
[C---:B------:R-:W-:Y:S01]  /*1b20*/  IMAD.WIDE.U32 R38, R43.reuse, 0x8, R2 ;  /* 0x000000082b267825 */ /* 0x040fe200078e0002 */
[----:B------:R-:W2:Y:S04]  /*1b30*/  LDG.E.64.CONSTANT R8, desc[UR6][R4.64+-0x1000] ;  /* 0xfff0000604087981 */ /* 0x000ea8000c1e9b00 */
[----:B------:R-:W3:Y:S04]  /*1b40*/  LDG.E.64.CONSTANT R10, desc[UR6][R4.64] ;  /* 0x00000006040a7981 */ /* 0x000ee8000c1e9b00 */
[----:B------:R-:W4:Y:S01]  /*1b50*/  LDG.E.64.CONSTANT R38, desc[UR6][R38.64] ;  /* 0x0000000626267981 */ /* 0x000f22000c1e9b00 */
[----:B------:R-:W-:-:S03]  /*1b60*/  VIADD R15, R43, 0x800 ;  /* 0x000008002b0f7836 */ /* 0x000fc60000000000 */
[----:B------:R-:W5:Y:S01]  /*1b70*/  LDG.E.64.CONSTANT R12, desc[UR6][R4.64+0x1000] ;  /* 0x00100006040c7981 */ /* 0x000f62000c1e9b00 */
[----:B------:R-:W-:-:S03]  /*1b80*/  IMAD.WIDE.U32 R14, R15, 0x8, R2 ;  /* 0x000000080f0e7825 */ /* 0x000fc600078e0002 */
[----:B------:R-:W5:Y:S04]  /*1b90*/  LDG.E.64.CONSTANT R16, desc[UR6][R4.64+0x3000] ;  /* 0x0030000604107981 */ /* 0x000f68000c1e9b00 */
[----:B------:R-:W5:Y:S04]  /*1ba0*/  LDG.E.64.CONSTANT R14, desc[UR6][R14.64] ;  /* 0x000000060e0e7981 */ /* 0x000f68000c1e9b00 */
[----:B------:R-:W5:Y:S01]  /*1bb0*/  LDG.E.64.CONSTANT R18, desc[UR6][R4.64+0x4000] ;  /* 0x0040000604127981 */ /* 0x000f62000c1e9b00 */
        /* <DEDUP_REMOVED lines=11> */
[----:B------:R-:W5:Y:S04]  /*1c70*/  LDG.E.64.CONSTANT R34, desc[UR6][R4.64+0xc000] ;  /* 0x00c0000604227981 */ /* 0x000f68000c1e9b00 */
[----:B------:R0:W5:Y:S01]  /*1c80*/  LDG.E.64.CONSTANT R36, desc[UR6][R4.64+0xd000] ;  /* 0x00d0000604247981 */ /* 0x000162000c1e9b00 */
[----:B------:R-:W-:-:S05]  /*1c90*/  VIADD R45, R45, 0x2000 ;  /* 0x000020002d2d7836 */ /* 0x000fca0000000000 */
[----:B------:R-:W-:Y:S02]  /*1ca0*/  ISETP.GE.AND P1, PT, R45, R40, PT ;  /* 0x000000282d00720c */ /* 0x000fe40003f26270 */
[----:B0-----:R-:W-:Y:S01]  /*1cb0*/  IADD3 R4, P2, PT, R4, 0x10000, RZ ;  /* 0x0001000004047810 */ /* 0x001fe20007f5e0ff */
[----:B------:R-:W-:-:S04]  /*1cc0*/  VIADD R43, R43, 0x2000 ;  /* 0x000020002b2b7836 */ /* 0x000fc80000000000 */
[----:B------:R-:W-:Y:S01]  /*1cd0*/  IMAD.X R5, RZ, RZ, R5, P2 ;  /* 0x000000ffff057224 */ /* 0x000fe200010e0605 */
[----:B----4-:R-:W-:-:S08]  /*1ce0*/  DADD R38, R38, R6 ;  /* 0x0000000026267229 */ /* 0x010fd00000000006 */
[----:B--2---:R-:W-:-:S08]  /*1cf0*/  DADD R8, R38, R8 ;  /* 0x0000000026087229 */ /* 0x004fd00000000008 */
[----:B---3--:R-:W-:-:S08]  /*1d00*/  DADD R8, R8, R10 ;  /* 0x0000000008087229 */ /* 0x008fd0000000000a */
[----:B-----5:R-:W-:-:S08]  /*1d10*/  DADD R8, R8, R12 ;  /* 0x0000000008087229 */ /* 0x020fd0000000000c */
        /* <DEDUP_REMOVED lines=13> */
.L_x_25:
[----:B------:R-:W-:Y:S05]  /*1df0*/  BSYNC.RECONVERGENT B2 ;  /* 0x0000000000027941 */ /* 0x000fea0003800200 */
.L_x_24:
[----:B------:R-:W-:Y:S01]  /*1e00*/  IMAD.IADD R8, R0, 0x1, -R45 ;  /* 0x0000000100087824 */ /* 0x000fe200078e0a2d */
[----:B------:R-:W-:Y:S04]  /*1e10*/  BSSY.RECONVERGENT B2, `(.L_x_27) ;  /* 0x000001c000027945 */ /* 0x000fe80003800200 */
[----:B------:R-:W-:-:S13]  /*1e20*/  ISETP.GT.AND P1, PT, R8, 0x800, PT ;  /* 0x000008000800780c */ /* 0x000fda0003f24270 */
[----:B------:R-:W-:Y:S05]  /*1e30*/  @!P1 BRA `(.L_x_28) ;  /* 0x0000000000649947 */ /* 0x000fea0003800000 */
        /* <DEDUP_REMOVED lines=9> */
[----:B------:R-:W5:Y:S04]  /*1ed0*/  LDG.E.64.CONSTANT R22, desc[UR6][R4.64+0x4000] ;  /* 0x0040000604167981 */ /* 0x000f68000c1e9b00 */
[----:B------:R0:W5:Y:S01]  /*1ee0*/  LDG.E.64.CONSTANT R8, desc[UR6][R4.64+0x5000] ;  /* 0x0050000604087981 */ /* 0x000162000c1e9b00 */
[----:B------:R-:W-:Y:S01]  /*1ef0*/  PLOP3.LUT P0, PT, PT, PT, PT, 0x8, 0x80 ;  /* 0x000000000080781c */ /* 0x000fe20003f0e170 */
[----:B------:R-:W-:-:S02]  /*1f00*/  VIADD R45, R45, 0x1000 ;  /* 0x000010002d2d7836 */ /* 0x000fc40000000000 */
[----:B------:R-:W-:Y:S01]  /*1f10*/  VIADD R43, R43, 0x1000 ;  /* 0x000010002b2b7836 */ /* 0x000fe20000000000 */
[----:B----4-:R-:W-:-:S08]  /*1f20*/  DADD R6, R6, R10 ;  /* 0x0000000006067229 */ /* 0x010fd0000000000a */
[----:B--2---:R-:W-:-:S08]  /*1f30*/  DADD R6, R6, R12 ;  /* 0x0000000006067229 */ /* 0x004fd0000000000c */
[----:B---3--:R-:W-:-:S08]  /*1f40*/  DADD R6, R6, R14 ;  /* 0x0000000006067229 */ /* 0x008fd0000000000e */
[----:B-----5:R-:W-:-:S08]  /*1f50*/  DADD R6, R6, R16 ;  /* 0x0000000006067229 */ /* 0x020fd00000000010 */
[----:B------:R-:W-:-:S08]  /*1f60*/  DADD R6, R6, R18 ;  /* 0x0000000006067229 */ /* 0x000fd00000000012 */
[----:B------:R-:W-:Y:S01]  /*1f70*/  DADD R6, R6, R20 ;  /* 0x0000000006067229 */ /* 0x000fe20000000014 */
[----:B------:R-:W-:-:S07]  /*1f80*/  IADD3 R10, P1, PT, R4, 0x8000, RZ ;  /* 0x00008000040a7810 */ /* 0x000fce0007f3e0ff */
[----:B------:R-:W-:Y:S01]  /*1f90*/  DADD R6, R6, R22 ;  /* 0x0000000006067229 */ /* 0x000fe20000000016 */
[----:B0-----:R-:W-:Y:S02]  /*1fa0*/  IMAD.X R5, RZ, RZ, R5, P1 ;  /* 0x000000ffff057224 */ /* 0x001fe400008e0605 */
[----:B------:R-:W-:-:S05]  /*1fb0*/  IMAD.MOV.U32 R4, RZ, RZ, R10 ;  /* 0x000000ffff047224 */ /* 0x000fca00078e000a */
[----:B------:R-:W-:-:S11]  /*1fc0*/  DADD R6, R6, R8 ;  /* 0x0000000006067229 */ /* 0x000fd60000000008 */
.L_x_28:
[----:B------:R-:W-:Y:S05]  /*1fd0*/  BSYNC.RECONVERGENT B2 ;  /* 0x0000000000027941 */ /* 0x000fea0003800200 */
.L_x_27:
[----:B------:R-:W-:-:S13]  /*1fe0*/  ISETP.LT.OR P0, PT, R45, R0, P0 ;  /* 0x000000002d00720c */ /* 0x000fda0000701670 */
[----:B------:R-:W-:Y:S05]  /*1ff0*/  @!P0 BRA `(.L_x_20) ;  /* 0x0000000000248947 */ /* 0x000fea0003800000 */
[----:B------:R-:W-:Y:S01]  /*2000*/  IMAD.WIDE.U32 R2, R43, 0x8, R2 ;  /* 0x000000082b027825 */ /* 0x000fe200078e0002 */
[----:B------:R-:W2:Y:S04]  /*2010*/  LDG.E.64.CONSTANT R8, desc[UR6][R4.64+-0x1000] ;  /* 0xfff0000604087981 */ /* 0x000ea8000c1e9b00 */
[----:B------:R-:W3:Y:S04]  /*2020*/  LDG.E.64.CONSTANT R10, desc[UR6][R4.64] ;  /* 0x00000006040a7981 */ /* 0x000ee8000c1e9b00 */
[----:B------:R-:W4:Y:S04]  /*2030*/  LDG.E.64.CONSTANT R2, desc[UR6][R2.64] ;  /* 0x0000000602027981 */ /* 0x000f28000c1e9b00 */
[----:B------:R-:W5:Y:S01]  /*2040*/  LDG.E.64.CONSTANT R12, desc[UR6][R4.64+0x1000] ;  /* 0x00100006040c7981 */ /* 0x000f62000c1e9b00 */
[----:B----4-:R-:W-:-:S08]  /*2050*/  DADD R6, R6, R2 ;  /* 0x0000000006067229 */ /* 0x010fd00000000002 */
[----:B--2---:R-:W-:-:S08]  /*2060*/  DADD R6, R6, R8 ;  /* 0x0000000006067229 */ /* 0x004fd00000000008 */
[----:B---3--:R-:W-:-:S08]  /*2070*/  DADD R6, R6, R10 ;  /* 0x0000000006067229 */ /* 0x008fd0000000000a */
[----:B-----5:R-:W-:-:S11]  /*2080*/  DADD R6, R6, R12 ;  /* 0x0000000006067229 */ /* 0x020fd6000000000c */
.L_x_20:
[----:B------:R-:W-:Y:S05]  /*2090*/  BSYNC.RECONVERGENT B1 ;  /* 0x0000000000017941 */ /* 0x000fea0003800200 */
.L_x_18:
[----:B------:R-:W0:Y:S01]  /*20a0*/  S2R R0, SR_LANEID ;  /* 0x0000000000007919 */ /* 0x000e220000000000 */
[----:B------:R-:W-:Y:S04]  /*20b0*/  SHFL.DOWN PT, R2, R6, 0x1, 0x1f ;  /* 0x08201f0006027f89 */ /* 0x000fe800000e0000 */
[----:B------:R-:W1:Y:S02]  /*20c0*/  SHFL.DOWN PT, R3, R7, 0x1, 0x1f ;  /* 0x08201f0007037f89 */ /* 0x000e6400000e0000 */
[----:B-1----:R-:W-:Y:S01]  /*20d0*/  DADD R2, R2, R6 ;  /* 0x0000000002027229 */ /* 0x002fe20000000006 */
[C---:B0-----:R-:W-:Y:S02]  /*20e0*/  ISETP.GT.AND P0, PT, R0.reuse, 0x1e, PT ;  /* 0x0000001e0000780c */ /* 0x041fe40003f04270 */
[----:B------:R-:W-:-:S07]  /*20f0*/  ISETP.NE.AND P1, PT, R0, RZ, PT ;  /* 0x000000ff0000720c */ /* 0x000fce0003f25270 */
        /* <DEDUP_REMOVED lines=15> */
[----:B------:R-:W-:Y:S01]  /*21f0*/  ISETP.GT.AND P0, PT, R0, 0x17, PT ;  /* 0x000000170000780c */ /* 0x000fe20003f04270 */
[----:B------:R-:W-:Y:S01]  /*2200*/  SHFL.DOWN PT, R2, R6, 0x8, 0x1f ;  /* 0x09001f0006027f89 */ /* 0x000fe200000e0000 */
[----:B------:R-:W-:-:S03]  /*2210*/  @!P1 MOV R8, 0x400 ;  /* 0x0000040000089802 */ /* 0x000fc60000000f00 */
[----:B------:R-:W0:Y:S01]  /*2220*/  SHFL.DOWN PT, R3, R7, 0x8, 0x1f ;  /* 0x09001f0007037f89 */ /* 0x000e2200000e0000 */
[----:B-1----:R-:W-:Y:S01]  /*2230*/  @!P1 LEA R11, R11, R8, 0x18 ;  /* 0x000000080b0b9211 */ /* 0x002fe200078ec0ff */
[----:B0-----:R-:W-:-:S10]  /*2240*/  DADD R2, R2, R6 ;  /* 0x0000000002027229 */ /* 0x001fd40000000006 */
[----:B------:R-:W-:Y:S02]  /*2250*/  FSEL R4, R6, R2, P0 ;  /* 0x0000000206047208 */ /* 0x000fe40000000000 */
[----:B------:R-:W-:Y:S02]  /*2260*/  FSEL R5, R7, R3, P0 ;  /* 0x0000000307057208 */ /* 0x000fe40000000000 */
[----:B------:R-:W-:Y:S01]  /*2270*/  @!P1 SHF.R.U32.HI R6, RZ, 0x2, R41 ;  /* 0x00000002ff069819 */ /* 0x000fe20000011629 */
[----:B------:R-:W-:Y:S01]  /*2280*/  SHFL.DOWN PT, R2, R4, 0x10, 0x1f ;  /* 0x0a001f0004027f89 */ /* 0x000fe200000e0000 */
[----:B------:R-:W-:Y:S02]  /*2290*/  ISETP.NE.AND P0, PT, R41, RZ, PT ;  /* 0x000000ff2900720c */ /* 0x000fe40003f05270 */
[----:B------:R-:W-:Y:S01]  /*22a0*/  @!P1 LOP3.LUT R6, R6, 0xf8, RZ, 0xc0, !PT ;  /* 0x000000f806069812 */ /* 0x000fe200078ec0ff */
[----:B------:R-:W0:Y:S04]  /*22b0*/  SHFL.DOWN PT, R3, R5, 0x10, 0x1f ;  /* 0x0a001f0005037f89 */ /* 0x000e2800000e0000 */
[----:B------:R-:W-:Y:S01]  /*22c0*/  @!P1 IMAD.IADD R11, R6, 0x1, R11 ;  /* 0x00000001060b9824 */ /* 0x000fe200078e020b */
[----:B0-----:R-:W-:-:S07]  /*22d0*/  DADD R2, R2, R4 ;  /* 0x0000000002027229 */ /* 0x001fce0000000004 */
[----:B------:R0:W-:Y:S01]  /*22e0*/  @!P1 STS.64 [R11+0x10], R2 ;  /* 0x000010020b009388 */ /* 0x0001e20000000a00 */
[----:B------:R-:W-:Y:S01]  /*22f0*/  BAR.SYNC.DEFER_BLOCKING 0x0 ;  /* 0x0000000000007b1d */ /* 0x000fe20000010000 */
[----:B------:R-:W-:-:S04]  /*2300*/  ISETP.GT.AND P1, PT, R0, 0xf, PT ;  /* 0x0000000f0000780c */ /* 0x000fc80003f24270 */
[----:B------:R-:W-:Y:S02]  /*2310*/  FSEL R0, R4, R2, P1 ;  /* 0x0000000204007208 */ /* 0x000fe40000800000 */
[----:B------:R-:W-:-:S03]  /*2320*/  FSEL R5, R5, R3, P1 ;  /* 0x0000000305057208 */ /* 0x000fc60000800000 */
[----:B0-----:R-:W-:Y:S02]  /*2330*/  IMAD.MOV.U32 R2, RZ, RZ, R0 ;  /* 0x000000ffff027224 */ /* 0x001fe400078e0000 */
[----:B------:R-:W-:Y:S01]  /*2340*/  IMAD.MOV.U32 R3, RZ, RZ, R5 ;  /* 0x000000ffff037224 */ /* 0x000fe200078e0005 */
[----:B------:R-:W-:Y:S06]  /*2350*/  @P0 BRA `(.L_x_16) ;  /* 0x0000000000680947 */ /* 0x000fec0003800000 */
[----:B------:R-:W0:Y:S01]  /*2360*/  S2UR UR5, SR_CgaCtaId ;  /* 0x00000000000579c3 */ /* 0x000e220000008800 */
[----:B------:R-:W-:Y:S02]  /*2370*/  UMOV UR4, 0x400 ;  /* 0x0000040000047882 */ /* 0x000fe40000000000 */
[----:B0-----:R-:W-:-:S09]  /*2380*/  ULEA UR4, UR5, UR4, 0x18 ;  /* 0x0000000405047291 */ /* 0x001fd2000f8ec0ff */
[----:B------:R-:W0:Y:S04]  /*2390*/  LDS.64 R4, [UR4+0x18] ;  /* 0x00001804ff047984 */ /* 0x000e280008000a00 */
[----:B------:R-:W1:Y:S04]  /*23a0*/  LDS.128 R8, [UR4+0x20] ;  /* 0x00002004ff087984 */ /* 0x000e680008000c00 */
        /* <DEDUP_REMOVED lines=20> */
[----:B------:R-:W-:-:S11]  /*24f0*/  DADD R2, R2, R10 ;  /* 0x0000000002027229 */ /* 0x000fd6000000000a */
.L_x_16:
[----:B------:R-:W-:Y:S05]  /*2500*/  BSYNC.RECONVERGENT B0 ;  /* 0x0000000000007941 */ /* 0x000fea0003800200 */
.L_x_1:
[----:B------:R-:W-:Y:S05]  /*2510*/  @P0 EXIT ;  /* 0x000000000000094d */ /* 0x000fea0003800000 */
[----:B------:R-:W0:Y:S01]  /*2520*/  LDCU.64 UR4, c[0x0][0x398] ;  /* 0x00007300ff0477ac */ /* 0x000e220008000a00 */
[----:B------:R-:W2:Y:S01]  /*2530*/  LDC.64 R4, c[0x0][0x388] ;  /* 0x0000e200ff047b82 */ /* 0x000ea20000000a00 */
[----:B0-----:R-:W-:-:S07]  /*2540*/  DADD R2, R2, UR4 ;  /* 0x0000000402027e29 */ /* 0x001fce0008000000 */
[----:B--2---:R-:W-:Y:S01]  /*2550*/  STG.E.64 desc[UR6][R4.64], R2 ;  /* 0x0000000204007986 */ /* 0x004fe2000c101b06 */
[----:B------:R-:W-:Y:S05]  /*2560*/  EXIT ;  /* 0x000000000000794d */ /* 0x000fea0003800000 */
.L_x_29:
[----:B------:R-:W-:-:S00]  /*2570*/  BRA `(.L_x_29) ;  /* 0xfffffffc00fc7947 */ /* 0x000fc0000383ffff */
[----:B------:R-:W-:-:S00]  /*2580*/  NOP ;  /* 0x0000000000007918 */ /* 0x000fc00000000000 */
[----:B------:R-:W-:-:S00]  /*2590*/  NOP ;  /* 0x0000000000007918 */ /* 0x000fc00000000000 */
[----:B------:R-:W-:-:S00]  /*25a0*/  NOP ;  /* 0x0000000000007918 */ /* 0x000fc00000000000 */
[----:B------:R-:W-:-:S00]  /*25b0*/  NOP ;  /* 0x0000000000007918 */ /* 0x000fc00000000000 */
[----:B------:R-:W-:-:S00]  /*25c0*/  NOP ;  /* 0x0000000000007918 */ /* 0x000fc00000000000 */
[----:B------:R-:W-:-:S00]  /*25d0*/  NOP ;  /* 0x0000000000007918 */ /* 0x000fc00000000000 */
[----:B------:R-:W-:-:S00]  /*25e0*/  NOP ;  /* 0x0000000000007918 */ /* 0x000fc00000000000 */
[----:B------:R-:W-:-:S00]  /*25f0*/  NOP ;  /* 0x0000000000007918 */ /* 0x000fc00000000000 */
.L_x_191:


//--------------------- .text._ZN3cub18CUB_300001_SM_10006detail6reduce18DeviceReduceKernelINS2_10policy_hubIdyN4cuda3std3__44plusIdEEE10Policy1000EN6thrust24THRUST_300001_SM_1000_NS10device_ptrIdEEyS9_dNS7_10__identityEEEvT0_PT3_T1_NS0_13GridEvenShareISK_EET2_T4_ --------------------------
	.section	.text._ZN3cub18CUB_300001_SM_10006detail6reduce18DeviceReduceKernelINS2_10policy_hubIdyN4cuda3std3__44plusIdEEE10Policy1000EN6thrust24THRUST_300001_SM_1000_NS10device_ptrIdEEyS9_dNS7_10__identityEEEvT0_PT3_T1_NS0_13GridEvenShareISK_EET2_T4_,"ax",@progbits
	.align	128
        .global         _ZN3cub18CUB_300001_SM_10006detail6reduce18DeviceReduceKernelINS2_10policy_hubIdyN4cuda3std3__44plusIdEEE10Policy1000EN6thrust24THRUST_300001_SM_1000_NS10device_ptrIdEEyS9_dNS7_10__identityEEEvT0_PT3_T1_NS0_13GridEvenShareISK_EET2_T4_
        .type           _ZN3cub18CUB_300001_SM_10006detail6reduce18DeviceReduceKernelINS2_10policy_hubIdyN4cuda3std3__44plusIdEEE10Policy1000EN6thrust24THRUST_300001_SM_1000_NS10device_ptrIdEEyS9_dNS7_10__identityEEEvT0_PT3_T1_NS0_13GridEvenShareISK_EET2_T4_,@function
        .size           _ZN3cub18CUB_300001_SM_10006detail6reduce18DeviceReduceKernelINS2_10policy_hubIdyN4cuda3std3__44plusIdEEE10Policy1000EN6thrust24THRUST_300001_SM_1000_NS10device_ptrIdEEyS9_dNS7_10__identityEEEvT0_PT3_T1_NS0_13GridEvenShareISK_EET2_T4_,(.L_x_192 - _ZN3cub18CUB_300001_SM_10006detail6reduce18DeviceReduceKernelINS2_10policy_hubIdyN4cuda3std3__44plusIdEEE10Policy1000EN6thrust24THRUST_300001_SM_1000_NS10device_ptrIdEEyS9_dNS7_10__identityEEEvT0_PT3_T1_NS0_13GridEvenShareISK_EET2_T4_)
        .other          _ZN3cub18CUB_300001_SM_10006detail6reduce18DeviceReduceKernelINS2_10policy_hubIdyN4cuda3std3__44plusIdEEE10Policy1000EN6thrust24THRUST_300001_SM_1000_NS10device_ptrIdEEyS9_dNS7_10__identityEEEvT0_PT3_T1_NS0_13GridEvenShareISK_EET2_T4_,@"STO_CUDA_ENTRY STV_DEFAULT"
_ZN3cub18CUB_300001_SM_10006detail6reduce18DeviceReduceKernelINS2_10policy_hubIdyN4cuda3std3__44plusIdEEE10Policy1000EN6thrust24THRUST_300001_SM_1000_NS10device_ptrIdEEyS9_dNS7_10__identityEEEvT0_PT3_T1_NS0_13GridEvenShareISK_EET2_T4_:
.text._ZN3cub18CUB_300001_SM_10006detail6reduce18DeviceReduceKernelINS2_10policy_hubIdyN4cuda3std3__44plusIdEEE10Policy1000EN6thrust24THRUST_300001_SM_1000_NS10device_ptrIdEEyS9_dNS7_10__identityEEEvT0_PT3_T1_NS0_13GridEvenShareISK_EET2_T4_:
[----:B------:R-:W-:Y:S08]  /*0000*/  LDC R1, c[0x0][0x37c] ;  /* 0x0000df00ff017b82 */ /* 0x000ff00000000800 */
[----:B------:R-:W0:Y:S01]  /*0010*/  S2UR UR18, SR_CTAID.X ;  /* 0x00000000001279c3 */ /* 0x000e220000002500 */
[----:B------:R-:W1:Y:S01]  /*0020*/  LDCU.64 UR4, c[0x0][0x3b8] ;  /* 0x00007700ff0477ac */ /* 0x000e620008000a00 */
[----:B------:R-:W-:Y:S01]  /*0030*/  BSSY.RECONVERGENT B0, `(.L_x_30) ;  /* 0x0000277000007945 */ /* 0x000fe20003800200 */
[----:B------:R-:W2:Y:S01]  /*0040*/  LDCU UR11, c[0x0][0x3c0] ;  /* 0x00007800ff0b77ac */ /* 0x000ea20008000800 */
[----:B------:R-:W3:Y:S01]  /*0050*/  LDCU.64 UR16, c[0x0][0x358] ;  /* 0x00006b00ff1077ac */ /* 0x000ee20008000a00 */
[----:B-1----:R-:W-:-:S02]  /*0060*/  IMAD.U32 R12, RZ, RZ, UR4 ;  /* 0x00000004ff0c7e24 */ /* 0x002fc4000f8e00ff */
[----:B------:R-:W-:Y:S01]  /*0070*/  IMAD.U32 R3, RZ, RZ, UR5 ;  /* 0x00000005ff037e24 */ /* 0x000fe2000f8e00ff */
[----:B--2---:R-:W-:Y:S02]  /*0080*/  UIMAD UR5, UR11, 0xe00, URZ ;  /* 0x00000e000b0578a4 */ /* 0x004fe4000f8e02ff */
[----:B0-----:R-:W-:Y:S02]  /*0090*/  UIMAD UR9, UR18, 0xe00, URZ ;  /* 0x00000e00120978a4 */ /* 0x001fe4000f8e02ff */
[----:B------:R-:W-:-:S04]  /*00a0*/  USHF.R.S32.HI UR4, URZ, 0x1f, UR5 ;  /* 0x0000001fff047899 */ /* 0x000fc80008011405 */
[----:B------:R-:W-:-:S04]  /*00b0*/  IADD3 R13, P1, PT, R12, -UR9, RZ ;  /* 0x800000090c0d7c10 */ /* 0x000fc8000ff3e0ff */
[----:B------:R-:W-:Y:S02]  /*00c0*/  ISETP.GT.U32.AND P0, PT, R13, 0xdff, PT ;  /* 0x00000dff0d00780c */ /* 0x000fe40003f04070 */
[----:B------:R-:W-:-:S04]  /*00d0*/  IADD3.X R2, PT, PT, R3, -0x1, RZ, P1, !PT ;  /* 0xffffffff03027810 */ /* 0x000fc80000ffe4ff */
[----:B------:R-:W-:-:S13]  /*00e0*/  ISETP.GT.U32.AND.EX P0, PT, R2, RZ, PT, P0 ;  /* 0x000000ff0200720c */ /* 0x000fda0003f04100 */
[----:B---3--:R-:W-:Y:S05]  /*00f0*/  @P0 BRA `(.L_x_31) ;  /* 0x0000001400280947 */ /* 0x008fea0003800000 */
[----:B------:R-:W0:Y:S01]  /*0100*/  S2R R0, SR_TID.X ;  /* 0x0000000000007919 */ /* 0x000e220000002100 */
[----:B------:R-:W-:Y:S01]  /*0110*/  VIADD R3, R12, -UR9 ;  /* 0x800000090c037c36 */ /* 0x000fe20008000000 */
[----:B------:R-:W-:Y:S01]  /*0120*/  BSSY.RECONVERGENT B1, `(.L_x_32) ;  /* 0x000000a000017945 */ /* 0x000fe20003800200 */
[----:B------:R-:W-:-:S03]  /*0130*/  CS2R R8, SRZ ;  /* 0x0000000000087805 */ /* 0x000fc6000001ff00 */
[----:B0-----:R-:W-:Y:S01]  /*0140*/  ISETP.GE.AND P0, PT, R0, R3, PT ;  /* 0x000000030000720c */ /* 0x001fe20003f06270 */
[----:B------:R-:W-:-:S12]  /*0150*/  IMAD.MOV.U32 R2, RZ, RZ, R0 ;  /* 0x000000ffff027224 */ /* 0x000fd800078e0000 */
[----:B------:R-:W-:Y:S05]  /*0160*/  @P0 BRA `(.L_x_33) ;  /* 0x0000000000140947 */ /* 0x000fea0003800000 */
[----:B------:R-:W0:Y:S01]  /*0170*/  LDC.64 R8, c[0x0][0x380] ;  /* 0x0000e000ff087b82 */ /* 0x000e220000000a00 */
[----:B------:R-:W-:-:S04]  /*0180*/  VIADD R5, R0, UR9 ;  /* 0x0000000900057c36 */ /* 0x000fc80008000000 */
[----:B0-----:R-:W-:-:S06]  /*0190*/  IMAD.WIDE.U32 R8, R5, 0x8, R8 ;  /* 0x0000000805087825 */ /* 0x001fcc00078e0008 */
[----:B------:R-:W5:Y:S01]  /*01a0*/  LDG.E.64 R8, desc[UR16][R8.64] ;  /* 0x0000001008087981 */ /* 0x000f62000c1e1b00 */
[----:B------:R-:W-:-:S07]  /*01b0*/  VIADD R2, R0, 0x200 ;  /* 0x0000020000027836 */ /* 0x000fce0000000000 */
.L_x_33:
[----:B------:R-:W-:Y:S05]  /*01c0*/  BSYNC.RECONVERGENT B1 ;  /* 0x0000000000017941 */ /* 0x000fea0003800200 */
.L_x_32:
[----:B------:R-:W-:Y:S01]  /*01d0*/  ISETP.GE.AND P0, PT, R2, R3, PT ;  /* 0x000000030200720c */ /* 0x000fe20003f06270 */
[----:B------:R-:W-:-:S12]  /*01e0*/  BSSY.RECONVERGENT B1, `(.L_x_34) ;  /* 0x0000078000017945 */ /* 0x000fd80003800200 */
[----:B------:R-:W-:Y:S05]  /*01f0*/  @P0 BRA `(.L_x_35) ;  /* 0x0000000400d80947 */ /* 0x000fea0003800000 */
[----:B------:R-:W-:Y:S01]  /*0200*/  LOP3.LUT R5, RZ, R2, RZ, 0x33, !PT ;  /* 0x00000002ff057212 */ /* 0x000fe200078e33ff */
[----:B------:R-:W-:Y:S03]  /*0210*/  BSSY.RECONVERGENT B2, `(.L_x_36) ;  /* 0x0000036000027945 */ /* 0x000fe60003800200 */
[----:B------:R-:W-:-:S04]  /*0220*/  IADD3 R12, PT, PT, R12, -UR9, R5 ;  /* 0x800000090c0c7c10 */ /* 0x000fc8000fffe005 */
[C---:B------:R-:W-:Y:S02]  /*0230*/  ISETP.GE.U32.AND P1, PT, R12.reuse, 0x1e00, PT ;  /* 0x00001e000c00780c */ /* 0x040fe40003f26070 */
[----:B------:R-:W-:-:S04]  /*0240*/  LEA.HI R4, R12, 0x1, RZ, 0x17 ;  /* 0x000000010c047811 */ /* 0x000fc800078fb8ff */
[----:B------:R-:W-:-:S04]  /*0250*/  LOP3.LUT R5, R4, 0xf, RZ, 0xc0, !PT ;  /* 0x0000000f04057812 */ /* 0x000fc800078ec0ff */
[----:B------:R-:W-:-:S03]  /*0260*/  ISETP.NE.AND P0, PT, R5, RZ, PT ;  /* 0x000000ff0500720c */ /* 0x000fc60003f05270 */
[----:B------:R-:W-:Y:S10]  /*0270*/  @!P1 BRA `(.L_x_37) ;  /* 0x0000000000bc9947 */ /* 0x000ff40003800000 */
[----:B------:R-:W0:Y:S01]  /*0280*/  LDCU.64 UR4, c[0x0][0x380] ;  /* 0x00007000ff0477ac */ /* 0x000e220008000a00 */
[----:B------:R-:W-:Y:S01]  /*0290*/  IMAD.WIDE.U32 R6, R2, 0x8, RZ ;  /* 0x0000000802067825 */ /* 0x000fe200078e00ff */
[----:B------:R-:W-:-:S03]  /*02a0*/  LOP3.LUT R26, R4, 0xfffff0, RZ, 0xc0, !PT ;  /* 0x00fffff0041a7812 */ /* 0x000fc600078ec0ff */
[----:B------:R-:W-:Y:S02]  /*02b0*/  IMAD.U32 R11, RZ, RZ, UR18 ;  /* 0x00000012ff0b7e24 */ /* 0x000fe4000f8e00ff */
[----:B------:R-:W-:Y:S02]  /*02c0*/  IMAD.MOV R26, RZ, RZ, -R26 ;  /* 0x000000ffff1a7224 */ /* 0x000fe400078e0a1a */
[----:B------:R-:W-:-:S03]  /*02d0*/  IMAD.WIDE.U32 R6, R11, 0x7000, R6 ;  /* 0x000070000b067825 */ /* 0x000fc600078e0006 */
[----:B0-----:R-:W-:-:S04]  /*02e0*/  IADD3 R6, P1, PT, R6, UR4, RZ ;  /* 0x0000000406067c10 */ /* 0x001fc8000ff3e0ff */
[----:B------:R-:W-:-:S04]  /*02f0*/  IADD3 R6, P2, PT, R6, 0x8000, RZ ;  /* 0x0000800006067810 */ /* 0x000fc80007f5e0ff */
[----:B------:R-:W-:-:S09]  /*0300*/  IADD3.X R7, PT, PT, RZ, UR5, R7, P2, P1 ;  /* 0x00000005ff077c10 */ /* 0x000fd200097e2407 */
.L_x_38:
[----:B------:R-:W2:Y:S04]  /*0310*/  LDG.E.64 R10, desc[UR16][R6.64+-0x8000] ;  /* 0xff800010060a7981 */ /* 0x000ea8000c1e1b00 */
[----:B------:R-:W3:Y:S04]  /*0320*/  LDG.E.64 R12, desc[UR16][R6.64+-0x7000] ;  /* 0xff900010060c7981 */ /* 0x000ee8000c1e1b00 */
[----:B------:R-:W4:Y:S04]  /*0330*/  LDG.E.64 R14, desc[UR16][R6.64+-0x6000] ;  /* 0xffa00010060e7981 */ /* 0x000f28000c1e1b00 */
[----:B------:R-:W4:Y:S04]  /*0340*/  LDG.E.64 R16, desc[UR16][R6.64+-0x5000] ;  /* 0xffb0001006107981 */ /* 0x000f28000c1e1b00 */
[----:B------:R-:W4:Y:S04]  /*0350*/  LDG.E.64 R18, desc[UR16][R6.64+-0x4000] ;  /* 0xffc0001006127981 */ /* 0x000f28000c1e1b00 */
[----:B------:R-:W4:Y:S04]  /*0360*/  LDG.E.64 R20, desc[UR16][R6.64+-0x3000] ;  /* 0xffd0001006147981 */ /* 0x000f28000c1e1b00 */
[----:B------:R-:W4:Y:S04]  /*0370*/  LDG.E.64 R24, desc[UR16][R6.64+-0x2000] ;  /* 0xffe0001006187981 */ /* 0x000f28000c1e1b00 */
[----:B------:R-:W4:Y:S01]  /*0380*/  LDG.E.64 R22, desc[UR16][R6.64+-0x1000] ;  /* 0xfff0001006167981 */ /* 0x000f22000c1e1b00 */
[----:B--2--5:R-:W-:-:S03]  /*0390*/  DADD R10, R10, R8 ;  /* 0x000000000a0a7229 */ /* 0x024fc60000000008 */
[----:B------:R-:W2:Y:S05]  /*03a0*/  LDG.E.64 R8, desc[UR16][R6.64] ;  /* 0x0000001006087981 */ /* 0x000eaa000c1e1b00 */
[----:B---3--:R-:W-:Y:S02]  /*03b0*/  DADD R12, R10, R12 ;  /* 0x000000000a0c7229 */ /* 0x008fe4000000000c */
[----:B------:R-:W3:Y:S06]  /*03c0*/  LDG.E.64 R10, desc[UR16][R6.64+0x1000] ;  /* 0x00100010060a7981 */ /* 0x000eec000c1e1b00 */
[----:B----4-:R-:W-:-:S02]  /*03d0*/  DADD R14, R12, R14 ;  /* 0x000000000c0e7229 */ /* 0x010fc4000000000e */
[----:B------:R-:W4:Y:S06]  /*03e0*/  LDG.E.64 R12, desc[UR16][R6.64+0x2000] ;  /* 0x00200010060c7981 */ /* 0x000f2c000c1e1b00 */
[----:B------:R-:W-:Y:S02]  /*03f0*/  DADD R16, R14, R16 ;  /* 0x000000000e107229 */ /* 0x000fe40000000010 */
[----:B------:R-:W4:Y:S06]  /*0400*/  LDG.E.64 R14, desc[UR16][R6.64+0x3000] ;  /* 0x00300010060e7981 */ /* 0x000f2c000c1e1b00 */
[----:B------:R-:W-:-:S02]  /*0410*/  DADD R18, R16, R18 ;  /* 0x0000000010127229 */ /* 0x000fc40000000012 */
[----:B------:R-:W4:Y:S06]  /*0420*/  LDG.E.64 R16, desc[UR16][R6.64+0x4000] ;  /* 0x0040001006107981 */ /* 0x000f2c000c1e1b00 */
[----:B------:R-:W-:Y:S02]  /*0430*/  DADD R20, R18, R20 ;  /* 0x0000000012147229 */ /* 0x000fe40000000014 */
[----:B------:R-:W4:Y:S06]  /*0440*/  LDG.E.64 R18, desc[UR16][R6.64+0x5000] ;  /* 0x0050001006127981 */ /* 0x000f2c000c1e1b00 */
[----:B------:R-:W-:-:S02]  /*0450*/  DADD R24, R20, R24 ;  /* 0x0000000014187229 */ /* 0x000fc40000000018 */
[----:B------:R-:W4:Y:S06]  /*0460*/  LDG.E.64 R20, desc[UR16][R6.64+0x6000] ;  /* 0x0060001006147981 */ /* 0x000f2c000c1e1b00 */
[----:B------:R-:W-:Y:S02]  /*0470*/  DADD R22, R24, R22 ;  /* 0x0000000018167229 */ /* 0x000fe40000000016 */
[----:B------:R0:W4:Y:S01]  /*0480*/  LDG.E.64 R24, desc[UR16][R6.64+0x7000] ;  /* 0x0070001006187981 */ /* 0x000122000c1e1b00 */
[----:B------:R-:W-:Y:S02]  /*0490*/  VIADD R26, R26, 0x10 ;  /* 0x000000101a1a7836 */ /* 0x000fe40000000000 */
[----:B------:R-:W-:-:S03]  /*04a0*/  VIADD R2, R2, 0x2000 ;  /* 0x0000200002027836 */ /* 0x000fc60000000000 */
[----:B------:R-:W-:Y:S02]  /*04b0*/  ISETP.NE.AND P1, PT, R26, RZ, PT ;  /* 0x000000ff1a00720c */ /* 0x000fe40003f25270 */
[----:B0-----:R-:W-:-:S05]  /*04c0*/  IADD3 R6, P2, PT, R6, 0x10000, RZ ;  /* 0x0001000006067810 */ /* 0x001fca0007f5e0ff */
[----:B------:R-:W-:Y:S01]  /*04d0*/  IMAD.X R7, RZ, RZ, R7, P2 ;  /* 0x000000ffff077224 */ /* 0x000fe200010e0607 */
[----:B--2---:R-:W-:-:S08]  /*04e0*/  DADD R8, R22, R8 ;  /* 0x0000000016087229 */ /* 0x004fd00000000008 */
[----:B---3--:R-:W-:-:S08]  /*04f0*/  DADD R8, R8, R10 ;  /* 0x0000000008087229 */ /* 0x008fd0000000000a */
[----:B----4-:R-:W-:-:S08]  /*0500*/  DADD R8, R8, R12 ;  /* 0x0000000008087229 */ /* 0x010fd0000000000c */
[----:B------:R-:W-:-:S08]  /*0510*/  DADD R8, R8, R14 ;  /* 0x0000000008087229 */ /* 0x000fd0000000000e */
[----:B------:R-:W-:-:S08]  /*0520*/  DADD R8, R8, R16 ;  /* 0x0000000008087229 */ /* 0x000fd00000000010 */
[----:B------:R-:W-:-:S08]  /*0530*/  DADD R8, R8, R18 ;  /* 0x0000000008087229 */ /* 0x000fd00000000012 */
[----:B------:R-:W-:-:S08]  /*0540*/  DADD R8, R8, R20 ;  /* 0x0000000008087229 */ /* 0x000fd00000000014 */
[----:B------:R-:W-:Y:S01]  /*0550*/  DADD R8, R8, R24 ;  /* 0x0000000008087229 */ /* 0x000fe20000000018 */
[----:B------:R-:W-:Y:S10]  /*0560*/  @P1 BRA `(.L_x_38) ;  /* 0xfffffffc00681947 */ /* 0x000ff4000383ffff */
.L_x_37:
[----:B------:R-:W-:Y:S05]  /*0570*/  BSYNC.RECONVERGENT B2 ;  /* 0x0000000000027941 */ /* 0x000fea0003800200 */
.L_x_36:
[----:B------:R-:W-:Y:S05]  /*0580*/  @!P0 BRA `(.L_x_35) ;  /* 0x0000000000f48947 */ /* 0x000fea0003800000 */
[----:B------:R-:W-:Y:S01]  /*0590*/  ISETP.GE.U32.AND P1, PT, R5, 0x8, PT ;  /* 0x000000080500780c */ /* 0x000fe20003f26070 */
[----:B------:R-:W-:Y:S01]  /*05a0*/  BSSY.RECONVERGENT B2, `(.L_x_39) ;  /* 0x000001a000027945 */ /* 0x000fe20003800200 */
[----:B------:R-:W-:-:S04]  /*05b0*/  LOP3.LUT R26, R4, 0x7, RZ, 0xc0, !PT ;  /* 0x00000007041a7812 */ /* 0x000fc800078ec0ff */
[----:B------:R-:W-:-:S07]  /*05c0*/  ISETP.NE.AND P0, PT, R26, RZ, PT ;  /* 0x000000ff1a00720c */ /* 0x000fce0003f05270 */
[----:B------:R-:W-:Y:S06]  /*05d0*/  @!P1 BRA `(.L_x_40) ;  /* 0x0000000000589947 */ /* 0x000fec0003800000 */
[----:B------:R-:W0:Y:S01]  /*05e0*/  LDCU.64 UR4, c[0x0][0x380] ;  /* 0x00007000ff0477ac */ /* 0x000e220008000a00 */
[----:B------:R-:W-:-:S04]  /*05f0*/  IADD3 R5, P1, PT, R2, UR9, RZ ;  /* 0x0000000902057c10 */ /* 0x000fc8000ff3e0ff */
[----:B------:R-:W-:Y:S02]  /*0600*/  LEA.HI.X.SX32 R6, R2, RZ, 0x1, P1 ;  /* 0x000000ff02067211 */ /* 0x000fe400008f0eff */
[----:B0-----:R-:W-:-:S04]  /*0610*/  LEA R24, P1, R5, UR4, 0x3 ;  /* 0x0000000405187c11 */ /* 0x001fc8000f8218ff */
[----:B------:R-:W-:-:S05]  /*0620*/  LEA.HI.X R25, R5, UR5, R6, 0x3, P1 ;  /* 0x0000000505197c11 */ /* 0x000fca00088f1c06 */
        /* <DEDUP_REMOVED lines=17> */
.L_x_40:
[----:B------:R-:W-:Y:S05]  /*0740*/  BSYNC.RECONVERGENT B2 ;  /* 0x0000000000027941 */ /* 0x000fea0003800200 */
.L_x_39:
        /* <DEDUP_REMOVED lines=14> */
[----:B------:R-:W4:Y:S01]  /*0830*/  LDG.E.64 R14, desc[UR16][R4.64+0x3000] ;  /* 0x00300010040e7981 */ /* 0x000f22000c1e1b00 */
[----:B------:R-:W-:Y:S01]  /*0840*/  VIADD R2, R2, 0x800 ;  /* 0x0000080002027836 */ /* 0x000fe20000000000 */
[----:B--2--5:R-:W-:-:S08]  /*0850*/  DADD R6, R8, R6 ;  /* 0x0000000008067229 */ /* 0x024fd00000000006 */
[----:B---3--:R-:W-:-:S08]  /*0860*/  DADD R6, R6, R10 ;  /* 0x0000000006067229 */ /* 0x008fd0000000000a */
[----:B----4-:R-:W-:-:S08]  /*0870*/  DADD R6, R6, R12 ;  /* 0x0000000006067229 */ /* 0x010fd0000000000c */
[----:B------:R-:W-:-:S11]  /*0880*/  DADD R8, R6, R14 ;  /* 0x0000000006087229 */ /* 0x000fd6000000000e */
.L_x_42:
[----:B------:R-:W-:Y:S05]  /*0890*/  BSYNC.RECONVERGENT B2 ;  /* 0x0000000000027941 */ /* 0x000fea0003800200 */
.L_x_41:
[----:B------:R-:W-:Y:S05]  /*08a0*/  @!P0 BRA `(.L_x_35) ;  /* 0x00000000002c8947 */ /* 0x000fea0003800000 */
[----:B------:R-:W0:Y:S01]  /*08b0*/  LDC.64 R4, c[0x0][0x380] ;  /* 0x0000e000ff047b82 */ /* 0x000e220000000a00 */
[----:B------:R-:W-:Y:S02]  /*08c0*/  IMAD.U32 R7, RZ, RZ, UR18 ;  /* 0x00000012ff077e24 */ /* 0x000fe4000f8e00ff */
[----:B------:R-:W-:Y:S02]  /*08d0*/  IMAD.MOV R10, RZ, RZ, -R16 ;  /* 0x000000ffff0a7224 */ /* 0x000fe400078e0a10 */
[----:B0-----:R-:W-:-:S07]  /*08e0*/  IMAD.WIDE.U32 R4, R7, 0x7000, R4 ;  /* 0x0000700007047825 */ /* 0x001fce00078e0004 */
.L_x_43:
[----:B------:R-:W-:-:S06]  /*08f0*/  IMAD.WIDE R6, R2, 0x8, R4 ;  /* 0x0000000802067825 */ /* 0x000fcc00078e0204 */
[----:B------:R-:W2:Y:S01]  /*0900*/  LDG.E.64 R6, desc[UR16][R6.64] ;  /* 0x0000001006067981 */ /* 0x000ea2000c1e1b00 */
[----:B------:R-:W-:Y:S02]  /*0910*/  VIADD R10, R10, 0x1 ;  /* 0x000000010a0a7836 */ /* 0x000fe40000000000 */
[----:B------:R-:W-:-:S03]  /*0920*/  VIADD R2, R2, 0x200 ;  /* 0x0000020002027836 */ /* 0x000fc60000000000 */
[----:B------:R-:W-:Y:S01]  /*0930*/  ISETP.NE.AND P0, PT, R10, RZ, PT ;  /* 0x000000ff0a00720c */ /* 0x000fe20003f05270 */
[----:B--2--5:R-:W-:-:S12]  /*0940*/  DADD R8, R6, R8 ;  /* 0x0000000006087229 */ /* 0x024fd80000000008 */
[----:B------:R-:W-:Y:S05]  /*0950*/  @P0 BRA `(.L_x_43) ;  /* 0xfffffffc00e40947 */ /* 0x000fea000383ffff */
.L_x_35:
[----:B------:R-:W-:Y:S05]  /*0960*/  BSYNC.RECONVERGENT B1 ;  /* 0x0000000000017941 */ /* 0x000fea0003800200 */
.L_x_34:
        /* <DEDUP_REMOVED lines=12> */
[----:B------:R-:W-:-:S03]  /*0a30*/  @!P1 SHF.R.U32.HI R3, RZ, 0x2, R0 ;  /* 0x00000002ff039819 */ /* 0x000fc60000011600 */
[----:B------:R-:W0:Y:S01]  /*0a40*/  SHFL.DOWN PT, R5, R7, 0x2, 0x1f ;  /* 0x08401f0007057f89 */ /* 0x000e2200000e0000 */
[----:B------:R-:W-:Y:S01]  /*0a50*/  @!P1 LOP3.LUT R3, R3, 0xf8, RZ, 0xc0, !PT ;  /* 0x000000f803039812 */ /* 0x000fe200078ec0ff */
        /* <DEDUP_REMOVED lines=14> */
[----:B-1----:R-:W-:-:S05]  /*0b40*/  @!P1 LEA R10, R13, R10, 0x18 ;  /* 0x0000000a0d0a9211 */ /* 0x002fca00078ec0ff */
[----:B------:R-:W-:Y:S01]  /*0b50*/  @!P1 IMAD.IADD R3, R3, 0x1, R10 ;  /* 0x0000000103039824 */ /* 0x000fe200078e020a */
[----:B0-----:R-:W-:-:S10]  /*0b60*/  DADD R4, R4, R8 ;  /* 0x0000000004047229 */ /* 0x001fd40000000008 */
[----:B------:R-:W-:Y:S02]  /*0b70*/  FSEL R6, R8, R4, P0 ;  /* 0x0000000408067208 */ /* 0x000fe40000000000 */
[----:B------:R-:W-:Y:S02]  /*0b80*/  FSEL R7, R9, R5, P0 ;  /* 0x0000000509077208 */ /* 0x000fe40000000000 */
[----:B------:R-:W-:Y:S01]  /*0b90*/  ISETP.NE.AND P0, PT, R0, RZ, PT ;  /* 0x000000ff0000720c */ /* 0x000fe20003f05270 */
[----:B------:R-:W-:Y:S04]  /*0ba0*/  SHFL.DOWN PT, R4, R6, 0x10, 0x1f ;  /* 0x0a001f0006047f89 */ /* 0x000fe800000e0000 */
[----:B------:R-:W0:Y:S02]  /*0bb0*/  SHFL.DOWN PT, R5, R7, 0x10, 0x1f ;  /* 0x0a001f0007057f89 */ /* 0x000e2400000e0000 */
        /* <DEDUP_REMOVED lines=10> */
[----:B--2---:R-:W0:Y:S04]  /*0c60*/  LDS.64 R2, [UR4+0x18] ;  /* 0x00001804ff027984 */ /* 0x004e280008000a00 */
        /* <DEDUP_REMOVED lines=23> */
.L_x_44:
[----:B------:R-:W-:-:S05]  /*0de0*/  LOP3.LUT R2, R0, 0x3e0, RZ, 0xc0, !PT ;  /* 0x000003e000027812 */ /* 0x000fca00078ec0ff */
[----:B------:R-:W-:Y:S01]  /*0df0*/  VIADD R4, R2, 0x20 ;  /* 0x0000002002047836 */ /* 0x000fe20000000000 */
[----:B------:R-:W-:-:S04]  /*0e00*/  LOP3.LUT R2, RZ, R2, RZ, 0x33, !PT ;  /* 0x00000002ff027212 */ /* 0x000fc800078e33ff */
[----:B------:R-:W-:Y:S01]  /*0e10*/  ISETP.GT.AND P0, PT, R4, R3, PT ;  /* 0x000000030400720c */ /* 0x000fe20003f04270 */
[----:B------:R-:W-:-:S05]  /*0e20*/  IMAD.IADD R2, R3, 0x1, R2 ;  /* 0x0000000103027824 */ /* 0x000fca00078e0202 */
[----:B------:R-:W-:Y:S02]  /*0e30*/  SEL R5, R2, 0x1f, P0 ;  /* 0x0000001f02057807 */ /* 0x000fe40000000000 */
[----:B------:R-:W0:Y:S03]  /*0e40*/  S2R R2, SR_LANEID ;  /* 0x0000000000027919 */ /* 0x000e260000000000 */
[----:B-----5:R-:W-:Y:S04]  /*0e50*/  SHFL.DOWN PT, R6, R8, 0x1, R5 ;  /* 0x0820000008067989 */ /* 0x020fe800000e0005 */
[----:B------:R-:W1:Y:S02]  /*0e60*/  SHFL.DOWN PT, R7, R9, 0x1, R5 ;  /* 0x0820000009077989 */ /* 0x000e6400000e0005 */
[----:B-1----:R-:W-:Y:S01]  /*0e70*/  DADD R6, R6, R8 ;  /* 0x0000000006067229 */ /* 0x002fe20000000008 */
[C---:B0-----:R-:W-:Y:S01]  /*0e80*/  ISETP.GE.AND P0, PT, R2.reuse, R5, PT ;  /* 0x000000050200720c */ /* 0x041fe20003f06270 */
[C---:B------:R-:W-:Y:S01]  /*0e90*/  VIADD R4, R2.reuse, 0x2 ;  /* 0x0000000202047836 */ /* 0x040fe20000000000 */
[----:B------:R-:W-:-:S07]  /*0ea0*/  ISETP.NE.AND P1, PT, R2, RZ, PT ;  /* 0x000000ff0200720c */ /* 0x000fce0003f25270 */
[----:B------:R-:W-:Y:S02]  /*0eb0*/  FSEL R10, R6, R8, !P0 ;  /* 0x00000008060a7208 */ /* 0x000fe40004000000 */
[----:B------:R-:W-:Y:S02]  /*0ec0*/  FSEL R11, R7, R9, !P0 ;  /* 0x00000009070b7208 */ /* 0x000fe40004000000 */
[----:B------:R-:W-:Y:S01]  /*0ed0*/  ISETP.GT.AND P0, PT, R4, R5, PT ;  /* 0x000000050400720c */ /* 0x000fe20003f04270 */
[----:B------:R-:W-:Y:S01]  /*0ee0*/  SHFL.DOWN PT, R6, R10, 0x2, R5 ;  /* 0x084000000a067989 */ /* 0x000fe200000e0005 */
[----:B------:R-:W-:-:S03]  /*0ef0*/  VIADD R4, R2, 0x4 ;  /* 0x0000000402047836 */ /* 0x000fc60000000000 */
[----:B------:R-:W0:Y:S02]  /*0f00*/  SHFL.DOWN PT, R7, R11, 0x2, R5 ;  /* 0x084000000b077989 */ /* 0x000e2400000e0005 */
[----:B0-----:R-:W-:-:S10]  /*0f10*/  DADD R6, R6, R10 ;  /* 0x0000000006067229 */ /* 0x001fd4000000000a */
[----:B------:R-:W-:Y:S02]  /*0f20*/  FSEL R12, R10, R6, P0 ;  /* 0x000000060a0c7208 */ /* 0x000fe40000000000 */
[----:B------:R-:W-:Y:S02]  /*0f30*/  FSEL R13, R11, R7, P0 ;  /* 0x000000070b0d7208 */ /* 0x000fe40000000000 */
[----:B------:R-:W-:Y:S01]  /*0f40*/  ISETP.GT.AND P0, PT, R4, R5, PT ;  /* 0x000000050400720c */ /* 0x000fe20003f04270 */
[----:B------:R-:W-:Y:S01]  /*0f50*/  SHFL.DOWN PT, R6, R12, 0x4, R5 ;  /* 0x088000000c067989 */ /* 0x000fe200000e0005 */
[C---:B------:R-:W-:Y:S02]  /*0f60*/  VIADD R4, R2.reuse, 0x8 ;  /* 0x0000000802047836 */ /* 0x040fe40000000000 */
[----:B------:R-:W-:Y:S01]  /*0f70*/  VIADD R2, R2, 0x10 ;  /* 0x0000001002027836 */ /* 0x000fe20000000000 */
[----:B------:R-:W0:Y:S02]  /*0f80*/  SHFL.DOWN PT, R7, R13, 0x4, R5 ;  /* 0x088000000d077989 */ /* 0x000e2400000e0005 */
[----:B0-----:R-:W-:-:S10]  /*0f90*/  DADD R6, R6, R12 ;  /* 0x0000000006067229 */ /* 0x001fd4000000000c */
[----:B------:R-:W-:Y:S02]  /*0fa0*/  FSEL R8, R12, R6, P0 ;  /* 0x000000060c087208 */ /* 0x000fe40000000000 */
[----:B------:R-:W-:Y:S02]  /*0fb0*/  FSEL R9, R13, R7, P0 ;  /* 0x000000070d097208 */ /* 0x000fe40000000000 */
[----:B------:R-:W-:Y:S01]  /*0fc0*/  ISETP.GT.AND P0, PT, R4, R5, PT ;  /* 0x000000050400720c */ /* 0x000fe20003f04270 */
[----:B------:R-:W-:Y:S01]  /*0fd0*/  SHFL.DOWN PT, R6, R8, 0x8, R5 ;  /* 0x0900000008067989 */ /* 0x000fe200000e0005 */
[----:B------:R-:W-:-:S03]  /*0fe0*/  @!P1 SHF.R.U32.HI R4, RZ, 0x2, R0 ;  /* 0x00000002ff049819 */ /* 0x000fc60000011600 */
[----:B------:R-:W0:Y:S01]  /*0ff0*/  SHFL.DOWN PT, R7, R9, 0x8, R5 ;  /* 0x0900000009077989 */ /* 0x000e2200000e0005 */
[----:B------:R-:W-:Y:S01]  /*1000*/  @!P1 LOP3.LUT R4, R4, 0xf8, RZ, 0xc0, !PT ;  /* 0x000000f804049812 */ /* 0x000fe200078ec0ff */
[----:B------:R-:W1:Y:S01]  /*1010*/  @!P1 S2R R13, SR_CgaCtaId ;  /* 0x00000000000d9919 */ /* 0x000e620000008800 */
[----:B0-----:R-:W-:-:S10]  /*1020*/  DADD R6, R6, R8 ;  /* 0x0000000006067229 */ /* 0x001fd40000000008 */
[----:B------:R-:W-:Y:S02]  /*1030*/  FSEL R10, R8, R6, P0 ;  /* 0x00000006080a7208 */ /* 0x000fe40000000000 */
[----:B------:R-:W-:Y:S02]  /*1040*/  FSEL R11, R9, R7, P0 ;  /* 0x00000007090b7208 */ /* 0x000fe40000000000 */
[----:B------:R-:W-:Y:S01]  /*1050*/  @!P1 MOV R8, 0x400 ;  /* 0x0000040000089802 */ /* 0x000fe20000000f00 */
[----:B------:R-:W-:Y:S01]  /*1060*/  SHFL.DOWN PT, R6, R10, 0x10, R5 ;  /* 0x0a0000000a067989 */ /* 0x000fe200000e0005 */
[----:B------:R-:W-:Y:S02]  /*1070*/  ISETP.GT.AND P0, PT, R2, R5, PT ;  /* 0x000000050200720c */ /* 0x000fe40003f04270 */
[----:B-1----:R-:W-:Y:S01]  /*1080*/  @!P1 LEA R13, R13, R8, 0x18 ;  /* 0x000000080d0d9211 */ /* 0x002fe200078ec0ff */
[----:B------:R-:W0:Y:S04]  /*1090*/  SHFL.DOWN PT, R7, R11, 0x10, R5 ;  /* 0x0a0000000b077989 */ /* 0x000e2800000e0005 */
[----:B------:R-:W-:Y:S01]  /*10a0*/  @!P1 IMAD.IADD R13, R4, 0x1, R13 ;  /* 0x00000001040d9824 */ /* 0x000fe200078e020d */
[----:B0-----:R-:W-:-:S10]  /*10b0*/  DADD R6, R6, R10 ;  /* 0x0000000006067229 */ /* 0x001fd4000000000a */
[----:B------:R-:W-:Y:S02]  /*10c0*/  FSEL R8, R10, R6, P0 ;  /* 0x000000060a087208 */ /* 0x000fe40000000000 */
[----:B------:R-:W-:Y:S02]  /*10d0*/  FSEL R9, R11, R7, P0 ;  /* 0x000000070b097208 */ /* 0x000fe40000000000 */
[----:B------:R-:W-:-:S03]  /*10e0*/  ISETP.NE.AND P0, PT, R0, RZ, PT ;  /* 0x000000ff0000720c */ /* 0x000fc60003f05270 */
[----:B------:R1:W-:Y:S01]  /*10f0*/  @!P1 STS.64 [R13+0x10], R8 ;  /* 0x000010080d009388 */ /* 0x0003e20000000a00 */
[----:B------:R-:W-:Y:S09]  /*1100*/  BAR.SYNC.DEFER_BLOCKING 0x0 ;  /* 0x0000000000007b1d */ /* 0x000ff20000010000 */
[----:B------:R-:W-:Y:S05]  /*1110*/  @P0 BRA `(.L_x_45) ;  /* 0x0000001400a00947 */ /* 0x000fea0003800000 */
[----:B------:R-:W0:Y:S01]  /*1120*/  S2UR UR5, SR_CgaCtaId ;  /* 0x00000000000579c3 */ /* 0x000e220000008800 */
[----:B------:R-:W-:Y:S01]  /*1130*/  UMOV UR4, 0x400 ;  /* 0x0000040000047882 */ /* 0x000fe20000000000 */
[----:B------:R-:W-:Y:S01]  /*1140*/  ISETP.GT.AND P1, PT, R3, 0x20, PT ;  /* 0x000000200300780c */ /* 0x000fe20003f24270 */
[----:B0-----:R-:W-:-:S09]  /*1150*/  ULEA UR4, UR5, UR4, 0x18 ;  /* 0x0000000405047291 */ /* 0x001fd2000f8ec0ff */
[----:B------:R-:W0:Y:S04]  /*1160*/  LDS.64 R10, [UR4+0x18] ;  /* 0x00001804ff0a7984 */ /* 0x000e280008000a00 */
[----:B------:R-:W2:Y:S01]  /*1170*/  LDS.128 R4, [UR4+0x20] ;  /* 0x00002004ff047984 */ /* 0x000ea20008000c00 */
[----:B0-----:R-:W-:-:S10]  /*1180*/  DADD R10, R8, R10 ;  /* 0x00000000080a7229 */ /* 0x001fd4000000000a */
[----:B------:R-:W-:Y:S02]  /*1190*/  FSEL R12, R10, R8, P1 ;  /* 0x000000080a0c7208 */ /* 0x000fe40000800000 */
[----:B-1----:R-:W-:Y:S02]  /*11a0*/  FSEL R13, R11, R9, P1 ;  /* 0x000000090b0d7208 */ /* 0x002fe40000800000 */
[----:B------:R-:W0:Y:S01]  /*11b0*/  LDS.128 R8, [UR4+0x30] ;  /* 0x00003004ff087984 */ /* 0x000e220008000c00 */
[----:B------:R-:W-:-:S03]  /*11c0*/  ISETP.GT.AND P1, PT, R3, 0x40, PT ;  /* 0x000000400300780c */ /* 0x000fc60003f24270 */
        /* <DEDUP_REMOVED lines=61> */
.L_x_31:
[----:B------:R-:W0:Y:S01]  /*15a0*/  S2R R0, SR_TID.X ;  /* 0x0000000000007919 */ /* 0x000e220000002100 */
[----:B------:R-:W1:Y:S01]  /*15b0*/  LDC.64 R4, c[0x0][0x380] ;  /* 0x0000e000ff047b82 */ /* 0x000e620000000a00 */
[----:B0-----:R-:W-:-:S04]  /*15c0*/  VIADD R21, R0, UR9 ;  /* 0x0000000900157c36 */ /* 0x001fc80008000000 */
[----:B-1----:R-:W-:-:S05]  /*15d0*/  IMAD.WIDE.U32 R20, R21, 0x8, R4 ;  /* 0x0000000815147825 */ /* 0x002fca00078e0004 */
[----:B------:R-:W2:Y:S04]  /*15e0*/  LDG.E.64 R14, desc[UR16][R20.64] ;  /* 0x00000010140e7981 */ /* 0x000ea8000c1e1b00 */
[----:B------:R-:W2:Y:S04]  /*15f0*/  LDG.E.64 R16, desc[UR16][R20.64+0x1000] ;  /* 0x0010001014107981 */ /* 0x000ea8000c1e1b00 */
[----:B------:R-:W3:Y:S04]  /*1600*/  LDG.E.64 R18, desc[UR16][R20.64+0x2000] ;  /* 0x0020001014127981 */ /* 0x000ee8000c1e1b00 */
[----:B------:R-:W4:Y:S04]  /*1610*/  LDG.E.64 R10, desc[UR16][R20.64+0x3000] ;  /* 0x00300010140a7981 */ /* 0x000f28000c1e1b00 */
[----:B------:R-:W5:Y:S04]  /*1620*/  LDG.E.64 R6, desc[UR16][R20.64+0x4000] ;  /* 0x0040001014067981 */ /* 0x000f68000c1e1b00 */
[----:B------:R-:W5:Y:S04]  /*1630*/  LDG.E.64 R4, desc[UR16][R20.64+0x5000] ;  /* 0x0050001014047981 */ /* 0x000f68000c1e1b00 */
[----:B------:R-:W5:Y:S01]  /*1640*/  LDG.E.64 R8, desc[UR16][R20.64+0x6000] ;  /* 0x0060001014087981 */ /* 0x000f62000c1e1b00 */
[----:B------:R-:W-:-:S04]  /*1650*/  ISETP.GE.U32.AND P0, PT, R13, UR5, PT ;  /* 0x000000050d007c0c */ /* 0x000fc8000bf06070 */
[----:B------:R-:W-:Y:S01]  /*1660*/  ISETP.GE.U32.AND.EX P0, PT, R2, UR4, PT, P0 ;  /* 0x0000000402007c0c */ /* 0x000fe2000bf06100 */
[----:B--2---:R-:W-:-:S08]  /*1670*/  DADD R14, R14, R16 ;  /* 0x000000000e0e7229 */ /* 0x004fd00000000010 */
[----:B---3--:R-:W-:-:S08]  /*1680*/  DADD R14, R18, R14 ;  /* 0x00000000120e7229 */ /* 0x008fd0000000000e */
[----:B----4-:R-:W-:-:S08]  /*1690*/  DADD R10, R10, R14 ;  /* 0x000000000a0a7229 */ /* 0x010fd0000000000e */
[----:B-----5:R-:W-:-:S08]  /*16a0*/  DADD R6, R6, R10 ;  /* 0x0000000006067229 */ /* 0x020fd0000000000a */
[----:B------:R-:W-:-:S08]  /*16b0*/  DADD R4, R4, R6 ;  /* 0x0000000004047229 */ /* 0x000fd00000000006 */
[----:B------:R-:W-:Y:S01]  /*16c0*/  DADD R8, R8, R4 ;  /* 0x0000000008087229 */ /* 0x000fe20000000004 */
[----:B------:R-:W-:Y:S10]  /*16d0*/  @!P0 BRA `(.L_x_46) ;  /* 0x0000000c001c8947 */ /* 0x000ff40003800000 */
[----:B------:R-:W-:Y:S01]  /*16e0*/  UIADD3 UR7, UP0, UPT, UR5, UR9, URZ ;  /* 0x0000000905077290 */ /* 0x000fe2000ff1e0ff */
[----:B------:R-:W-:Y:S01]  /*16f0*/  IADD3 R23, P1, PT, R12, -0xe00, RZ ;  /* 0xfffff2000c177810 */ /* 0x000fe20007f3e0ff */
[----:B------:R-:W0:Y:S01]  /*1700*/  LDCU.64 UR12, c[0x0][0x380] ;  /* 0x00007000ff0c77ac */ /* 0x000e220008000a00 */
[----:B------:R-:W-:Y:S02]  /*1710*/  LOP3.LUT R5, RZ, R0, RZ, 0x33, !PT ;  /* 0x00000000ff057212 */ /* 0x000fe400078e33ff */
[----:B------:R-:W-:Y:S01]  /*1720*/  IADD3.X R22, PT, PT, R3, -0x1, RZ, P1, !PT ;  /* 0xffffffff03167810 */ /* 0x000fe20000ffe4ff */
[----:B------:R-:W-:Y:S01]  /*1730*/  UIADD3.X UR8, UPT, UPT, URZ, UR4, URZ, UP0, !UPT ;  /* 0x00000004ff087290 */ /* 0x000fe200087fe4ff */
[----:B------:R-:W-:Y:S01]  /*1740*/  ISETP.LT.U32.AND P0, PT, R23, UR7, PT ;  /* 0x0000000717007c0c */ /* 0x000fe2000bf01070 */
[----:B------:R-:W-:Y:S01]  /*1750*/  UMOV UR6, UR5 ;  /* 0x0000000500067c82 */ /* 0x000fe20008000000 */
[----:B------:R-:W-:Y:S01]  /*1760*/  IADD3 R7, P2, PT, R0, UR7, RZ ;  /* 0x0000000700077c10 */ /* 0x000fe2000ff5e0ff */
[----:B------:R-:W-:Y:S01]  /*1770*/  UMOV UR4, URZ ;  /* 0x000000ff00047c82 */ /* 0x000fe20008000000 */
[----:B------:R-:W-:Y:S01]  /*1780*/  IADD3 R5, PT, PT, R12, -UR5, R5 ;  /* 0x800000050c057c10 */ /* 0x000fe2000fffe005 */
[----:B------:R-:W-:Y:S01]  /*1790*/  IMAD.U32 R11, RZ, RZ, UR8 ;  /* 0x00000008ff0b7e24 */ /* 0x000fe2000f8e00ff */
[----:B------:R-:W-:Y:S01]  /*17a0*/  UMOV UR10, UR8 ;  /* 0x00000008000a7c82 */ /* 0x000fe20008000000 */
[----:B------:R-:W-:-:S03]  /*17b0*/  IMAD.X R0, RZ, RZ, UR8, P2 ;  /* 0x00000008ff007e24 */ /* 0x000fc600090e06ff */
[----:B------:R-:W-:Y:S02]  /*17c0*/  ISETP.GT.U32.AND.EX P0, PT, R11, R22, PT, P0 ;  /* 0x000000160b00720c */ /* 0x000fe40003f04100 */
[----:B0-----:R-:W-:-:S04]  /*17d0*/  LEA R6, P1, R7, UR12, 0x3 ;  /* 0x0000000c07067c11 */ /* 0x001fc8000f8218ff */
[----:B------:R-:W-:Y:S02]  /*17e0*/  IADD3 R6, P2, PT, R6, 0x8000, RZ ;  /* 0x0000800006067810 */ /* 0x000fe40007f5e0ff */
[----:B------:R-:W-:Y:S01]  /*17f0*/  LEA.HI.X R7, R7, UR13, R0, 0x3, P1 ;  /* 0x0000000d07077c11 */ /* 0x000fe200088f1c00 */
[----:B------:R-:W-:Y:S01]  /*1800*/  VIADD R0, R5, -UR9 ;  /* 0x8000000905007c36 */ /* 0x000fe20008000000 */
[----:B------:R-:W-:-:S03]  /*1810*/  UMOV UR9, UR7 ;  /* 0x0000000700097c82 */ /* 0x000fc60008000000 */
[----:B------:R-:W-:Y:S01]  /*1820*/  IMAD.X R7, RZ, RZ, R7, P2 ;  /* 0x000000ffff077224 */ /* 0x000fe200010e0607 */
[----:B------:R-:W-:Y:S06]  /*1830*/  @P0 BRA `(.L_x_47) ;  /* 0x0000000000b80947 */ /* 0x000fec0003800000 */
[----:B------:R-:W0:Y:S01]  /*1840*/  LDC.64 R2, c[0x0][0x3b8] ;  /* 0x0000ee00ff027b82 */ /* 0x000e220000000a00 */
[----:B------:R-:W1:Y:S01]  /*1850*/  LDCU UR11, c[0x0][0x3c0] ;  /* 0x00007800ff0b77ac */ /* 0x000e620008000800 */
[----:B------:R-:W2:Y:S01]  /*1860*/  LDCU.64 UR12, c[0x0][0x380] ;  /* 0x00007000ff0c77ac */ /* 0x000ea20008000a00 */
[----:B------:R-:W-:Y:S01]  /*1870*/  NOP ;  /* 0x0000000000007918 */ /* 0x000fe20000000000 */
.L_x_48:
[----:B------:R-:W3:Y:S02]  /*1880*/  S2R R4, SR_TID.X ;  /* 0x0000000000047919 */ /* 0x000ee40000002100 */
[----:B---3--:R-:W-:-:S05]  /*1890*/  IADD3 R4, P0, PT, R4, UR7, RZ ;  /* 0x0000000704047c10 */ /* 0x008fca000ff1e0ff */
[----:B------:R-:W-:Y:S01]  /*18a0*/  IMAD.X R5, RZ, RZ, UR8, P0 ;  /* 0x00000008ff057e24 */ /* 0x000fe200080e06ff */
[----:B--2---:R-:W-:-:S04]  /*18b0*/  LEA R24, P0, R4, UR12, 0x3 ;  /* 0x0000000c04187c11 */ /* 0x004fc8000f8018ff */
[----:B------:R-:W-:-:S05]  /*18c0*/  LEA.HI.X R25, R4, UR13, R5, 0x3, P0 ;  /* 0x0000000d04197c11 */ /* 0x000fca00080f1c05 */
[----:B------:R-:W2:Y:S04]  /*18d0*/  LDG.E.64 R12, desc[UR16][R24.64] ;  /* 0x00000010180c7981 */ /* 0x000ea8000c1e1b00 */
[----:B------:R-:W3:Y:S04]  /*18e0*/  LDG.E.64 R14, desc[UR16][R24.64+0x1000] ;  /* 0x00100010180e7981 */ /* 0x000ee8000c1e1b00 */
[----:B------:R-:W4:Y:S04]  /*18f0*/  LDG.E.64 R16, desc[UR16][R24.64+0x2000] ;  /* 0x0020001018107981 */ /* 0x000f28000c1e1b00 */
[----:B------:R-:W5:Y:S04]  /*1900*/  LDG.E.64 R18, desc[UR16][R24.64+0x3000] ;  /* 0x0030001018127981 */ /* 0x000f68000c1e1b00 */
[----:B------:R-:W5:Y:S04]  /*1910*/  LDG.E.64 R20, desc[UR16][R24.64+0x4000] ;  /* 0x0040001018147981 */ /* 0x000f68000c1e1b00 */
[----:B------:R-:W5:Y:S04]  /*1920*/  LDG.E.64 R4, desc[UR16][R24.64+0x5000] ;  /* 0x0050001018047981 */ /* 0x000f68000c1e1b00 */
[----:B------:R-:W5:Y:S01]  /*1930*/  LDG.E.64 R10, desc[UR16][R24.64+0x6000] ;  /* 0x00600010180a7981 */ /* 0x000f62000c1e1b00 */
[----:B-1----:R-:W-:-:S04]  /*1940*/  UIMAD UR14, UR11, 0xe00, URZ ;  /* 0x00000e000b0e78a4 */ /* 0x002fc8000f8e02ff */
[----:B------:R-:W-:Y:S02]  /*1950*/  USHF.R.S32.HI UR15, URZ, 0x1f, UR14 ;  /* 0x0000001fff0f7899 */ /* 0x000fe4000801140e */
[----:B------:R-:W-:-:S04]  /*1960*/  UIADD3 UR5, UP0, UPT, UR14, UR9, URZ ;  /* 0x000000090e057290 */ /* 0x000fc8000ff1e0ff */
[----:B------:R-:W-:Y:S01]  /*1970*/  UIADD3.X UR6, UPT, UPT, UR15, UR10, URZ, UP0, !UPT ;  /* 0x0000000a0f067290 */ /* 0x000fe200087fe4ff */
[----:B--2---:R-:W-:-:S08]  /*1980*/  DADD R12, R12, R8 ;  /* 0x000000000c0c7229 */ /* 0x004fd00000000008 */
[----:B---3--:R-:W-:-:S08]  /*1990*/  DADD R12, R14, R12 ;  /* 0x000000000e0c7229 */ /* 0x008fd0000000000c */
[----:B----4-:R-:W-:-:S08]  /*19a0*/  DADD R12, R16, R12 ;  /* 0x00000000100c7229 */ /* 0x010fd0000000000c */
[----:B-----5:R-:W-:-:S08]  /*19b0*/  DADD R12, R18, R12 ;  /* 0x00000000120c7229 */ /* 0x020fd0000000000c */
[----:B------:R-:W-:Y:S01]  /*19c0*/  DADD R20, R20, R12 ;  /* 0x0000000014147229 */ /* 0x000fe2000000000c */
[----:B0-----:R-:W-:-:S05]  /*19d0*/  IMAD.MOV.U32 R12, RZ, RZ, R2 ;  /* 0x000000ffff0c7224 */ /* 0x001fca00078e0002 */
[----:B------:R-:W-:Y:S02]  /*19e0*/  IADD3 R8, P1, PT, R12, -UR7, RZ ;  /* 0x800000070c087c10 */ /* 0x000fe4000ff3e0ff */
[----:B------:R-:W-:Y:S02]  /*19f0*/  DADD R4, R4, R20 ;  /* 0x0000000004047229 */ /* 0x000fe40000000014 */
[----:B------:R-:W-:Y:S02]  /*1a00*/  ISETP.GE.U32.AND P0, PT, R8, UR14, PT ;  /* 0x0000000e08007c0c */ /* 0x000fe4000bf06070 */
[----:B------:R-:W-:-:S04]  /*1a10*/  IADD3.X R8, PT, PT, R3, ~UR8, RZ, P1, !PT ;  /* 0x8000000803087c10 */ /* 0x000fc80008ffe4ff */
[----:B------:R-:W-:Y:S01]  /*1a20*/  ISETP.GE.U32.AND.EX P0, PT, R8, UR15, PT, P0 ;  /* 0x0000000f08007c0c */ /* 0x000fe2000bf06100 */
[----:B------:R-:W-:-:S12]  /*1a30*/  DADD R8, R10, R4 ;  /* 0x000000000a087229 */ /* 0x000fd80000000004 */
[----:B------:R-:W-:Y:S05]  /*1a40*/  @!P0 BRA `(.L_x_46) ;  /* 0x0000000800408947 */ /* 0x000fea0003800000 */
[----:B------:R-:W-:Y:S02]  /*1a50*/  UIADD3 UR7, UP0, UPT, UR14, UR7, URZ ;  /* 0x000000070e077290 */ /* 0x000fe4000ff1e0ff */
[----:B------:R-:W-:Y:S01]  /*1a60*/  IMAD.U32 R5, RZ, RZ, UR14 ;  /* 0x0000000eff057e24 */ /* 0x000fe2000f8e00ff */
[----:B------:R-:W-:Y:S01]  /*1a70*/  UIADD3 UR4, UPT, UPT, UR4, 0x1, URZ ;  /* 0x0000000104047890 */ /* 0x000fe2000fffe0ff */
[----:B------:R-:W-:Y:S01]  /*1a80*/  VIADD R0, R0, -UR14 ;  /* 0x8000000e00007c36 */ /* 0x000fe20008000000 */
[----:B------:R-:W-:Y:S01]  /*1a90*/  UIADD3.X UR8, UPT, UPT, UR15, UR8, URZ, UP0, !UPT ;  /* 0x000000080f087290 */ /* 0x000fe200087fe4ff */
[----:B------:R-:W-:Y:S01]  /*1aa0*/  IMAD.WIDE R6, R5, 0x8, R6 ;  /* 0x0000000805067825 */ /* 0x000fe200078e0206 */
[----:B------:R-:W-:Y:S01]  /*1ab0*/  ISETP.LT.U32.AND P0, PT, R23, UR7, PT ;  /* 0x0000000717007c0c */ /* 0x000fe2000bf01070 */
[----:B------:R-:W-:Y:S01]  /*1ac0*/  UMOV UR9, UR5 ;  /* 0x0000000500097c82 */ /* 0x000fe20008000000 */
[----:B------:R-:W-:Y:S02]  /*1ad0*/  UMOV UR10, UR6 ;  /* 0x00000006000a7c82 */ /* 0x000fe40008000000 */
[----:B------:R-:W-:-:S05]  /*1ae0*/  IMAD.U32 R11, RZ, RZ, UR8 ;  /* 0x00000008ff0b7e24 */ /* 0x000fca000f8e00ff */
[----:B------:R-:W-:-:S13]  /*1af0*/  ISETP.GT.U32.AND.EX P0, PT, R11, R22, PT, P0 ;  /* 0x000000160b00720c */ /* 0x000fda0003f04100 */
[----:B------:R-:W-:Y:S05]  /*1b00*/  @!P0 BRA `(.L_x_48) ;  /* 0xfffffffc005c8947 */ /* 0x000fea000383ffff */
[----:B------:R-:W-:-:S05]  /*1b10*/  UMOV UR6, UR14 ;  /* 0x0000000e00067c82 */ /* 0x000fca0008000000 */
.L_x_47:
[----:B------:R-:W0:Y:S01]  /*1b20*/  S2R R11, SR_TID.X ;  /* 0x00000000000b7919 */ /* 0x000e220000002100 */
[C---:B------:R-:W-:Y:S01]  /*1b30*/  VIADD R2, R12.reuse, -UR7 ;  /* 0x800000070c027c36 */ /* 0x040fe20008000000 */
[----:B------:R-:W-:Y:S01]  /*1b40*/  ISETP.LE.U32.AND P1, PT, R12, UR7, PT ;  /* 0x000000070c007c0c */ /* 0x000fe2000bf23070 */
[----:B------:R-:W-:Y:S01]  /*1b50*/  IMAD.U32 R4, RZ, RZ, UR8 ;  /* 0x00000008ff047e24 */ /* 0x000fe2000f8e00ff */
[----:B------:R-:W-:Y:S02]  /*1b60*/  BSSY.RECONVERGENT B1, `(.L_x_46) ;  /* 0x000007e000017945 */ /* 0x000fe40003800200 */
[----:B0-----:R-:W-:-:S04]  /*1b70*/  ISETP.GE.AND P0, PT, R11, R2, PT ;  /* 0x000000020b00720c */ /* 0x001fc80003f06270 */
[----:B------:R-:W-:-:S13]  /*1b80*/  ISETP.GE.U32.OR.EX P0, PT, R4, R3, P0, P1 ;  /* 0x000000030400720c */ /* 0x000fda0000706510 */
[----:B------:R-:W-:Y:S05]  /*1b90*/  @P0 BRA `(.L_x_49) ;  /* 0x0000000400e80947 */ /* 0x000fea0003800000 */
[----:B------:R-:W-:Y:S01]  /*1ba0*/  UIMAD UR5, UR18, 0xe00, URZ ;  /* 0x00000e00120578a4 */ /* 0x000fe2000f8e02ff */
[----:B------:R-:W-:Y:S01]  /*1bb0*/  LOP3.LUT R3, RZ, R11, RZ, 0x33, !PT ;  /* 0x0000000bff037212 */ /* 0x000fe200078e33ff */
[----:B------:R-:W-:Y:S01]  /*1bc0*/  UIMAD UR14, UR4, UR11, URZ ;  /* 0x0000000b040e72a4 */ /* 0x000fe2000f8e02ff */
[----:B------:R-:W-:Y:S01]  /*1bd0*/  BSSY.RECONVERGENT B2, `(.L_x_50) ;  /* 0x0000035000027945 */ /* 0x000fe20003800200 */
[----:B------:R-:W-:Y:S01]  /*1be0*/  UIADD3 UR5, UPT, UPT, UR5, UR6, URZ ;  /* 0x0000000605057290 */ /* 0x000fe2000fffe0ff */
[----:B------:R-:W-:-:S03]  /*1bf0*/  IMAD.MOV.U32 R2, RZ, RZ, R11 ;  /* 0x000000ffff027224 */ /* 0x000fc600078e000b */
[----:B------:R-:W-:Y:S02]  /*1c00*/  IMAD.U32 R5, RZ, RZ, UR14 ;  /* 0x0000000eff057e24 */ /* 0x000fe4000f8e00ff */
[----:B------:R-:W-:-:S05]  /*1c10*/  IADD3 R12, PT, PT, R12, -UR5, R3 ;  /* 0x800000050c0c7c10 */ /* 0x000fca000fffe003 */
[----:B------:R-:W-:-:S05]  /*1c20*/  IMAD R12, R5, -0xe00, R12 ;  /* 0xfffff200050c7824 */ /* 0x000fca00078e020c */
[C---:B------:R-:W-:Y:S02]  /*1c30*/  ISETP.GE.U32.AND P1, PT, R12.reuse, 0x1e00, PT ;  /* 0x00001e000c00780c */ /* 0x040fe40003f26070 */
[----:B------:R-:W-:-:S04]  /*1c40*/  LEA.HI R3, R12, 0x1, RZ, 0x17 ;  /* 0x000000010c037811 */ /* 0x000fc800078fb8ff */
[----:B------:R-:W-:-:S04]  /*1c50*/  LOP3.LUT R4, R3, 0xf, RZ, 0xc0, !PT ;  /* 0x0000000f03047812 */ /* 0x000fc800078ec0ff */
[----:B------:R-:W-:-:S03]  /*1c60*/  ISETP.NE.AND P0, PT, R4, RZ, PT ;  /* 0x000000ff0400720c */ /* 0x000fc60003f05270 */
[----:B------:R-:W-:Y:S10]  /*1c70*/  @!P1 BRA `(.L_x_51) ;  /* 0x0000000000a89947 */ /* 0x000ff40003800000 */
[----:B------:R-:W-:-:S04]  /*1c80*/  LEA.HI R2, R0, 0x1, RZ, 0x17 ;  /* 0x0000000100027811 */ /* 0x000fc800078fb8ff */
[----:B------:R-:W-:Y:S01]  /*1c90*/  LOP3.LUT R5, R2, 0xfffff0, RZ, 0xc0, !PT ;  /* 0x00fffff002057812 */ /* 0x000fe200078ec0ff */
[----:B------:R-:W-:-:S04]  /*1ca0*/  IMAD.MOV.U32 R2, RZ, RZ, R11 ;  /* 0x000000ffff027224 */ /* 0x000fc800078e000b */
[----:B------:R-:W-:-:S07]  /*1cb0*/  IMAD.MOV R5, RZ, RZ, -R5 ;  /* 0x000000ffff057224 */ /* 0x000fce00078e0a05 */
.L_x_52:
[----:B------:R-:W2:Y:S04]  /*1cc0*/  LDG.E.64 R20, desc[UR16][R6.64+-0x8000] ;  /* 0xff80001006147981 */ /* 0x000ea8000c1e1b00 */
[----:B------:R-:W3:Y:S04]  /*1cd0*/  LDG.E.64 R18, desc[UR16][R6.64+-0x7000] ;  /* 0xff90001006127981 */ /* 0x000ee8000c1e1b00 */
[----:B------:R-:W4:Y:S04]  /*1ce0*/  LDG.E.64 R16, desc[UR16][R6.64+-0x6000] ;  /* 0xffa0001006107981 */ /* 0x000f28000c1e1b00 */
[----:B------:R-:W5:Y:S04]  /*1cf0*/  LDG.E.64 R14, desc[UR16][R6.64+-0x5000] ;  /* 0xffb00010060e7981 */ /* 0x000f68000c1e1b00 */
[----:B------:R-:W5:Y:S04]  /*1d00*/  LDG.E.64 R12, desc[UR16][R6.64+-0x4000] ;  /* 0xffc00010060c7981 */ /* 0x000f68000c1e1b00 */
[----:B------:R-:W5:Y:S04]  /*1d10*/  LDG.E.64 R10, desc[UR16][R6.64+-0x3000] ;  /* 0xffd00010060a7981 */ /* 0x000f68000c1e1b00 */
[----:B------:R-:W5:Y:S04]  /*1d20*/  LDG.E.64 R24, desc[UR16][R6.64+-0x2000] ;  /* 0xffe0001006187981 */ /* 0x000f68000c1e1b00 */
[----:B------:R-:W5:Y:S01]  /*1d30*/  LDG.E.64 R22, desc[UR16][R6.64+-0x1000] ;  /* 0xfff0001006167981 */ /* 0x000f62000c1e1b00 */
[----:B--2---:R-:W-:-:S03]  /*1d40*/  DADD R20, R20, R8 ;  /* 0x0000000014147229 */ /* 0x004fc60000000008 */
[----:B------:R-:W2:Y:S05]  /*1d50*/  LDG.E.64 R8, desc[UR16][R6.64] ;  /* 0x0000001006087981 */ /* 0x000eaa000c1e1b00 */
[----:B---3--:R-:W-:Y:S02]  /*1d60*/  DADD R18, R20, R18 ;  /* 0x0000000014127229 */ /* 0x008fe40000000012 */
[----:B------:R-:W3:Y:S06]  /*1d70*/  LDG.E.64 R20, desc[UR16][R6.64+0x1000] ;  /* 0x0010001006147981 */ /* 0x000eec000c1e1b00 */
[----:B----4-:R-:W-:-:S02]  /*1d80*/  DADD R16, R18, R16 ;  /* 0x0000000012107229 */ /* 0x010fc40000000010 */
[----:B------:R-:W4:Y:S06]  /*1d90*/  LDG.E.64 R18, desc[UR16][R6.64+0x2000] ;  /* 0x0020001006127981 */ /* 0x000f2c000c1e1b00 */
[----:B-----5:R-:W-:Y:S02]  /*1da0*/  DADD R14, R16, R14 ;  /* 0x00000000100e7229 */ /* 0x020fe4000000000e */
[----:B------:R-:W5:Y:S06]  /*1db0*/  LDG.E.64 R16, desc[UR16][R6.64+0x3000] ;  /* 0x0030001006107981 */ /* 0x000f6c000c1e1b00 */
[----:B------:R-:W-:-:S02]  /*1dc0*/  DADD R12, R14, R12 ;  /* 0x000000000e0c7229 */ /* 0x000fc4000000000c */
[----:B------:R-:W5:Y:S06]  /*1dd0*/  LDG.E.64 R14, desc[UR16][R6.64+0x4000] ;  /* 0x00400010060e7981 */ /* 0x000f6c000c1e1b00 */
[----:B------:R-:W-:Y:S02]  /*1de0*/  DADD R10, R12, R10 ;  /* 0x000000000c0a7229 */ /* 0x000fe4000000000a */
[----:B------:R-:W5:Y:S06]  /*1df0*/  LDG.E.64 R12, desc[UR16][R6.64+0x5000] ;  /* 0x00500010060c7981 */ /* 0x000f6c000c1e1b00 */
[----:B------:R-:W-:-:S02]  /*1e00*/  DADD R24, R10, R24 ;  /* 0x000000000a187229 */ /* 0x000fc40000000018 */
[----:B------:R-:W5:Y:S06]  /*1e10*/  LDG.E.64 R10, desc[UR16][R6.64+0x6000] ;  /* 0x00600010060a7981 */ /* 0x000f6c000c1e1b00 */
[----:B------:R-:W-:Y:S02]  /*1e20*/  DADD R22, R24, R22 ;  /* 0x0000000018167229 */ /* 0x000fe40000000016 */
[----:B------:R0:W5:Y:S01]  /*1e30*/  LDG.E.64 R24, desc[UR16][R6.64+0x7000] ;  /* 0x0070001006187981 */ /* 0x000162000c1e1b00 */
        /* <DEDUP_REMOVED lines=8> */
[----:B-----5:R-:W-:-:S08]  /*1ec0*/  DADD R8, R8, R16 ;  /* 0x0000000008087229 */ /* 0x020fd00000000010 */
[----:B------:R-:W-:-:S08]  /*1ed0*/  DADD R8, R8, R14 ;  /* 0x0000000008087229 */ /* 0x000fd0000000000e */
[----:B------:R-:W-:-:S08]  /*1ee0*/  DADD R8, R8, R12 ;  /* 0x0000000008087229 */ /* 0x000fd0000000000c */
[----:B------:R-:W-:-:S08]  /*1ef0*/  DADD R8, R8, R10 ;  /* 0x0000000008087229 */ /* 0x000fd0000000000a */
[----:B------:R-:W-:Y:S01]  /*1f00*/  DADD R8, R8, R24 ;  /* 0x0000000008087229 */ /* 0x000fe20000000018 */
[----:B------:R-:W-:Y:S10]  /*1f10*/  @P1 BRA `(.L_x_52) ;  /* 0xfffffffc00681947 */ /* 0x000ff4000383ffff */
.L_x_51:
[----:B------:R-:W-:Y:S05]  /*1f20*/  BSYNC.RECONVERGENT B2 ;  /* 0x0000000000027941 */ /* 0x000fea0003800200 */
.L_x_50:
[----:B------:R-:W-:Y:S05]  /*1f30*/  @!P0 BRA `(.L_x_49) ;  /* 0x0000000400008947 */ /* 0x000fea0003800000 */
[----:B------:R-:W-:Y:S01]  /*1f40*/  ISETP.GE.U32.AND P1, PT, R4, 0x8, PT ;  /* 0x000000080400780c */ /* 0x000fe20003f26070 */
[----:B------:R-:W-:Y:S01]  /*1f50*/  BSSY.RECONVERGENT B2, `(.L_x_53) ;  /* 0x0000019000027945 */ /* 0x000fe20003800200 */
[----:B------:R-:W-:-:S04]  /*1f60*/  LOP3.LUT R24, R3, 0x7, RZ, 0xc0, !PT ;  /* 0x0000000703187812 */ /* 0x000fc800078ec0ff */
[----:B------:R-:W-:-:S07]  /*1f70*/  ISETP.NE.AND P0, PT, R24, RZ, PT ;  /* 0x000000ff1800720c */ /* 0x000fce0003f05270 */
[----:B------:R-:W-:Y:S06]  /*1f80*/  @!P1 BRA `(.L_x_54) ;  /* 0x0000000000549947 */ /* 0x000fec0003800000 */
[----:B------:R-:W-:-:S05]  /*1f90*/  IADD3 R4, P1, PT, R2, UR7, RZ ;  /* 0x0000000702047c10 */ /* 0x000fca000ff3e0ff */
[----:B------:R-:W-:Y:S01]  /*1fa0*/  IMAD.X R5, RZ, RZ, UR8, P1 ;  /* 0x00000008ff057e24 */ /* 0x000fe200088e06ff */
[----:B------:R-:W-:-:S04]  /*1fb0*/  LEA R20, P1, R4, UR12, 0x3 ;  /* 0x0000000c04147c11 */ /* 0x000fc8000f8218ff */
[----:B------:R-:W-:-:S05]  /*1fc0*/  LEA.HI.X R21, R4, UR13, R5, 0x3, P1 ;  /* 0x0000000d04157c11 */ /* 0x000fca00088f1c05 */
        /* <DEDUP_REMOVED lines=8> */
[----:B------:R-:W-:Y:S01]  /*2050*/  VIADD R2, R2, 0x1000 ;  /* 0x0000100002027836 */ /* 0x000fe20000000000 */
[----:B--2---:R-:W-:-:S08]  /*2060*/  DADD R22, R8, R22 ;  /* 0x0000000008167229 */ /* 0x004fd00000000016 */
[----:B---3--:R-:W-:-:S08]  /*2070*/  DADD R16, R22, R16 ;  /* 0x0000000016107229 */ /* 0x008fd00000000010 */
[----:B----4-:R-:W-:-:S08]  /*2080*/  DADD R14, R16, R14 ;  /* 0x00000000100e7229 */ /* 0x010fd0000000000e */
[----:B-----5:R-:W-:-:S08]  /*2090*/  DADD R12, R14, R12 ;  /* 0x000000000e0c7229 */ /* 0x020fd0000000000c */
[----:B------:R-:W-:-:S08]  /*20a0*/  DADD R10, R12, R10 ;  /* 0x000000000c0a7229 */ /* 0x000fd0000000000a */
[----:B------:R-:W-:-:S08]  /*20b0*/  DADD R6, R10, R6 ;  /* 0x000000000a067229 */ /* 0x000fd00000000006 */
[----:B------:R-:W-:-:S08]  /*20c0*/  DADD R4, R6, R4 ;  /* 0x0000000006047229 */ /* 0x000fd00000000004 */
[----:B------:R-:W-:-:S11]  /*20d0*/  DADD R8, R4, R18 ;  /* 0x0000000004087229 */ /* 0x000fd60000000012 */
.L_x_54:
[----:B------:R-:W-:Y:S05]  /*20e0*/  BSYNC.RECONVERGENT B2 ;  /* 0x0000000000027941 */ /* 0x000fea0003800200 */
.L_x_53:
[----:B------:R-:W-:Y:S05]  /*20f0*/  @!P0 BRA `(.L_x_49) ;  /* 0x0000000000908947 */ /* 0x000fea0003800000 */
[----:B------:R-:W-:Y:S01]  /*2100*/  ISETP.GE.U32.AND P1, PT, R24, 0x4, PT ;  /* 0x000000041800780c */ /* 0x000fe20003f26070 */
[----:B------:R-:W-:Y:S01]  /*2110*/  BSSY.RECONVERGENT B2, `(.L_x_55) ;  /* 0x0000010000027945 */ /* 0x000fe20003800200 */
[----:B------:R-:W-:-:S11]  /*2120*/  LOP3.LUT P0, RZ, R3, 0x3, RZ, 0xc0, !PT ;  /* 0x0000000303ff7812 */ /* 0x000fd6000780c0ff */
[----:B------:R-:W-:Y:S05]  /*2130*/  @!P1 BRA `(.L_x_56) ;  /* 0x0000000000349947 */ /* 0x000fea0003800000 */
[----:B------:R-:W-:-:S05]  /*2140*/  IADD3 R3, P1, PT, R2, UR7, RZ ;  /* 0x0000000702037c10 */ /* 0x000fca000ff3e0ff */
[----:B------:R-:W-:Y:S01]  /*2150*/  IMAD.X R6, RZ, RZ, UR8, P1 ;  /* 0x00000008ff067e24 */ /* 0x000fe200088e06ff */
[----:B------:R-:W-:-:S04]  /*2160*/  LEA R4, P1, R3, UR12, 0x3 ;  /* 0x0000000c03047c11 */ /* 0x000fc8000f8218ff */
[----:B------:R-:W-:-:S05]  /*2170*/  LEA.HI.X R5, R3, UR13, R6, 0x3, P1 ;  /* 0x0000000d03057c11 */ /* 0x000fca00088f1c06 */
[----:B------:R-:W2:Y:S04]  /*2180*/  LDG.E.64 R6, desc[UR16][R4.64] ;  /* 0x0000001004067981 */ /* 0x000ea8000c1e1b00 */
[----:B------:R-:W3:Y:S04]  /*2190*/  LDG.E.64 R10, desc[UR16][R4.64+0x1000] ;  /* 0x00100010040a7981 */ /* 0x000ee8000c1e1b00 */
[----:B------:R-:W4:Y:S04]  /*21a0*/  LDG.E.64 R12, desc[UR16][R4.64+0x2000] ;  /* 0x00200010040c7981 */ /* 0x000f28000c1e1b00 */
[----:B------:R-:W5:Y:S01]  /*21b0*/  LDG.E.64 R14, desc[UR16][R4.64+0x3000] ;  /* 0x00300010040e7981 */ /* 0x000f62000c1e1b00 */
[----:B------:R-:W-:Y:S01]  /*21c0*/  VIADD R2, R2, 0x800 ;  /* 0x0000080002027836 */ /* 0x000fe20000000000 */
[----:B--2---:R-:W-:-:S08]  /*21d0*/  DADD R6, R8, R6 ;  /* 0x0000000008067229 */ /* 0x004fd00000000006 */
[----:B---3--:R-:W-:-:S08]  /*21e0*/  DADD R6, R6, R10 ;  /* 0x0000000006067229 */ /* 0x008fd0000000000a */
[----:B----4-:R-:W-:-:S08]  /*21f0*/  DADD R6, R6, R12 ;  /* 0x0000000006067229 */ /* 0x010fd0000000000c */
[----:B-----5:R-:W-:-:S11]  /*2200*/  DADD R8, R6, R14 ;  /* 0x0000000006087229 */ /* 0x020fd6000000000e */
.L_x_56:
[----:B------:R-:W-:Y:S05]  /*2210*/  BSYNC.RECONVERGENT B2 ;  /* 0x0000000000027941 */ /* 0x000fea0003800200 */
.L_x_55:
[----:B------:R-:W-:Y:S05]  /*2220*/  @!P0 BRA `(.L_x_49) ;  /* 0x0000000000448947 */ /* 0x000fea0003800000 */
[----:B------:R-:W-:Y:S02]  /*2230*/  LOP3.LUT R0, R0, 0xffff, RZ, 0xc0, !PT ;  /* 0x0000ffff00007812 */ /* 0x000fe400078ec0ff */
[----:B------:R-:W-:Y:S02]  /*2240*/  IADD3 R2, P0, PT, R2, UR9, RZ ;  /* 0x0000000902027c10 */ /* 0x000fe4000ff1e0ff */
[----:B------:R-:W-:Y:S02]  /*2250*/  LEA.HI R0, R0, 0x1, RZ, 0x17 ;  /* 0x0000000100007811 */ /* 0x000fe400078fb8ff */
[----:B------:R-:W-:Y:S01]  /*2260*/  LEA R4, P1, R2, UR12, 0x3 ;  /* 0x0000000c02047c11 */ /* 0x000fe2000f8218ff */
[----:B------:R-:W-:Y:S01]  /*2270*/  IMAD.X R5, RZ, RZ, UR10, P0 ;  /* 0x0000000aff057e24 */ /* 0x000fe200080e06ff */
[----:B------:R-:W-:-:S04]  /*2280*/  LOP3.LUT R0, R0, 0x3, RZ, 0xc0, !PT ;  /* 0x0000000300007812 */ /* 0x000fc800078ec0ff */
[----:B------:R-:W-:Y:S01]  /*2290*/  LEA.HI.X R5, R2, UR13, R5, 0x3, P1 ;  /* 0x0000000d02057c11 */ /* 0x000fe200088f1c05 */
[----:B------:R-:W-:-:S07]  /*22a0*/  IMAD.MOV R0, RZ, RZ, -R0 ;  /* 0x000000ffff007224 */ /* 0x000fce00078e0a00 */
.L_x_57:
[----:B------:R-:W-:Y:S02]  /*22b0*/  IMAD.MOV.U32 R2, RZ, RZ, R4 ;  /* 0x000000ffff027224 */ /* 0x000fe400078e0004 */
[----:B------:R-:W-:-:S06]  /*22c0*/  IMAD.MOV.U32 R3, RZ, RZ, R5 ;  /* 0x000000ffff037224 */ /* 0x000fcc00078e0005 */
[----:B------:R-:W2:Y:S01]  /*22d0*/  LDG.E.64 R2, desc[UR16][R2.64] ;  /* 0x0000001002027981 */ /* 0x000ea2000c1e1b00 */
[----:B------:R-:W-:Y:S01]  /*22e0*/  VIADD R0, R0, 0x1 ;  /* 0x0000000100007836 */ /* 0x000fe20000000000 */
[----:B------:R-:W-:-:S04]  /*22f0*/  IADD3 R4, P1, PT, R4, 0x1000, RZ ;  /* 0x0000100004047810 */ /* 0x000fc80007f3e0ff */
[----:B------:R-:W-:Y:S01]  /*2300*/  ISETP.NE.AND P0, PT, R0, RZ, PT ;  /* 0x000000ff0000720c */ /* 0x000fe20003f05270 */
[----:B------:R-:W-:Y:S01]  /*2310*/  IMAD.X R5, RZ, RZ, R5, P1 ;  /* 0x000000ffff057224 */ /* 0x000fe200008e0605 */
[----:B--2---:R-:W-:-:S11]  /*2320*/  DADD R8, R2, R8 ;  /* 0x0000000002087229 */ /* 0x004fd60000000008 */
[----:B------:R-:W-:Y:S05]  /*2330*/  @P0 BRA `(.L_x_57) ;  /* 0xfffffffc00dc0947 */ /* 0x000fea000383ffff */
.L_x_49:
[----:B------:R-:W-:Y:S05]  /*2340*/  BSYNC.RECONVERGENT B1 ;  /* 0x0000000000017941 */ /* 0x000fea0003800200 */
.L_x_46:
[----:B------:R-:W0:Y:S01]  /*2350*/  S2R R0, SR_LANEID ;  /* 0x0000000000007919 */ /* 0x000e220000000000 */
[----:B------:R-:W-:Y:S04]  /*2360*/  SHFL.DOWN PT, R2, R8, 0x1, 0x1f ;  /* 0x08201f0008027f89 */ /* 0x000fe800000e0000 */
[----:B------:R-:W1:Y:S01]  /*2370*/  SHFL.DOWN PT, R3, R9, 0x1, 0x1f ;  /* 0x08201f0009037f89 */ /* 0x000e6200000e0000 */
[----:B------:R-:W2:Y:S01]  /*2380*/  S2R R11, SR_TID.X ;  /* 0x00000000000b7919 */ /* 0x000ea20000002100 */
        /* <DEDUP_REMOVED lines=20> */
[----:B------:R-:W-:Y:S02]  /*24d0*/  @!P1 MOV R7, 0x400 ;  /* 0x0000040000079802 */ /* 0x000fe40000000f00 */
[----:B--2---:R-:W-:Y:S01]  /*24e0*/  @!P1 SHF.R.U32.HI R6, RZ, 0x2, R11 ;  /* 0x00000002ff069819 */ /* 0x004fe2000001160b */
[----:B------:R-:W0:Y:S01]  /*24f0*/  SHFL.DOWN PT, R3, R9, 0x8, 0x1f ;  /* 0x09001f0009037f89 */ /* 0x000e2200000e0000 */
[----:B-1----:R-:W-:-:S02]  /*2500*/  @!P1 LEA R7, R10, R7, 0x18 ;  /* 0x000000070a079211 */ /* 0x002fc400078ec0ff */
[----:B------:R-:W-:-:S05]  /*2510*/  @!P1 LOP3.LUT R6, R6, 0xf8, RZ, 0xc0, !PT ;  /* 0x000000f806069812 */ /* 0x000fca00078ec0ff */
        /* <DEDUP_REMOVED lines=14> */
[----:B------:R-:W1:Y:S01]  /*2600*/  S2UR UR5, SR_CgaCtaId ;  /* 0x00000000000579c3 */ /* 0x000e620000008800 */
[----:B------:R-:W-:Y:S02]  /*2610*/  UMOV UR4, 0x400 ;  /* 0x0000040000047882 */ /* 0x000fe40000000000 */
[----:B-1----:R-:W-:-:S09]  /*2620*/  ULEA UR4, UR5, UR4, 0x18 ;  /* 0x0000000405047291 */ /* 0x002fd2000f8ec0ff */
[----:B0-----:R-:W0:Y:S04]  /*2630*/  LDS.64 R2, [UR4+0x18] ;  /* 0x00001804ff027984 */ /* 0x001e280008000a00 */
        /* <DEDUP_REMOVED lines=22> */
.L_x_45:
[----:B------:R-:W-:Y:S05]  /*27a0*/  BSYNC.RECONVERGENT B0 ;  /* 0x0000000000007941 */ /* 0x000fea0003800200 */
.L_x_30:
[----:B------:R-:W-:Y:S05]  /*27b0*/  @P0 EXIT ;  /* 0x000000000000094d */ /* 0x000fea0003800000 */
[----:B------:R-:W3:Y:S02]  /*27c0*/  LDCU.64 UR4, c[0x0][0x388] ;  /* 0x00007100ff0477ac */ /* 0x000ee40008000a00 */
[----:B---3--:R-:W-:-:S06]  /*27d0*/  UIMAD.WIDE.U32 UR4, UR18, 0x8, UR4 ;  /* 0x00000008120478a5 */ /* 0x008fcc000f8e0004 */
[----:B0-----:R-:W-:Y:S02]  /*27e0*/  IMAD.U32 R2, RZ, RZ, UR4 ;  /* 0x00000004ff027e24 */ /* 0x001fe4000f8e00ff */
[----:B--2---:R-:W-:-:S05]  /*27f0*/  IMAD.U32 R3, RZ, RZ, UR5 ;  /* 0x00000005ff037e24 */ /* 0x004fca000f8e00ff */
[----:B------:R-:W-:Y:S01]  /*2800*/  STG.E.64 desc[UR16][R2.64], R8 ;  /* 0x0000000802007986 */ /* 0x000fe2000c101b10 */
[----:B------:R-:W-:Y:S05]  /*2810*/  EXIT ;  /* 0x000000000000794d */ /* 0x000fea0003800000 */
.L_x_58:
        /* <DEDUP_REMOVED lines=14> */
.L_x_192:


//--------------------- .text._ZN3cub18CUB_300001_SM_10006detail6reduce28DeviceReduceSingleTileKernelINS2_10policy_hubIdyN4cuda3std3__44plusIdEEE10Policy1000EN6thrust24THRUST_300001_SM_1000_NS10device_ptrIdEEPdyS9_ddNS7_10__identityEEEvT0_T1_T2_T3_T4_T6_ --------------------------
	.section	.text._ZN3cub18CUB_300001_SM_10006detail6reduce28DeviceReduceSingleTileKernelINS2_10policy_hubIdyN4cuda3std3__44plusIdEEE10Policy1000EN6thrust24THRUST_300001_SM_1000_NS10device_ptrIdEEPdyS9_ddNS7_10__identityEEEvT0_T1_T2_T3_T4_T6_,"ax",@progbits
	.align	128
        .global         _ZN3cub18CUB_300001_SM_10006detail6reduce28DeviceReduceSingleTileKernelINS2_10policy_hubIdyN4cuda3std3__44plusIdEEE10Policy1000EN6thrust24THRUST_300001_SM_1000_NS10device_ptrIdEEPdyS9_ddNS7_10__identityEEEvT0_T1_T2_T3_T4_T6_
        .type           _ZN3cub18CUB_300001_SM_10006detail6reduce28DeviceReduceSingleTileKernelINS2_10policy_hubIdyN4cuda3std3__44plusIdEEE10Policy1000EN6thrust24THRUST_300001_SM_1000_NS10device_ptrIdEEPdyS9_ddNS7_10__identityEEEvT0_T1_T2_T3_T4_T6_,@function
        .size           _ZN3cub18CUB_300001_SM_10006detail6reduce28DeviceReduceSingleTileKernelINS2_10policy_hubIdyN4cuda3std3__44plusIdEEE10Policy1000EN6thrust24THRUST_300001_SM_1000_NS10device_ptrIdEEPdyS9_ddNS7_10__identityEEEvT0_T1_T2_T3_T4_T6_,(.L_x_193 - _ZN3cub18CUB_300001_SM_10006detail6reduce28DeviceReduceSingleTileKernelINS2_10policy_hubIdyN4cuda3std3__44plusIdEEE10Policy1000EN6thrust24THRUST_300001_SM_1000_NS10device_ptrIdEEPdyS9_ddNS7_10__identityEEEvT0_T1_T2_T3_T4_T6_)
        .other          _ZN3cub18CUB_300001_SM_10006detail6reduce28DeviceReduceSingleTileKernelINS2_10policy_hubIdyN4cuda3std3__44plusIdEEE10Policy1000EN6thrust24THRUST_300001_SM_1000_NS10device_ptrIdEEPdyS9_ddNS7_10__identityEEEvT0_T1_T2_T3_T4_T6_,@"STO_CUDA_ENTRY STV_DEFAULT"
_ZN3cub18CUB_300001_SM_10006detail6reduce28DeviceReduceSingleTileKernelINS2_10policy_hubIdyN4cuda3std3__44plusIdEEE10Policy1000EN6thrust24THRUST_300001_SM_1000_NS10device_ptrIdEEPdyS9_ddNS7_10__identityEEEvT0_T1_T2_T3_T4_T6_:
.text._ZN3cub18CUB_300001_SM_10006detail6reduce28DeviceReduceSingleTileKernelINS2_10policy_hubIdyN4cuda3std3__44plusIdEEE10Policy1000EN6thrust24THRUST_300001_SM_1000_NS10device_ptrIdEEPdyS9_ddNS7_10__identityEEEvT0_T1_T2_T3_T4_T6_:
[----:B------:R-:W-:Y:S01]  /*0000*/  LDC R1, c[0x0][0x37c] ;  /* 0x0000df00ff017b82 */ /* 0x000fe20000000800 */
[----:B------:R-:W0:Y:S01]  /*0010*/  LDCU.64 UR4, c[0x0][0x390] ;  /* 0x00007200ff0477ac */ /* 0x000e220008000a00 */
[----:B------:R-:W1:Y:S01]  /*0020*/  LDCU.64 UR6, c[0x0][0x358] ;  /* 0x00006b00ff0677ac */ /* 0x000e620008000a00 */
[----:B0-----:R-:W-:Y:S02]  /*0030*/  IMAD.U32 R8, RZ, RZ, UR4 ;  /* 0x00000004ff087e24 */ /* 0x001fe4000f8e00ff */
[----:B------:R-:W-:-:S03]  /*0040*/  IMAD.U32 R9, RZ, RZ, UR5 ;  /* 0x00000005ff097e24 */ /* 0x000fc6000f8e00ff */
[----:B------:R-:W-:-:S04]  /*0050*/  ISETP.NE.U32.AND P0, PT, R8, RZ, PT ;  /* 0x000000ff0800720c */ /* 0x000fc80003f05070 */
[----:B------:R-:W-:-:S13]  /*0060*/  ISETP.NE.AND.EX P0, PT, R9, RZ, PT, P0 ;  /* 0x000000ff0900720c */ /* 0x000fda0003f05300 */
        /* <DEDUP_REMOVED lines=8> */
.L_x_59:
[----:B------:R-:W-:Y:S01]  /*00f0*/  ISETP.GT.U32.AND P0, PT, R8, 0xdff, PT ;  /* 0x00000dff0800780c */ /* 0x000fe20003f04070 */
[----:B------:R-:W-:Y:S03]  /*0100*/  BSSY.RECONVERGENT B0, `(.L_x_60) ;  /* 0x000024d000007945 */ /* 0x000fe60003800200 */
[----:B------:R-:W-:-:S13]  /*0110*/  ISETP.GT.U32.AND.EX P0, PT, R9, RZ, PT, P0 ;  /* 0x000000ff0900720c */ /* 0x000fda0003f04100 */
[----:B------:R-:W-:Y:S05]  /*0120*/  @P0 BRA `(.L_x_61) ;  /* 0x0000001400340947 */ /* 0x000fea0003800000 */
[----:B------:R-:W0:Y:S01]  /*0130*/  S2R R0, SR_TID.X ;  /* 0x0000000000007919 */ /* 0x000e220000002100 */
[----:B------:R-:W-:Y:S01]  /*0140*/  BSSY.RECONVERGENT B1, `(.L_x_62) ;  /* 0x0000009000017945 */ /* 0x000fe20003800200 */
[----:B------:R-:W-:Y:S02]  /*0150*/  CS2R R4, SRZ ;  /* 0x0000000000047805 */ /* 0x000fe4000001ff00 */
[----:B0-----:R-:W-:Y:S01]  /*0160*/  ISETP.GE.U32.AND P0, PT, R0, R8, PT ;  /* 0x000000080000720c */ /* 0x001fe20003f06070 */
[----:B------:R-:W-:-:S12]  /*0170*/  IMAD.MOV.U32 R2, RZ, RZ, R0 ;  /* 0x000000ffff027224 */ /* 0x000fd800078e0000 */
[----:B------:R-:W-:Y:S05]  /*0180*/  @P0 BRA `(.L_x_63) ;  /* 0x0000000000100947 */ /* 0x000fea0003800000 */
[----:B------:R-:W0:Y:S02]  /*0190*/  LDC.64 R4, c[0x0][0x380] ;  /* 0x0000e000ff047b82 */ /* 0x000e240000000a00 */
[----:B0-----:R-:W-:-:S06]  /*01a0*/  IMAD.WIDE.U32 R4, R0, 0x8, R4 ;  /* 0x0000000800047825 */ /* 0x001fcc00078e0004 */
[----:B------:R-:W5:Y:S01]  /*01b0*/  LDG.E.64 R4, desc[UR6][R4.64] ;  /* 0x0000000604047981 */ /* 0x000f62000c1e1b00 */
[----:B------:R-:W-:-:S07]  /*01c0*/  VIADD R2, R0, 0x200 ;  /* 0x0000020000027836 */ /* 0x000fce0000000000 */
.L_x_63:
[----:B------:R-:W-:Y:S05]  /*01d0*/  BSYNC.RECONVERGENT B1 ;  /* 0x0000000000017941 */ /* 0x000fea0003800200 */
.L_x_62:
[----:B------:R-:W-:Y:S01]  /*01e0*/  ISETP.GE.U32.AND P0, PT, R2, R8, PT ;  /* 0x000000080200720c */ /* 0x000fe20003f06070 */
[----:B------:R-:W-:-:S12]  /*01f0*/  BSSY.RECONVERGENT B1, `(.L_x_64) ;  /* 0x000006d000017945 */ /* 0x000fd80003800200 */
[----:B------:R-:W-:Y:S05]  /*0200*/  @P0 BRA `(.L_x_65) ;  /* 0x0000000400ac0947 */ /* 0x000fea0003800000 */
[----:B------:R-:W-:Y:S01]  /*0210*/  LOP3.LUT R3, RZ, R2, RZ, 0x33, !PT ;  /* 0x00000002ff037212 */ /* 0x000fe200078e33ff */
[----:B------:R-:W-:Y:S04]  /*0220*/  BSSY.RECONVERGENT B2, `(.L_x_66) ;  /* 0x0000033000027945 */ /* 0x000fe80003800200 */
[----:B------:R-:W-:-:S05]  /*0230*/  IMAD.IADD R6, R3, 0x1, R8 ;  /* 0x0000000103067824 */ /* 0x000fca00078e0208 */
[C---:B------:R-:W-:Y:S02]  /*0240*/  ISETP.GE.U32.AND P1, PT, R6.reuse, 0x1e00, PT ;  /* 0x00001e000600780c */ /* 0x040fe40003f26070 */
[----:B------:R-:W-:-:S04]  /*0250*/  LEA.HI R3, R6, 0x1, RZ, 0x17 ;  /* 0x0000000106037811 */ /* 0x000fc800078fb8ff */
[----:B------:R-:W-:-:S04]  /*0260*/  LOP3.LUT R43, R3, 0xf, RZ, 0xc0, !PT ;  /* 0x0000000f032b7812 */ /* 0x000fc800078ec0ff */
[----:B------:R-:W-:-:S03]  /*0270*/  ISETP.NE.AND P0, PT, R43, RZ, PT ;  /* 0x000000ff2b00720c */ /* 0x000fc60003f05270 */
[----:B------:R-:W-:Y:S10]  /*0280*/  @!P1 BRA `(.L_x_67) ;  /* 0x0000000000b09947 */ /* 0x000ff40003800000 */
[----:B------:R-:W0:Y:S01]  /*0290*/  LDC.64 R6, c[0x0][0x380] ;  /* 0x0000e000ff067b82 */ /* 0x000e220000000a00 */
[----:B------:R-:W-:-:S05]  /*02a0*/  LOP3.LUT R42, R3, 0xfffff0, RZ, 0xc0, !PT ;  /* 0x00fffff0032a7812 */ /* 0x000fca00078ec0ff */
[----:B------:R-:W-:Y:S02]  /*02b0*/  IMAD.MOV R42, RZ, RZ, -R42 ;  /* 0x000000ffff2a7224 */ /* 0x000fe400078e0a2a */
[----:B0-----:R-:W-:-:S03]  /*02c0*/  IMAD.WIDE.U32 R6, R2, 0x8, R6 ;  /* 0x0000000802067825 */ /* 0x001fc600078e0006 */
[----:B------:R-:W-:-:S05]  /*02d0*/  IADD3 R6, P1, PT, R6, 0x8000, RZ ;  /* 0x0000800006067810 */ /* 0x000fca0007f3e0ff */
[----:B------:R-:W-:-:S08]  /*02e0*/  IMAD.X R7, RZ, RZ, R7, P1 ;  /* 0x000000ffff077224 */ /* 0x000fd000008e0607 */
.L_x_68:
[----:B------:R-:W2:Y:S04]  /*02f0*/  LDG.E.64 R10, desc[UR6][R6.64+-0x8000] ;  /* 0xff800006060a7981 */ /* 0x000ea8000c1e1b00 */
[----:B------:R-:W3:Y:S04]  /*0300*/  LDG.E.64 R12, desc[UR6][R6.64+-0x7000] ;  /* 0xff900006060c7981 */ /* 0x000ee8000c1e1b00 */
[----:B------:R-:W4:Y:S04]  /*0310*/  LDG.E.64 R14, desc[UR6][R6.64+-0x6000] ;  /* 0xffa00006060e7981 */ /* 0x000f28000c1e1b00 */
        /* <DEDUP_REMOVED lines=12> */
[----:B------:R0:W4:Y:S01]  /*03e0*/  LDG.E.64 R40, desc[UR6][R6.64+0x7000] ;  /* 0x0070000606287981 */ /* 0x000122000c1e1b00 */
[----:B------:R-:W-:-:S02]  /*03f0*/  VIADD R42, R42, 0x10 ;  /* 0x000000102a2a7836 */ /* 0x000fc40000000000 */
[----:B------:R-:W-:-:S03]  /*0400*/  VIADD R2, R2, 0x2000 ;  /* 0x0000200002027836 */ /* 0x000fc60000000000 */
[----:B------:R-:W-:Y:S02]  /*0410*/  ISETP.NE.AND P1, PT, R42, RZ, PT ;  /* 0x000000ff2a00720c */ /* 0x000fe40003f25270 */
[----:B0-----:R-:W-:-:S05]  /*0420*/  IADD3 R6, P2, PT, R6, 0x10000, RZ ;  /* 0x0001000006067810 */ /* 0x001fca0007f5e0ff */
[----:B------:R-:W-:Y:S01]  /*0430*/  IMAD.X R7, RZ, RZ, R7, P2 ;  /* 0x000000ffff077224 */ /* 0x000fe200010e0607 */
        /* <DEDUP_REMOVED lines=16> */
[----:B------:R-:W-:Y:S10]  /*0540*/  @P1 BRA `(.L_x_68) ;  /* 0xfffffffc00681947 */ /* 0x000ff4000383ffff */
.L_x_67:
[----:B------:R-:W-:Y:S05]  /*0550*/  BSYNC.RECONVERGENT B2 ;  /* 0x0000000000027941 */ /* 0x000fea0003800200 */
.L_x_66:
[----:B------:R-:W-:Y:S05]  /*0560*/  @!P0 BRA `(.L_x_65) ;  /* 0x0000000000d48947 */ /* 0x000fea0003800000 */
[----:B------:R-:W-:Y:S01]  /*0570*/  ISETP.GE.U32.AND P0, PT, R43, 0x8, PT ;  /* 0x000000082b00780c */ /* 0x000fe20003f06070 */
[----:B------:R-:W-:Y:S01]  /*0580*/  BSSY.RECONVERGENT B2, `(.L_x_69) ;  /* 0x0000017000027945 */ /* 0x000fe20003800200 */
[----:B------:R-:W-:-:S04]  /*0590*/  LOP3.LUT R26, R3, 0x7, RZ, 0xc0, !PT ;  /* 0x00000007031a7812 */ /* 0x000fc800078ec0ff */
[----:B------:R-:W-:-:S07]  /*05a0*/  ISETP.NE.AND P1, PT, R26, RZ, PT ;  /* 0x000000ff1a00720c */ /* 0x000fce0003f25270 */
[----:B------:R-:W-:Y:S06]  /*05b0*/  @!P0 BRA `(.L_x_70) ;  /* 0x00000000004c8947 */ /* 0x000fec0003800000 */
[----:B------:R-:W0:Y:S02]  /*05c0*/  LDC.64 R6, c[0x0][0x380] ;  /* 0x0000e000ff067b82 */ /* 0x000e240000000a00 */
[----:B0-----:R-:W-:-:S05]  /*05d0*/  IMAD.WIDE R6, R2, 0x8, R6 ;  /* 0x0000000802067825 */ /* 0x001fca00078e0206 */
        /* <DEDUP_REMOVED lines=17> */
.L_x_70:
[----:B------:R-:W-:Y:S05]  /*06f0*/  BSYNC.RECONVERGENT B2 ;  /* 0x0000000000027941 */ /* 0x000fea0003800200 */
.L_x_69:
        /* <DEDUP_REMOVED lines=17> */
.L_x_72:
[----:B------:R-:W-:Y:S05]  /*0810*/  BSYNC.RECONVERGENT B2 ;  /* 0x0000000000027941 */ /* 0x000fea0003800200 */
.L_x_71:
[----:B------:R-:W-:Y:S05]  /*0820*/  @!P1 BRA `(.L_x_65) ;  /* 0x0000000000249947 */ /* 0x000fea0003800000 */
[----:B------:R-:W0:Y:S01]  /*0830*/  LDC.64 R10, c[0x0][0x380] ;  /* 0x0000e000ff0a7b82 */ /* 0x000e220000000a00 */
[----:B------:R-:W-:-:S07]  /*0840*/  IMAD.MOV R3, RZ, RZ, -R3 ;  /* 0x000000ffff037224 */ /* 0x000fce00078e0a03 */
.L_x_73:
[----:B0-----:R-:W-:-:S06]  /*0850*/  IMAD.WIDE R6, R2, 0x8, R10 ;  /* 0x0000000802067825 */ /* 0x001fcc00078e020a */
[----:B------:R-:W2:Y:S01]  /*0860*/  LDG.E.64 R6, desc[UR6][R6.64] ;  /* 0x0000000606067981 */ /* 0x000ea2000c1e1b00 */
[----:B------:R-:W-:Y:S02]  /*0870*/  VIADD R3, R3, 0x1 ;  /* 0x0000000103037836 */ /* 0x000fe40000000000 */
[----:B------:R-:W-:-:S03]  /*0880*/  VIADD R2, R2, 0x200 ;  /* 0x0000020002027836 */ /* 0x000fc60000000000 */
[----:B------:R-:W-:Y:S01]  /*0890*/  ISETP.NE.AND P0, PT, R3, RZ, PT ;  /* 0x000000ff0300720c */ /* 0x000fe20003f05270 */
[----:B--2--5:R-:W-:-:S12]  /*08a0*/  DADD R4, R6, R4 ;  /* 0x0000000006047229 */ /* 0x024fd80000000004 */
[----:B------:R-:W-:Y:S05]  /*08b0*/  @P0 BRA `(.L_x_73) ;  /* 0xfffffffc00e40947 */ /* 0x000fea000383ffff */
.L_x_65:
[----:B------:R-:W-:Y:S05]  /*08c0*/  BSYNC.RECONVERGENT B1 ;  /* 0x0000000000017941 */ /* 0x000fea0003800200 */
.L_x_64:
[----:B------:R-:W-:-:S04]  /*08d0*/  ISETP.GE.U32.AND P0, PT, R8, 0x200, PT ;  /* 0x000002000800780c */ /* 0x000fc80003f06070 */
[----:B------:R-:W-:-:S13]  /*08e0*/  ISETP.GE.U32.AND.EX P0, PT, R9, RZ, PT, P0 ;  /* 0x000000ff0900720c */ /* 0x000fda0003f06100 */
        /* <DEDUP_REMOVED lines=32> */
[----:B------:R-:W-:Y:S02]  /*0af0*/  ISETP.GT.AND P0, PT, R10, 0xf, PT ;  /* 0x0000000f0a00780c */ /* 0x000fe40003f04270 */
[----:B------:R-:W-:Y:S01]  /*0b00*/  @!P1 LOP3.LUT R8, R4, 0xf8, RZ, 0xc0, !PT ;  /* 0x000000f804089812 */ /* 0x000fe200078ec0ff */
[----:B------:R-:W0:Y:S04]  /*0b10*/  SHFL.DOWN PT, R3, R7, 0x10, 0x1f ;  /* 0x0a001f0007037f89 */ /* 0x000e2800000e0000 */
[----:B------:R-:W-:Y:S01]  /*0b20*/  @!P1 IMAD.IADD R9, R8, 0x1, R9 ;  /* 0x0000000108099824 */ /* 0x000fe200078e0209 */
[----:B0-----:R-:W-:-:S07]  /*0b30*/  DADD R4, R2, R6 ;  /* 0x0000000002047229 */ /* 0x001fce0000000006 */
[----:B------:R0:W-:Y:S01]  /*0b40*/  @!P1 STS.64 [R9+0x10], R4 ;  /* 0x0000100409009388 */ /* 0x0001e20000000a00 */
[----:B------:R-:W-:Y:S01]  /*0b50*/  BAR.SYNC.DEFER_BLOCKING 0x0 ;  /* 0x0000000000007b1d */ /* 0x000fe20000010000 */
[----:B------:R-:W-:Y:S02]  /*0b60*/  ISETP.NE.AND P1, PT, R0, RZ, PT ;  /* 0x000000ff0000720c */ /* 0x000fe40003f25270 */
[----:B------:R-:W-:Y:S02]  /*0b70*/  FSEL R2, R6, R4, P0 ;  /* 0x0000000406027208 */ /* 0x000fe40000000000 */
[----:B------:R-:W-:-:S09]  /*0b80*/  FSEL R3, R7, R5, P0 ;  /* 0x0000000507037208 */ /* 0x000fd20000000000 */
[----:B0-----:R-:W-:Y:S05]  /*0b90*/  @P1 BRA `(.L_x_75) ;  /* 0x00000018008c1947 */ /* 0x001fea0003800000 */
        /* <DEDUP_REMOVED lines=27> */
.L_x_74:
[----:B------:R-:W-:Y:S01]  /*0d50*/  LOP3.LUT R2, R0, 0x3e0, RZ, 0xc0, !PT ;  /* 0x000003e000027812 */ /* 0x000fe200078ec0ff */
[----:B------:R-:W0:Y:S03]  /*0d60*/  S2R R12, SR_LANEID ;  /* 0x00000000000c7919 */ /* 0x000e260000000000 */
[----:B------:R-:W-:Y:S01]  /*0d70*/  LOP3.LUT R7, RZ, R2, RZ, 0x33, !PT ;  /* 0x00000002ff077212 */ /* 0x000fe200078e33ff */
[----:B------:R-:W-:-:S04]  /*0d80*/  VIADD R3, R2, 0x20 ;  /* 0x0000002002037836 */ /* 0x000fc80000000000 */
[----:B------:R-:W-:Y:S01]  /*0d90*/  IMAD.IADD R7, R7, 0x1, R8 ;  /* 0x0000000107077824 */ /* 0x000fe200078e0208 */
[----:B------:R-:W-:-:S04]  /*0da0*/  ISETP.GT.U32.AND P0, PT, R3, R8, PT ;  /* 0x000000080300720c */ /* 0x000fc80003f04070 */
[----:B------:R-:W-:-:S05]  /*0db0*/  SEL R13, R7, 0x1f, P0 ;  /* 0x0000001f070d7807 */ /* 0x000fca0000000000 */
[----:B-----5:R-:W-:Y:S04]  /*0dc0*/  SHFL.DOWN PT, R2, R4, 0x1, R13 ;  /* 0x0820000004027989 */ /* 0x020fe800000e000d */
[----:B------:R-:W1:Y:S01]  /*0dd0*/  SHFL.DOWN PT, R3, R5, 0x1, R13 ;  /* 0x0820000005037989 */ /* 0x000e6200000e000d */
[C---:B0-----:R-:W-:Y:S01]  /*0de0*/  ISETP.GE.AND P0, PT, R12.reuse, R13, PT ;  /* 0x0000000d0c00720c */ /* 0x041fe20003f06270 */
[C---:B------:R-:W-:Y:S01]  /*0df0*/  VIADD R10, R12.reuse, 0x2 ;  /* 0x000000020c0a7836 */ /* 0x040fe20000000000 */
[----:B------:R-:W-:Y:S01]  /*0e00*/  ISETP.NE.AND P1, PT, R12, RZ, PT ;  /* 0x000000ff0c00720c */ /* 0x000fe20003f25270 */
[----:B-1----:R-:W-:-:S10]  /*0e10*/  DADD R2, R2, R4 ;  /* 0x0000000002027229 */ /* 0x002fd40000000004 */
[----:B------:R-:W-:Y:S01]  /*0e20*/  FSEL R6, R2, R4, !P0 ;  /* 0x0000000402067208 */ /* 0x000fe20004000000 */
[----:B------:R-:W-:Y:S01]  /*0e30*/  VIADD R4, R12, 0x4 ;  /* 0x000000040c047836 */ /* 0x000fe20000000000 */
[----:B------:R-:W-:Y:S02]  /*0e40*/  FSEL R7, R3, R5, !P0 ;  /* 0x0000000503077208 */ /* 0x000fe40004000000 */
[----:B------:R-:W-:Y:S01]  /*0e50*/  ISETP.GT.AND P0, PT, R10, R13, PT ;  /* 0x0000000d0a00720c */ /* 0x000fe20003f04270 */
[----:B------:R-:W-:Y:S04]  /*0e60*/  SHFL.DOWN PT, R2, R6, 0x2, R13 ;  /* 0x0840000006027989 */ /* 0x000fe800000e000d */
[----:B------:R-:W0:Y:S02]  /*0e70*/  SHFL.DOWN PT, R3, R7, 0x2, R13 ;  /* 0x0840000007037989 */ /* 0x000e2400000e000d */
[----:B0-----:R-:W-:-:S10]  /*0e80*/  DADD R2, R2, R6 ;  /* 0x0000000002027229 */ /* 0x001fd40000000006 */
[----:B------:R-:W-:Y:S01]  /*0e90*/  FSEL R10, R6, R2, P0 ;  /* 0x00000002060a7208 */ /* 0x000fe20000000000 */
[----:B------:R-:W-:Y:S01]  /*0ea0*/  VIADD R6, R12, 0x8 ;  /* 0x000000080c067836 */ /* 0x000fe20000000000 */
[----:B------:R-:W-:Y:S02]  /*0eb0*/  FSEL R11, R7, R3, P0 ;  /* 0x00000003070b7208 */ /* 0x000fe40000000000 */
[----:B------:R-:W-:Y:S01]  /*0ec0*/  ISETP.GT.AND P0, PT, R4, R13, PT ;  /* 0x0000000d0400720c */ /* 0x000fe20003f04270 */
[----:B------:R-:W-:Y:S04]  /*0ed0*/  SHFL.DOWN PT, R2, R10, 0x4, R13 ;  /* 0x088000000a027989 */ /* 0x000fe800000e000d */
[----:B------:R-:W0:Y:S02]  /*0ee0*/  SHFL.DOWN PT, R3, R11, 0x4, R13 ;  /* 0x088000000b037989 */ /* 0x000e2400000e000d */
[----:B0-----:R-:W-:-:S10]  /*0ef0*/  DADD R2, R2, R10 ;  /* 0x0000000002027229 */ /* 0x001fd4000000000a */
[----:B------:R-:W-:Y:S02]  /*0f00*/  FSEL R4, R10, R2, P0 ;  /* 0x000000020a047208 */ /* 0x000fe40000000000 */
[----:B------:R-:W-:Y:S02]  /*0f10*/  FSEL R5, R11, R3, P0 ;  /* 0x000000030b057208 */ /* 0x000fe40000000000 */
[----:B------:R-:W-:Y:S01]  /*0f20*/  ISETP.GT.AND P0, PT, R6, R13, PT ;  /* 0x0000000d0600720c */ /* 0x000fe20003f04270 */
[----:B------:R-:W-:Y:S01]  /*0f30*/  SHFL.DOWN PT, R2, R4, 0x8, R13 ;  /* 0x0900000004027989 */ /* 0x000fe200000e000d */
[----:B------:R-:W-:-:S03]  /*0f40*/  @!P1 MOV R10, 0x400 ;  /* 0x00000400000a9802 */ /* 0x000fc60000000f00 */
[----:B------:R-:W0:Y:S01]  /*0f50*/  SHFL.DOWN PT, R3, R5, 0x8, R13 ;  /* 0x0900000005037989 */ /* 0x000e2200000e000d */
[----:B------:R-:W1:Y:S01]  /*0f60*/  @!P1 S2R R11, SR_CgaCtaId ;  /* 0x00000000000b9919 */ /* 0x000e620000008800 */
[----:B0-----:R-:W-:-:S10]  /*0f70*/  DADD R2, R2, R4 ;  /* 0x0000000002027229 */ /* 0x001fd40000000004 */
[----:B------:R-:W-:Y:S01]  /*0f80*/  FSEL R6, R4, R2, P0 ;  /* 0x0000000204067208 */ /* 0x000fe20000000000 */
[----:B------:R-:W-:Y:S01]  /*0f90*/  VIADD R4, R12, 0x10 ;  /* 0x000000100c047836 */ /* 0x000fe20000000000 */
[----:B------:R-:W-:Y:S02]  /*0fa0*/  FSEL R7, R5, R3, P0 ;  /* 0x0000000305077208 */ /* 0x000fe40000000000 */
[----:B------:R-:W-:Y:S01]  /*0fb0*/  @!P1 SHF.R.U32.HI R5, RZ, 0x2, R0 ;  /* 0x00000002ff059819 */ /* 0x000fe20000011600 */
[----:B------:R-:W-:Y:S01]  /*0fc0*/  SHFL.DOWN PT, R2, R6, 0x10, R13 ;  /* 0x0a00000006027989 */ /* 0x000fe200000e000d */
[----:B-1----:R-:W-:Y:S02]  /*0fd0*/  @!P1 LEA R10, R11, R10, 0x18 ;  /* 0x0000000a0b0a9211 */ /* 0x002fe400078ec0ff */
[----:B------:R-:W-:Y:S01]  /*0fe0*/  @!P1 LOP3.LUT R5, R5, 0xf8, RZ, 0xc0, !PT ;  /* 0x000000f805059812 */ /* 0x000fe200078ec0ff */
[----:B------:R-:W0:Y:S01]  /*0ff0*/  SHFL.DOWN PT, R3, R7, 0x10, R13 ;  /* 0x0a00000007037989 */ /* 0x000e2200000e000d */
[----:B------:R-:W-:-:S03]  /*1000*/  ISETP.GT.AND P0, PT, R4, R13, PT ;  /* 0x0000000d0400720c */ /* 0x000fc60003f04270 */
[----:B------:R-:W-:Y:S01]  /*1010*/  @!P1 IMAD.IADD R5, R5, 0x1, R10 ;  /* 0x0000000105059824 */ /* 0x000fe200078e020a */
[----:B0-----:R-:W-:-:S10]  /*1020*/  DADD R2, R2, R6 ;  /* 0x0000000002027229 */ /* 0x001fd40000000006 */
[----:B------:R-:W-:Y:S02]  /*1030*/  FSEL R2, R6, R2, P0 ;  /* 0x0000000206027208 */ /* 0x000fe40000000000 */
[----:B------:R-:W-:-:S05]  /*1040*/  FSEL R3, R7, R3, P0 ;  /* 0x0000000307037208 */ /* 0x000fca0000000000 */
[----:B------:R0:W-:Y:S01]  /*1050*/  @!P1 STS.64 [R5+0x10], R2 ;  /* 0x0000100205009388 */ /* 0x0001e20000000a00 */
[----:B------:R-:W-:Y:S01]  /*1060*/  BAR.SYNC.DEFER_BLOCKING 0x0 ;  /* 0x0000000000007b1d */ /* 0x000fe20000010000 */
[----:B------:R-:W-:-:S13]  /*1070*/  ISETP.NE.AND P1, PT, R0, RZ, PT ;  /* 0x000000ff0000720c */ /* 0x000fda0003f25270 */
[----:B0-----:R-:W-:Y:S05]  /*1080*/  @P1 BRA `(.L_x_75) ;  /* 0x0000001400501947 */ /* 0x001fea0003800000 */
[----:B------:R-:W0:Y:S01]  /*1090*/  S2UR UR5, SR_CgaCtaId ;  /* 0x00000000000579c3 */ /* 0x000e220000008800 */
[----:B------:R-:W-:Y:S01]  /*10a0*/  UMOV UR4, 0x400 ;  /* 0x0000040000047882 */ /* 0x000fe20000000000 */
[----:B------:R-:W-:-:S04]  /*10b0*/  ISETP.GT.U32.AND P0, PT, R8, 0x20, PT ;  /* 0x000000200800780c */ /* 0x000fc80003f04070 */
[----:B------:R-:W-:Y:S01]  /*10c0*/  ISETP.GT.U32.AND.EX P0, PT, R9, RZ, PT, P0 ;  /* 0x000000ff0900720c */ /* 0x000fe20003f04100 */
[----:B0-----:R-:W-:-:S09]  /*10d0*/  ULEA UR4, UR5, UR4, 0x18 ;  /* 0x0000000405047291 */ /* 0x001fd2000f8ec0ff */
[----:B------:R-:W0:Y:S04]  /*10e0*/  LDS.64 R4, [UR4+0x18] ;  /* 0x00001804ff047984 */ /* 0x000e280008000a00 */
[----:B------:R-:W1:Y:S01]  /*10f0*/  LDS.128 R12, [UR4+0x20] ;  /* 0x00002004ff0c7984 */ /* 0x000e620008000c00 */
[----:B0-----:R-:W-:-:S10]  /*1100*/  DADD R4, R2, R4 ;  /* 0x0000000002047229 */ /* 0x001fd40000000004 */
[----:B------:R-:W-:Y:S02]  /*1110*/  FSEL R2, R4, R2, P0 ;  /* 0x0000000204027208 */ /* 0x000fe40000000000 */
[----:B------:R-:W-:Y:S02]  /*1120*/  FSEL R3, R5, R3, P0 ;  /* 0x0000000305037208 */ /* 0x000fe40000000000 */
[----:B------:R-:W0:Y:S01]  /*1130*/  LDS.128 R4, [UR4+0x30] ;  /* 0x00003004ff047984 */ /* 0x000e220008000c00 */
[----:B------:R-:W-:-:S03]  /*1140*/  ISETP.GT.U32.AND P0, PT, R8, 0x40, PT ;  /* 0x000000400800780c */ /* 0x000fc60003f04070 */
[----:B-1----:R-:W-:Y:S01]  /*1150*/  DADD R12, R12, R2 ;  /* 0x000000000c0c7229 */ /* 0x002fe20000000002 */
[----:B------:R-:W-:-:S09]  /*1160*/  ISETP.GT.U32.AND.EX P0, PT, R9, RZ, PT, P0 ;  /* 0x000000ff0900720c */ /* 0x000fd20003f04100 */
[----:B------:R-:W-:Y:S02]  /*1170*/  FSEL R2, R12, R2, P0 ;  /* 0x000000020c027208 */ /* 0x000fe40000000000 */
[----:B------:R-:W-:Y:S02]  /*1180*/  FSEL R3, R13, R3, P0 ;  /* 0x000000030d037208 */ /* 0x000fe40000000000 */
[----:B------:R-:W-:-:S04]  /*1190*/  ISETP.GT.U32.AND P0, PT, R8, 0x60, PT ;  /* 0x000000600800780c */ /* 0x000fc80003f04070 */
[----:B------:R-:W-:Y:S01]  /*11a0*/  DADD R14, R2, R14 ;  /* 0x00000000020e7229 */ /* 0x000fe2000000000e */
[----:B------:R-:W-:-:S09]  /*11b0*/  ISETP.GT.U32.AND.EX P0, PT, R9, RZ, PT, P0 ;  /* 0x000000ff0900720c */ /* 0x000fd20003f04100 */
[----:B------:R-:W-:Y:S02]  /*11c0*/  FSEL R2, R14, R2, P0 ;  /* 0x000000020e027208 */ /* 0x000fe40000000000 */
[----:B------:R-:W-:Y:S02]  /*11d0*/  FSEL R3, R15, R3, P0 ;  /* 0x000000030f037208 */ /* 0x000fe40000000000 */
[----:B------:R-:W1:Y:S01]  /*11e0*/  LDS.128 R12, [UR4+0x40] ;  /* 0x00004004ff0c7984 */ /* 0x000e620008000c00 */
[----:B------:R-:W-:-:S03]  /*11f0*/  ISETP.GT.U32.AND P0, PT, R8, 0x80, PT ;  /* 0x000000800800780c */ /* 0x000fc60003f04070 */
[----:B0-----:R-:W-:Y:S01]  /*1200*/  DADD R4, R4, R2 ;  /* 0x0000000004047229 */ /* 0x001fe20000000002 */
        /* <DEDUP_REMOVED lines=52> */
[----:B------:R-:W-:-:S04]  /*1550*/  ISETP.GT.U32.AND P0, PT, R8, 0x1c0, PT ;  /* 0x000001c00800780c */ /* 0x000fc80003f04070 */
        /* <DEDUP_REMOVED lines=8> */
[----:B------:R-:W-:Y:S01]  /*15e0*/  FSEL R3, R15, R3, P0 ;  /* 0x000000030f037208 */ /* 0x000fe20000000000 */
[----:B------:R-:W-:Y:S06]  /*15f0*/  BRA `(.L_x_75) ;  /* 0x0000000c00f47947 */ /* 0x000fec0003800000 */
.L_x_61:
[----:B------:R-:W0:Y:S01]  /*1600*/  S2R R0, SR_TID.X ;  /* 0x0000000000007919 */ /* 0x000e220000002100 */
[----:B------:R-:W0:Y:S02]  /*1610*/  LDC.64 R4, c[0x0][0x380] ;  /* 0x0000e000ff047b82 */ /* 0x000e240000000a00 */
[----:B0-----:R-:W-:-:S05]  /*1620*/  IMAD.WIDE.U32 R4, R0, 0x8, R4 ;  /* 0x0000000800047825 */ /* 0x001fca00078e0004 */
[----:B------:R-:W2:Y:S04]  /*1630*/  LDG.E.64 R2, desc[UR6][R4.64] ;  /* 0x0000000604027981 */ /* 0x000ea8000c1e1b00 */
[----:B------:R-:W2:Y:S04]  /*1640*/  LDG.E.64 R6, desc[UR6][R4.64+0x1000] ;  /* 0x0010000604067981 */ /* 0x000ea8000c1e1b00 */
[----:B------:R-:W3:Y:S04]  /*1650*/  LDG.E.64 R10, desc[UR6][R4.64+0x2000] ;  /* 0x00200006040a7981 */ /* 0x000ee8000c1e1b00 */
[----:B------:R-:W4:Y:S04]  /*1660*/  LDG.E.64 R12, desc[UR6][R4.64+0x3000] ;  /* 0x00300006040c7981 */ /* 0x000f28000c1e1b00 */
[----:B------:R-:W5:Y:S04]  /*1670*/  LDG.E.64 R14, desc[UR6][R4.64+0x4000] ;  /* 0x00400006040e7981 */ /* 0x000f68000c1e1b00 */
[----:B------:R-:W5:Y:S04]  /*1680*/  LDG.E.64 R16, desc[UR6][R4.64+0x5000] ;  /* 0x0050000604107981 */ /* 0x000f68000c1e1b00 */
[----:B------:R-:W5:Y:S01]  /*1690*/  LDG.E.64 R18, desc[UR6][R4.64+0x6000] ;  /* 0x0060000604127981 */ /* 0x000f62000c1e1b00 */
[----:B--2---:R-:W-:-:S08]  /*16a0*/  DADD R2, R2, R6 ;  /* 0x0000000002027229 */ /* 0x004fd00000000006 */
[----:B---3--:R-:W-:-:S08]  /*16b0*/  DADD R2, R10, R2 ;  /* 0x000000000a027229 */ /* 0x008fd00000000002 */
[----:B----4-:R-:W-:Y:S01]  /*16c0*/  DADD R2, R12, R2 ;  /* 0x000000000c027229 */ /* 0x010fe20000000002 */
[----:B------:R-:W-:-:S04]  /*16d0*/  IADD3 R12, P1, PT, R8, -0xe00, RZ ;  /* 0xfffff200080c7810 */ /* 0x000fc80007f3e0ff */
[----:B------:R-:W-:Y:S02]  /*16e0*/  ISETP.GE.U32.AND P0, PT, R12, 0xe00, PT ;  /* 0x00000e000c00780c */ /* 0x000fe40003f06070 */
[----:B------:R-:W-:Y:S01]  /*16f0*/  IADD3.X R13, PT, PT, R9, -0x1, RZ, P1, !PT ;  /* 0xffffffff090d7810 */ /* 0x000fe20000ffe4ff */
[----:B-----5:R-:W-:-:S03]  /*1700*/  DADD R2, R14, R2 ;  /* 0x000000000e027229 */ /* 0x020fc60000000002 */
[----:B------:R-:W-:-:S05]  /*1710*/  ISETP.GE.U32.AND.EX P0, PT, R13, RZ, PT, P0 ;  /* 0x000000ff0d00720c */ /* 0x000fca0003f06100 */
[----:B------:R-:W-:-:S08]  /*1720*/  DADD R2, R16, R2 ;  /* 0x0000000010027229 */ /* 0x000fd00000000002 */
[----:B------:R-:W-:Y:S01]  /*1730*/  DADD R6, R18, R2 ;  /* 0x0000000012067229 */ /* 0x000fe20000000002 */
[----:B------:R-:W-:Y:S02]  /*1740*/  IMAD.MOV.U32 R3, RZ, RZ, 0xe00 ;  /* 0x00000e00ff037424 */ /* 0x000fe400078e00ff */
[----:B------:R-:W-:Y:S01]  /*1750*/  IMAD.MOV.U32 R2, RZ, RZ, RZ ;  /* 0x000000ffff027224 */ /* 0x000fe200078e00ff */
[----:B------:R-:W-:Y:S07]  /*1760*/  @!P0 BRA `(.L_x_76) ;  /* 0x0000000000748947 */ /* 0x000fee0003800000 */
[----:B------:R-:W0:Y:S01]  /*1770*/  LDC.64 R8, c[0x0][0x390] ;  /* 0x0000e400ff087b82 */ /* 0x000e220000000a00 */
[----:B------:R-:W-:Y:S02]  /*1780*/  IMAD.MOV.U32 R3, RZ, RZ, 0xe00 ;  /* 0x00000e00ff037424 */ /* 0x000fe400078e00ff */
[----:B------:R-:W-:-:S07]  /*1790*/  IMAD.MOV.U32 R2, RZ, RZ, RZ ;  /* 0x000000ffff027224 */ /* 0x000fce00078e00ff */
.L_x_78:
[----:B------:R-:W-:-:S04]  /*17a0*/  LEA R16, P0, R3, R4, 0x3 ;  /* 0x0000000403107211 */ /* 0x000fc800078018ff */
[----:B------:R-:W-:-:S05]  /*17b0*/  LEA.HI.X R17, R3, R5, R2, 0x3, P0 ;  /* 0x0000000503117211 */ /* 0x000fca00000f1c02 */
[----:B------:R-:W2:Y:S04]  /*17c0*/  LDG.E.64 R18, desc[UR6][R16.64] ;  /* 0x0000000610127981 */ /* 0x000ea8000c1e1b00 */
[----:B------:R-:W3:Y:S04]  /*17d0*/  LDG.E.64 R20, desc[UR6][R16.64+0x1000] ;  /* 0x0010000610147981 */ /* 0x000ee8000c1e1b00 */
[----:B------:R-:W4:Y:S04]  /*17e0*/  LDG.E.64 R22, desc[UR6][R16.64+0x2000] ;  /* 0x0020000610167981 */ /* 0x000f28000c1e1b00 */
[----:B------:R-:W5:Y:S04]  /*17f0*/  LDG.E.64 R24, desc[UR6][R16.64+0x3000] ;  /* 0x0030000610187981 */ /* 0x000f68000c1e1b00 */
[----:B------:R-:W5:Y:S04]  /*1800*/  LDG.E.64 R26, desc[UR6][R16.64+0x4000] ;  /* 0x00400006101a7981 */ /* 0x000f68000c1e1b00 */
[----:B------:R-:W5:Y:S04]  /*1810*/  LDG.E.64 R10, desc[UR6][R16.64+0x5000] ;  /* 0x00500006100a7981 */ /* 0x000f68000c1e1b00 */
[----:B------:R-:W5:Y:S01]  /*1820*/  LDG.E.64 R14, desc[UR6][R16.64+0x6000] ;  /* 0x00600006100e7981 */ /* 0x000f62000c1e1b00 */
[----:B--2---:R-:W-:Y:S01]  /*1830*/  DADD R18, R18, R6 ;  /* 0x0000000012127229 */ /* 0x004fe20000000006 */
[----:B0-----:R-:W-:-:S04]  /*1840*/  IADD3 R6, P1, PT, -R3, R8, RZ ;  /* 0x0000000803067210 */ /* 0x001fc80007f3e1ff */
[----:B------:R-:W-:Y:S01]  /*1850*/  ISETP.GE.U32.AND P0, PT, R6, 0xe00, PT ;  /* 0x00000e000600780c */ /* 0x000fe20003f06070 */
[----:B------:R-:W-:Y:S02]  /*1860*/  IMAD.X R6, R9, 0x1, ~R2, P1 ;  /* 0x0000000109067824 */ /* 0x000fe400008e0e02 */
[----:B---3--:R-:W-:-:S03]  /*1870*/  DADD R18, R20, R18 ;  /* 0x0000000014127229 */ /* 0x008fc60000000012 */
[----:B------:R-:W-:-:S05]  /*1880*/  ISETP.GE.U32.AND.EX P0, PT, R6, RZ, PT, P0 ;  /* 0x000000ff0600720c */ /* 0x000fca0003f06100 */
[----:B----4-:R-:W-:-:S08]  /*1890*/  DADD R18, R22, R18 ;  /* 0x0000000016127229 */ /* 0x010fd00000000012 */
[----:B-----5:R-:W-:-:S08]  /*18a0*/  DADD R18, R24, R18 ;  /* 0x0000000018127229 */ /* 0x020fd00000000012 */
[----:B------:R-:W-:-:S08]  /*18b0*/  DADD R18, R26, R18 ;  /* 0x000000001a127229 */ /* 0x000fd00000000012 */
[----:B------:R-:W-:-:S08]  /*18c0*/  DADD R10, R10, R18 ;  /* 0x000000000a0a7229 */ /* 0x000fd00000000012 */
[----:B------:R-:W-:Y:S01]  /*18d0*/  DADD R6, R14, R10 ;  /* 0x000000000e067229 */ /* 0x000fe2000000000a */
[----:B------:R-:W-:Y:S10]  /*18e0*/  @!P0 BRA `(.L_x_77) ;  /* 0x0000000800208947 */ /* 0x000ff40003800000 */
[----:B------:R-:W-:-:S05]  /*18f0*/  IADD3 R3, P0, PT, R3, 0xe00, RZ ;  /* 0x00000e0003037810 */ /* 0x000fca0007f1e0ff */
[----:B------:R-:W-:Y:S01]  /*1900*/  IMAD.X R2, RZ, RZ, R2, P0 ;  /* 0x000000ffff027224 */ /* 0x000fe200000e0602 */
[----:B------:R-:W-:-:S04]  /*1910*/  ISETP.GT.U32.AND P0, PT, R3, R12, PT ;  /* 0x0000000c0300720c */ /* 0x000fc80003f04070 */
[----:B------:R-:W-:-:S13]  /*1920*/  ISETP.GT.U32.AND.EX P0, PT, R2, R13, PT, P0 ;  /* 0x0000000d0200720c */ /* 0x000fda0003f04100 */
[----:B------:R-:W-:Y:S05]  /*1930*/  @!P0 BRA `(.L_x_78) ;  /* 0xfffffffc00988947 */ /* 0x000fea000383ffff */
.L_x_76:
[----:B------:R-:W-:Y:S01]  /*1940*/  IMAD.IADD R5, R8, 0x1, -R3 ;  /* 0x0000000108057824 */ /* 0x000fe200078e0a03 */
[----:B------:R-:W-:Y:S01]  /*1950*/  ISETP.GE.U32.AND P1, PT, R3, R8, PT ;  /* 0x000000080300720c */ /* 0x000fe20003f26070 */
[----:B------:R-:W-:Y:S03]  /*1960*/  BSSY.RECONVERGENT B1, `(.L_x_77) ;  /* 0x0000080000017945 */ /* 0x000fe60003800200 */
[----:B------:R-:W-:-:S04]  /*1970*/  ISETP.GE.AND P0, PT, R0, R5, PT ;  /* 0x000000050000720c */ /* 0x000fc80003f06270 */
[----:B------:R-:W-:-:S13]  /*1980*/  ISETP.GE.U32.OR.EX P0, PT, R2, R9, P0, P1 ;  /* 0x000000090200720c */ /* 0x000fda0000706510 */
[----:B------:R-:W-:Y:S05]  /*1990*/  @P0 BRA `(.L_x_79) ;  /* 0x0000000400f00947 */ /* 0x000fea0003800000 */
[----:B------:R-:W-:Y:S01]  /*19a0*/  LOP3.LUT R4, RZ, R0, RZ, 0x33, !PT ;  /* 0x00000000ff047212 */ /* 0x000fe200078e33ff */
[----:B------:R-:W-:Y:S01]  /*19b0*/  BSSY.RECONVERGENT B2, `(.L_x_80) ;  /* 0x0000038000027945 */ /* 0x000fe20003800200 */
[----:B------:R-:W-:Y:S02]  /*19c0*/  IMAD.MOV.U32 R42, RZ, RZ, R0 ;  /* 0x000000ffff2a7224 */ /* 0x000fe400078e0000 */
[----:B------:R-:W-:-:S04]  /*19d0*/  IADD3 R8, PT, PT, -R3, R8, R4 ;  /* 0x0000000803087210 */ /* 0x000fc80007ffe104 */
[C---:B------:R-:W-:Y:S02]  /*19e0*/  ISETP.GE.U32.AND P1, PT, R8.reuse, 0x1e00, PT ;  /* 0x00001e000800780c */ /* 0x040fe40003f26070 */
[----:B------:R-:W-:-:S04]  /*19f0*/  LEA.HI R4, R8, 0x1, RZ, 0x17 ;  /* 0x0000000108047811 */ /* 0x000fc800078fb8ff */
[----:B------:R-:W-:-:S04]  /*1a00*/  LOP3.LUT R5, R4, 0xf, RZ, 0xc0, !PT ;  /* 0x0000000f04057812 */ /* 0x000fc800078ec0ff */
[----:B------:R-:W-:-:S03]  /*1a10*/  ISETP.NE.AND P0, PT, R5, RZ, PT ;  /* 0x000000ff0500720c */ /* 0x000fc60003f05270 */
[----:B------:R-:W-:Y:S10]  /*1a20*/  @!P1 BRA `(.L_x_81) ;  /* 0x0000000000c09947 */ /* 0x000ff40003800000 */
[----:B------:R-:W0:Y:S01]  /*1a30*/  LDCU.64 UR4, c[0x0][0x380] ;  /* 0x00007000ff0477ac */ /* 0x000e220008000a00 */
[----:B------:R-:W-:Y:S01]  /*1a40*/  IADD3 R9, P2, PT, R0, R3, RZ ;  /* 0x0000000300097210 */ /* 0x000fe20007f5e0ff */
[----:B------:R-:W-:Y:S01]  /*1a50*/  IMAD.MOV.U32 R42, RZ, RZ, R0 ;  /* 0x000000ffff2a7224 */ /* 0x000fe200078e0000 */
[----:B------:R-:W-:-:S03]  /*1a60*/  LOP3.LUT R43, R4, 0xfffff0, RZ, 0xc0, !PT ;  /* 0x00fffff0042b7812 */ /* 0x000fc600078ec0ff */
[----:B------:R-:W-:Y:S02]  /*1a70*/  IMAD.X R10, RZ, RZ, R2, P2 ;  /* 0x000000ffff0a7224 */ /* 0x000fe400010e0602 */
[----:B------:R-:W-:Y:S01]  /*1a80*/  IMAD.MOV R43, RZ, RZ, -R43 ;  /* 0x000000ffff2b7224 */ /* 0x000fe200078e0a2b */
[----:B0-----:R-:W-:-:S04]  /*1a90*/  LEA R8, P1, R9, UR4, 0x3 ;  /* 0x0000000409087c11 */ /* 0x001fc8000f8218ff */
[----:B------:R-:W-:Y:S02]  /*1aa0*/  IADD3 R8, P2, PT, R8, 0x8000, RZ ;  /* 0x0000800008087810 */ /* 0x000fe40007f5e0ff */
[----:B------:R-:W-:-:S05]  /*1ab0*/  LEA.HI.X R9, R9, UR5, R10, 0x3, P1 ;  /* 0x0000000509097c11 */ /* 0x000fca00088f1c0a */
[----:B------:R-:W-:-:S07]  /*1ac0*/  IMAD.X R9, RZ, RZ, R9, P2 ;  /* 0x000000ffff097224 */ /* 0x000fce00010e0609 */
.L_x_82:
[----:B------:R-:W2:Y:S04]  /*1ad0*/  LDG.E.64 R10, desc[UR6][R8.64+-0x8000] ;  /* 0xff800006080a7981 */ /* 0x000ea8000c1e1b00 */
[----:B------:R-:W3:Y:S04]  /*1ae0*/  LDG.E.64 R12, desc[UR6][R8.64+-0x7000] ;  /* 0xff900006080c7981 */ /* 0x000ee8000c1e1b00 */
[----:B------:R-:W4:Y:S04]  /*1af0*/  LDG.E.64 R14, desc[UR6][R8.64+-0x6000] ;  /* 0xffa00006080e7981 */ /* 0x000f28000c1e1b00 */
[----:B------:R-:W5:Y:S04]  /*1b00*/  LDG.E.64 R16, desc[UR6][R8.64+-0x5000] ;  /* 0xffb0000608107981 */ /* 0x000f68000c1e1b00 */
        /* <DEDUP_REMOVED lines=11> */
[----:B------:R0:W5:Y:S01]  /*1bc0*/  LDG.E.64 R40, desc[UR6][R8.64+0x7000] ;  /* 0x0070000608287981 */ /* 0x000162000c1e1b00 */
[----:B------:R-:W-:-:S02]  /*1bd0*/  VIADD R43, R43, 0x10 ;  /* 0x000000102b2b7836 */ /* 0x000fc40000000000 */
        /* <DEDUP_REMOVED lines=21> */
.L_x_81:
[----:B------:R-:W-:Y:S05]  /*1d30*/  BSYNC.RECONVERGENT B2 ;  /* 0x0000000000027941 */ /* 0x000fea0003800200 */
.L_x_80:
[----:B------:R-:W-:Y:S05]  /*1d40*/  @!P0 BRA `(.L_x_79) ;  /* 0x0000000400048947 */ /* 0x000fea0003800000 */
[----:B------:R-:W-:Y:S01]  /*1d50*/  ISETP.GE.U32.AND P1, PT, R5, 0x8, PT ;  /* 0x000000080500780c */ /* 0x000fe20003f26070 */
[----:B------:R-:W-:Y:S01]  /*1d60*/  BSSY.RECONVERGENT B2, `(.L_x_83) ;  /* 0x000001a000027945 */ /* 0x000fe20003800200 */
[----:B------:R-:W-:-:S04]  /*1d70*/  LOP3.LUT R26, R4, 0x7, RZ, 0xc0, !PT ;  /* 0x00000007041a7812 */ /* 0x000fc800078ec0ff */
[----:B------:R-:W-:-:S07]  /*1d80*/  ISETP.NE.AND P0, PT, R26, RZ, PT ;  /* 0x000000ff1a00720c */ /* 0x000fce0003f05270 */
[----:B------:R-:W-:Y:S06]  /*1d90*/  @!P1 BRA `(.L_x_84) ;  /* 0x0000000000589947 */ /* 0x000fec0003800000 */
[----:B------:R-:W0:Y:S01]  /*1da0*/  LDCU.64 UR4, c[0x0][0x380] ;  /* 0x00007000ff0477ac */ /* 0x000e220008000a00 */
[----:B------:R-:W-:-:S05]  /*1db0*/  IADD3 R5, P1, PT, R42, R3, RZ ;  /* 0x000000032a057210 */ /* 0x000fca0007f3e0ff */
[----:B------:R-:W-:Y:S01]  /*1dc0*/  IMAD.X R10, RZ, RZ, R2, P1 ;  /* 0x000000ffff0a7224 */ /* 0x000fe200008e0602 */
[----:B0-----:R-:W-:-:S04]  /*1dd0*/  LEA R8, P1, R5, UR4, 0x3 ;  /* 0x0000000405087c11 */ /* 0x001fc8000f8218ff */
        /* <DEDUP_REMOVED lines=18> */
.L_x_84:
[----:B------:R-:W-:Y:S05]  /*1f00*/  BSYNC.RECONVERGENT B2 ;  /* 0x0000000000027941 */ /* 0x000fea0003800200 */
.L_x_83:
        /* <DEDUP_REMOVED lines=20> */
.L_x_86:
[----:B------:R-:W-:Y:S05]  /*2050*/  BSYNC.RECONVERGENT B2 ;  /* 0x0000000000027941 */ /* 0x000fea0003800200 */
.L_x_85:
[----:B------:R-:W-:Y:S05]  /*2060*/  @!P0 BRA `(.L_x_79) ;  /* 0x00000000003c8947 */ /* 0x000fea0003800000 */
[----:B------:R-:W0:Y:S01]  /*2070*/  LDCU.64 UR4, c[0x0][0x380] ;  /* 0x00007000ff0477ac */ /* 0x000e220008000a00 */
[----:B------:R-:W-:Y:S01]  /*2080*/  IADD3 R3, P0, PT, R42, R3, RZ ;  /* 0x000000032a037210 */ /* 0x000fe20007f1e0ff */
[----:B------:R-:W-:-:S04]  /*2090*/  IMAD.MOV R4, RZ, RZ, -R16 ;  /* 0x000000ffff047224 */ /* 0x000fc800078e0a10 */
[----:B------:R-:W-:Y:S01]  /*20a0*/  IMAD.X R2, RZ, RZ, R2, P0 ;  /* 0x000000ffff027224 */ /* 0x000fe200000e0602 */
[----:B0-----:R-:W-:-:S04]  /*20b0*/  LEA R5, P1, R3, UR4, 0x3 ;  /* 0x0000000403057c11 */ /* 0x001fc8000f8218ff */
[----:B------:R-:W-:-:S09]  /*20c0*/  LEA.HI.X R8, R3, UR5, R2, 0x3, P1 ;  /* 0x0000000503087c11 */ /* 0x000fd200088f1c02 */
.L_x_87:
        /* <DEDUP_REMOVED lines=9> */
.L_x_79:
[----:B------:R-:W-:Y:S05]  /*2160*/  BSYNC.RECONVERGENT B1 ;  /* 0x0000000000017941 */ /* 0x000fea0003800200 */
.L_x_77:
        /* <DEDUP_REMOVED lines=40> */
[----:B------:R-:W-:-:S03]  /*23f0*/  FSEL R5, R5, R3, P0 ;  /* 0x0000000305057208 */ /* 0x000fc60000000000 */
[----:B0-----:R-:W-:Y:S02]  /*2400*/  IMAD.MOV.U32 R2, RZ, RZ, R0 ;  /* 0x000000ffff027224 */ /* 0x001fe400078e0000 */
[----:B------:R-:W-:-:S04]  /*2410*/  IMAD.MOV.U32 R3, RZ, RZ, R5 ;  /* 0x000000ffff037224 */ /* 0x000fc800078e0005 */
[----:B------:R-:W-:Y:S05]  /*2420*/  @P1 BRA `(.L_x_75) ;  /* 0x0000000000681947 */ /* 0x000fea0003800000 */
        /* <DEDUP_REMOVED lines=26> */
.L_x_75:
[----:B------:R-:W-:Y:S05]  /*25d0*/  BSYNC.RECONVERGENT B0 ;  /* 0x0000000000007941 */ /* 0x000fea0003800200 */
.L_x_60:
[----:B------:R-:W-:Y:S05]  /*25e0*/  @P1 EXIT ;  /* 0x000000000000194d */ /* 0x000fea0003800000 */
[----:B------:R-:W0:Y:S01]  /*25f0*/  LDCU.64 UR4, c[0x0][0x3a0] ;  /* 0x00007400ff0477ac */ /* 0x000e220008000a00 */
[----:B------:R-:W1:Y:S01]  /*2600*/  LDC.64 R4, c[0x0][0x388] ;  /* 0x0000e200ff047b82 */ /* 0x000e620000000a00 */
[----:B0-----:R-:W-:-:S07]  /*2610*/  DADD R2, R2, UR4 ;  /* 0x0000000402027e29 */ /* 0x001fce0008000000 */
[----:B-1----:R-:W-:Y:S01]  /*2620*/  STG.E.64 desc[UR6][R4.64], R2 ;  /* 0x0000000204007986 */ /* 0x002fe2000c101b06 */
[----:B------:R-:W-:Y:S05]  /*2630*/  EXIT ;  /* 0x000000000000794d */ /* 0x000fea0003800000 */
.L_x_88:
        /* <DEDUP_REMOVED lines=12> */
.L_x_193:


//--------------------- .text._ZN3cub18CUB_300001_SM_10006detail6reduce28DeviceReduceSingleTileKernelINS2_10policy_hubIdjN4cuda3std3__44plusIdEEE10Policy1000EPdSC_iS9_ddNS7_10__identityEEEvT0_T1_T2_T3_T4_T6_ --------------------------
	.section	.text._ZN3cub18CUB_300001_SM_10006detail6reduce28DeviceReduceSingleTileKernelINS2_10policy_hubIdjN4cuda3std3__44plusIdEEE10Policy1000EPdSC_iS9_ddNS7_10__identityEEEvT0_T1_T2_T3_T4_T6_,"ax",@progbits
	.align	128
        .global         _ZN3cub18CUB_300001_SM_10006detail6reduce28DeviceReduceSingleTileKernelINS2_10policy_hubIdjN4cuda3std3__44plusIdEEE10Policy1000EPdSC_iS9_ddNS7_10__identityEEEvT0_T1_T2_T3_T4_T6_
        .type           _ZN3cub18CUB_300001_SM_10006detail6reduce28DeviceReduceSingleTileKernelINS2_10policy_hubIdjN4cuda3std3__44plusIdEEE10Policy1000EPdSC_iS9_ddNS7_10__identityEEEvT0_T1_T2_T3_T4_T6_,@function
        .size           _ZN3cub18CUB_300001_SM_10006detail6reduce28DeviceReduceSingleTileKernelINS2_10policy_hubIdjN4cuda3std3__44plusIdEEE10Policy1000EPdSC_iS9_ddNS7_10__identityEEEvT0_T1_T2_T3_T4_T6_,(.L_x_194 - _ZN3cub18CUB_300001_SM_10006detail6reduce28DeviceReduceSingleTileKernelINS2_10policy_hubIdjN4cuda3std3__44plusIdEEE10Policy1000EPdSC_iS9_ddNS7_10__identityEEEvT0_T1_T2_T3_T4_T6_)
        .other          _ZN3cub18CUB_300001_SM_10006detail6reduce28DeviceReduceSingleTileKernelINS2_10policy_hubIdjN4cuda3std3__44plusIdEEE10Policy1000EPdSC_iS9_ddNS7_10__identityEEEvT0_T1_T2_T3_T4_T6_,@"STO_CUDA_ENTRY STV_DEFAULT"
_ZN3cub18CUB_300001_SM_10006detail6reduce28DeviceReduceSingleTileKernelINS2_10policy_hubIdjN4cuda3std3__44plusIdEEE10Policy1000EPdSC_iS9_ddNS7_10__identityEEEvT0_T1_T2_T3_T4_T6_:
.text._ZN3cub18CUB_300001_SM_10006detail6reduce28DeviceReduceSingleTileKernelINS2_10policy_hubIdjN4cuda3std3__44plusIdEEE10Policy1000EPdSC_iS9_ddNS7_10__identityEEEvT0_T1_T2_T3_T4_T6_:
        /* <DEDUP_REMOVED lines=13> */
.L_x_89:
        /* <DEDUP_REMOVED lines=13> */
.L_x_93:
[----:B------:R-:W-:Y:S05]  /*01a0*/  BSYNC.RECONVERGENT B1 ;  /* 0x0000000000017941 */ /* 0x000fea0003800200 */
.L_x_92:
[----:B------:R-:W-:Y:S01]  /*01b0*/  ISETP.GE.AND P0, PT, R5, R4, PT ;  /* 0x000000040500720c */ /* 0x000fe20003f06270 */
[----:B------:R-:W-:-:S12]  /*01c0*/  BSSY.RECONVERGENT B1, `(.L_x_94) ;  /* 0x0000078000017945 */ /* 0x000fd80003800200 */
[----:B------:R-:W-:Y:S05]  /*01d0*/  @P0 BRA `(.L_x_95) ;  /* 0x0000000400d80947 */ /* 0x000fea0003800000 */
[----:B------:R-:W-:Y:S01]  /*01e0*/  LOP3.LUT R9, RZ, R5, RZ, 0x33, !PT ;  /* 0x00000005ff097212 */ /* 0x000fe200078e33ff */
[----:B------:R-:W-:Y:S04]  /*01f0*/  BSSY.RECONVERGENT B2, `(.L_x_96) ;  /* 0x0000019000027945 */ /* 0x000fe80003800200 */
[----:B------:R-:W-:-:S04]  /*0200*/  IMAD.IADD R9, R9, 0x1, R4 ;  /* 0x0000000109097824 */ /* 0x000fc800078e0204 */
[C---:B------:R-:W-:Y:S01]  /*0210*/  IMAD.HI.U32 R0, R9.reuse, -0x33333333, RZ ;  /* 0xcccccccd09007827 */ /* 0x040fe200078e00ff */
[----:B------:R-:W-:-:S04]  /*0220*/  ISETP.GE.U32.AND P0, PT, R9, 0x780, PT ;  /* 0x000007800900780c */ /* 0x000fc80003f06070 */
[----:B------:R-:W-:-:S04]  /*0230*/  SHF.R.U32.HI R0, RZ, 0x9, R0 ;  /* 0x00000009ff007819 */ /* 0x000fc80000011600 */
[----:B------:R-:W-:-:S04]  /*0240*/  LOP3.LUT R2, R0, 0x3, RZ, 0xc0, !PT ;  /* 0x0000000300027812 */ /* 0x000fc800078ec0ff */
[----:B------:R-:W-:-:S13]  /*0250*/  ISETP.NE.AND P1, PT, R2, 0x3, PT ;  /* 0x000000030200780c */ /* 0x000fda0003f25270 */
[----:B------:R-:W-:Y:S05]  /*0260*/  @!P1 BRA `(.L_x_97) ;  /* 0x0000000000449947 */ /* 0x000fea0003800000 */
[----:B------:R-:W0:Y:S01]  /*0270*/  LDC.64 R8, c[0x0][0x380] ;  /* 0x0000e000ff087b82 */ /* 0x000e220000000a00 */
[----:B------:R-:W-:-:S05]  /*0280*/  VIADD R0, R0, 0x1 ;  /* 0x0000000100007836 */ /* 0x000fca0000000000 */
[----:B------:R-:W-:-:S05]  /*0290*/  LOP3.LUT R0, R0, 0x3, RZ, 0xc0, !PT ;  /* 0x0000000300007812 */ /* 0x000fca00078ec0ff */
[----:B------:R-:W-:Y:S02]  /*02a0*/  IMAD.MOV R0, RZ, RZ, -R0 ;  /* 0x000000ffff007224 */ /* 0x000fe400078e0a00 */
[----:B0-----:R-:W-:-:S04]  /*02b0*/  IMAD.WIDE.U32 R8, R5, 0x8, R8 ;  /* 0x0000000805087825 */ /* 0x001fc800078e0008 */
[----:B------:R-:W-:Y:S02]  /*02c0*/  IMAD.MOV.U32 R2, RZ, RZ, R8 ;  /* 0x000000ffff027224 */ /* 0x000fe400078e0008 */
[----:B------:R-:W-:-:S07]  /*02d0*/  IMAD.MOV.U32 R11, RZ, RZ, R9 ;  /* 0x000000ffff0b7224 */ /* 0x000fce00078e0009 */
.L_x_98:
        /* <DEDUP_REMOVED lines=10> */
.L_x_97:
[----:B------:R-:W-:Y:S05]  /*0380*/  BSYNC.RECONVERGENT B2 ;  /* 0x0000000000027941 */ /* 0x000fea0003800200 */
.L_x_96:
        /* <DEDUP_REMOVED lines=8> */
.L_x_101:
        /* <DEDUP_REMOVED lines=43> */
.L_x_100:
[----:B------:R-:W-:Y:S05]  /*06c0*/  BSYNC.RECONVERGENT B2 ;  /* 0x0000000000027941 */ /* 0x000fea0003800200 */
.L_x_99:
        /* <DEDUP_REMOVED lines=26> */
.L_x_103:
[----:B------:R-:W-:Y:S05]  /*0870*/  BSYNC.RECONVERGENT B2 ;  /* 0x0000000000027941 */ /* 0x000fea0003800200 */
.L_x_102:
        /* <DEDUP_REMOVED lines=12> */
.L_x_95:
[----:B------:R-:W-:Y:S05]  /*0940*/  BSYNC.RECONVERGENT B1 ;  /* 0x0000000000017941 */ /* 0x000fea0003800200 */
.L_x_94:
        /* <DEDUP_REMOVED lines=47> */
[----:B------:R-:W0:Y:S04]  /*0c40*/  LDS.128 R8, [UR4+0x20] ;  /* 0x00002004ff087984 */ /* 0x000e280008000c00 */
[----:B------:R-:W1:Y:S04]  /*0c50*/  LDS.128 R16, [UR4+0x30] ;  /* 0x00003004ff107984 */ /* 0x000e680008000c00 */
[----:B--2---:R-:W2:Y:S01]  /*0c60*/  LDS.128 R4, [UR4+0x40] ;  /* 0x00004004ff047984 */ /* 0x004ea20008000c00 */
[----:B0-----:R-:W-:-:S03]  /*0c70*/  DADD R8, R12, R8 ;  /* 0x000000000c087229 */ /* 0x001fc60000000008 */
[----:B------:R-:W-:Y:S05]  /*0c80*/  LDS.128 R12, [UR4+0x60] ;  /* 0x00006004ff0c7984 */ /* 0x000fea0008000c00 */
[----:B------:R-:W-:Y:S02]  /*0c90*/  DADD R2, R8, R10 ;  /* 0x0000000008027229 */ /* 0x000fe4000000000a */
[----:B------:R-:W0:Y:S06]  /*0ca0*/  LDS.128 R8, [UR4+0x50] ;  /* 0x00005004ff087984 */ /* 0x000e2c0008000c00 */
[----:B-1----:R-:W-:-:S08]  /*0cb0*/  DADD R2, R2, R16 ;  /* 0x0000000002027229 */ /* 0x002fd00000000010 */
[----:B------:R-:W-:-:S08]  /*0cc0*/  DADD R2, R2, R18 ;  /* 0x0000000002027229 */ /* 0x000fd00000000012 */
[----:B--2---:R-:W-:-:S08]  /*0cd0*/  DADD R2, R2, R4 ;  /* 0x0000000002027229 */ /* 0x004fd00000000004 */
[----:B------:R-:W-:Y:S01]  /*0ce0*/  DADD R2, R2, R6 ;  /* 0x0000000002027229 */ /* 0x000fe20000000006 */
[----:B------:R-:W1:Y:S07]  /*0cf0*/  LDS.128 R4, [UR4+0x70] ;  /* 0x00007004ff047984 */ /* 0x000e6e0008000c00 */
[----:B0-----:R-:W-:-:S08]  /*0d00*/  DADD R2, R2, R8 ;  /* 0x0000000002027229 */ /* 0x001fd00000000008 */
[----:B------:R-:W-:Y:S01]  /*0d10*/  DADD R2, R2, R10 ;  /* 0x0000000002027229 */ /* 0x000fe2000000000a */
[----:B------:R-:W0:Y:S07]  /*0d20*/  LDS.128 R8, [UR4+0x80] ;  /* 0x00008004ff087984 */ /* 0x000e2e0008000c00 */
[----:B------:R-:W-:-:S08]  /*0d30*/  DADD R2, R2, R12 ;  /* 0x0000000002027229 */ /* 0x000fd0000000000c */
[----:B------:R-:W-:Y:S01]  /*0d40*/  DADD R2, R2, R14 ;  /* 0x0000000002027229 */ /* 0x000fe2000000000e */
[----:B------:R-:W2:Y:S07]  /*0d50*/  LDS.128 R12, [UR4+0x90] ;  /* 0x00009004ff0c7984 */ /* 0x000eae0008000c00 */
[----:B-1----:R-:W-:-:S08]  /*0d60*/  DADD R2, R2, R4 ;  /* 0x0000000002027229 */ /* 0x002fd00000000004 */
[----:B------:R-:W-:Y:S01]  /*0d70*/  DADD R2, R2, R6 ;  /* 0x0000000002027229 */ /* 0x000fe20000000006 */
[----:B------:R-:W1:Y:S07]  /*0d80*/  LDS.128 R4, [UR4+0xa0] ;  /* 0x0000a004ff047984 */ /* 0x000e6e0008000c00 */
[----:B0-----:R-:W-:Y:S01]  /*0d90*/  DADD R2, R2, R8 ;  /* 0x0000000002027229 */ /* 0x001fe20000000008 */
[----:B------:R-:W0:Y:S07]  /*0da0*/  LDS.64 R8, [UR4+0xb0] ;  /* 0x0000b004ff087984 */ /* 0x000e2e0008000a00 */
[----:B------:R-:W-:-:S08]  /*0db0*/  DADD R2, R2, R10 ;  /* 0x0000000002027229 */ /* 0x000fd0000000000a */
[----:B--2---:R-:W-:-:S08]  /*0dc0*/  DADD R2, R2, R12 ;  /* 0x0000000002027229 */ /* 0x004fd0000000000c */
[----:B------:R-:W-:-:S08]  /*0dd0*/  DADD R2, R2, R14 ;  /* 0x0000000002027229 */ /* 0x000fd0000000000e */
[----:B-1----:R-:W-:-:S08]  /*0de0*/  DADD R2, R2, R4 ;  /* 0x0000000002027229 */ /* 0x002fd00000000004 */
[----:B------:R-:W-:-:S08]  /*0df0*/  DADD R2, R2, R6 ;  /* 0x0000000002027229 */ /* 0x000fd00000000006 */
[----:B0-----:R-:W-:Y:S01]  /*0e00*/  DADD R12, R2, R8 ;  /* 0x00000000020c7229 */ /* 0x001fe20000000008 */
[----:B------:R-:W-:Y:S10]  /*0e10*/  BRA `(.L_x_105) ;  /* 0x0000001800487947 */ /* 0x000ff40003800000 */
.L_x_104:
        /* <DEDUP_REMOVED lines=32> */
[----:B------:R-:W-:Y:S01]  /*1020*/  VIADD R0, R2, 0x10 ;  /* 0x0000001002007836 */ /* 0x000fe20000000000 */
[----:B------:R-:W-:Y:S02]  /*1030*/  @!P1 SHF.R.U32.HI R2, RZ, 0x2, R3 ;  /* 0x00000002ff029819 */ /* 0x000fe40000011603 */
[----:B------:R-:W1:Y:S02]  /*1040*/  SHFL.DOWN PT, R7, R11, 0x8, R5 ;  /* 0x090000000b077989 */ /* 0x000e6400000e0005 */
[----:B------:R-:W-:Y:S01]  /*1050*/  @!P1 LOP3.LUT R2, R2, 0xf8, RZ, 0xc0, !PT ;  /* 0x000000f802029812 */ /* 0x000fe200078ec0ff */
[----:B-1----:R-:W-:-:S10]  /*1060*/  DADD R6, R6, R10 ;  /* 0x0000000006067229 */ /* 0x002fd4000000000a */
[----:B------:R-:W-:Y:S02]  /*1070*/  FSEL R8, R10, R6, P0 ;  /* 0x000000060a087208 */ /* 0x000fe40000000000 */
[----:B------:R-:W-:Y:S02]  /*1080*/  FSEL R9, R11, R7, P0 ;  /* 0x000000070b097208 */ /* 0x000fe40000000000 */
[----:B------:R-:W-:Y:S01]  /*1090*/  @!P1 MOV R10, 0x400 ;  /* 0x00000400000a9802 */ /* 0x000fe20000000f00 */
[----:B------:R-:W-:Y:S01]  /*10a0*/  SHFL.DOWN PT, R6, R8, 0x10, R5 ;  /* 0x0a00000008067989 */ /* 0x000fe200000e0005 */
[----:B------:R-:W-:Y:S02]  /*10b0*/  ISETP.GT.AND P0, PT, R0, R5, PT ;  /* 0x000000050000720c */ /* 0x000fe40003f04270 */
[----:B0-----:R-:W-:Y:S01]  /*10c0*/  @!P1 LEA R11, R13, R10, 0x18 ;  /* 0x0000000a0d0b9211 */ /* 0x001fe200078ec0ff */
        /* <DEDUP_REMOVED lines=13> */
[----:B------:R-:W0:Y:S04]  /*11a0*/  LDS.128 R16, [UR4+0x20] ;  /* 0x00002004ff107984 */ /* 0x000e280008000c00 */
[----:B-1----:R-:W1:Y:S01]  /*11b0*/  LDS.128 R8, [UR4+0x30] ;  /* 0x00003004ff087984 */ /* 0x002e620008000c00 */
[----:B0-----:R-:W-:-:S10]  /*11c0*/  DADD R16, R12, R16 ;  /* 0x000000000c107229 */ /* 0x001fd40000000010 */
[----:B------:R-:W-:Y:S02]  /*11d0*/  FSEL R2, R16, R12, P1 ;  /* 0x0000000c10027208 */ /* 0x000fe40000800000 */
[----:B------:R-:W-:Y:S02]  /*11e0*/  FSEL R3, R17, R13, P1 ;  /* 0x0000000d11037208 */ /* 0x000fe40000800000 */
[----:B------:R-:W-:Y:S01]  /*11f0*/  ISETP.GT.AND P1, PT, R4, 0x40, PT ;  /* 0x000000400400780c */ /* 0x000fe20003f24270 */
[----:B------:R-:W0:Y:S03]  /*1200*/  LDS.128 R12, [UR4+0x40] ;  /* 0x00004004ff0c7984 */ /* 0x000e260008000c00 */
        /* <DEDUP_REMOVED lines=65> */
[----:B------:R-:W1:Y:S01]  /*1620*/  LDS.64 R2, [UR4+0xb0] ;  /* 0x0000b004ff027984 */ /* 0x000e620008000a00 */
        /* <DEDUP_REMOVED lines=11> */
[----:B------:R-:W-:Y:S01]  /*16e0*/  FSEL R13, R3, R7, P1 ;  /* 0x00000007030d7208 */ /* 0x000fe20000800000 */
[----:B------:R-:W-:Y:S06]  /*16f0*/  BRA `(.L_x_105) ;  /* 0x0000001000107947 */ /* 0x000fec0003800000 */
.L_x_91:
[----:B------:R-:W0:Y:S01]  /*1700*/  S2R R0, SR_TID.X ;  /* 0x0000000000007919 */ /* 0x000e220000002100 */
[----:B------:R-:W0:Y:S02]  /*1710*/  LDC.64 R6, c[0x0][0x380] ;  /* 0x0000e000ff067b82 */ /* 0x000e240000000a00 */
[----:B0-----:R-:W-:-:S05]  /*1720*/  IMAD.WIDE.U32 R6, R0, 0x8, R6 ;  /* 0x0000000800067825 */ /* 0x001fca00078e0006 */
[----:B------:R-:W2:Y:S04]  /*1730*/  LDG.E.64.CONSTANT R20, desc[UR6][R6.64] ;  /* 0x0000000606147981 */ /* 0x000ea8000c1e9b00 */
[----:B------:R-:W2:Y:S04]  /*1740*/  LDG.E.64.CONSTANT R2, desc[UR6][R6.64+0x1400] ;  /* 0x0014000606027981 */ /* 0x000ea8000c1e9b00 */
[----:B------:R-:W3:Y:S04]  /*1750*/  LDG.E.64.CONSTANT R8, desc[UR6][R6.64+0x2800] ;  /* 0x0028000606087981 */ /* 0x000ee8000c1e9b00 */
[----:B------:R-:W4:Y:S04]  /*1760*/  LDG.E.64.CONSTANT R10, desc[UR6][R6.64+0x3c00] ;  /* 0x003c0006060a7981 */ /* 0x000f28000c1e9b00 */
[----:B------:R-:W5:Y:S04]  /*1770*/  LDG.E.64.CONSTANT R12, desc[UR6][R6.64+0x5000] ;  /* 0x00500006060c7981 */ /* 0x000f68000c1e9b00 */
[----:B------:R-:W5:Y:S04]  /*1780*/  LDG.E.64.CONSTANT R14, desc[UR6][R6.64+0x6400] ;  /* 0x00640006060e7981 */ /* 0x000f68000c1e9b00 */
[----:B------:R-:W5:Y:S04]  /*1790*/  LDG.E.64.CONSTANT R16, desc[UR6][R6.64+0x7800] ;  /* 0x0078000606107981 */ /* 0x000f68000c1e9b00 */
[----:B------:R-:W5:Y:S01]  /*17a0*/  LDG.E.64.CONSTANT R18, desc[UR6][R6.64+0x8c00] ;  /* 0x008c000606127981 */ /* 0x000f62000c1e9b00 */
[----:B------:R-:W-:Y:S01]  /*17b0*/  ISETP.GE.U32.AND P0, PT, R4, 0x2800, PT ;  /* 0x000028000400780c */ /* 0x000fe20003f06070 */
[----:B--2---:R-:W-:-:S08]  /*17c0*/  DADD R2, R20, R2 ;  /* 0x0000000014027229 */ /* 0x004fd00000000002 */
[----:B---3--:R-:W-:Y:S01]  /*17d0*/  DADD R2, R8, R2 ;  /* 0x0000000008027229 */ /* 0x008fe20000000002 */
[----:B------:R-:W-:-:S07]  /*17e0*/  IMAD.MOV.U32 R9, RZ, RZ, 0x1400 ;  /* 0x00001400ff097424 */ /* 0x000fce00078e00ff */
[----:B----4-:R-:W-:-:S08]  /*17f0*/  DADD R2, R10, R2 ;  /* 0x000000000a027229 */ /* 0x010fd00000000002 */
[----:B-----5:R-:W-:-:S08]  /*1800*/  DADD R2, R12, R2 ;  /* 0x000000000c027229 */ /* 0x020fd00000000002 */
[----:B------:R-:W-:-:S08]  /*1810*/  DADD R2, R14, R2 ;  /* 0x000000000e027229 */ /* 0x000fd00000000002 */
[----:B------:R-:W-:-:S08]  /*1820*/  DADD R2, R16, R2 ;  /* 0x0000000010027229 */ /* 0x000fd00000000002 */
[----:B------:R-:W-:Y:S01]  /*1830*/  DADD R2, R18, R2 ;  /* 0x0000000012027229 */ /* 0x000fe20000000002 */
[----:B------:R-:W-:Y:S10]  /*1840*/  @!P0 BRA `(.L_x_106) ;  /* 0x00000000006c8947 */ /* 0x000ff40003800000 */
[----:B------:R-:W0:Y:S01]  /*1850*/  LDC R26, c[0x0][0x390] ;  /* 0x0000e400ff1a7b82 */ /* 0x000e220000000800 */
[----:B------:R-:W-:Y:S02]  /*1860*/  VIADD R8, R4, 0xffffec00 ;  /* 0xffffec0004087836 */ /* 0x000fe40000000000 */
[----:B------:R-:W-:-:S07]  /*1870*/  IMAD.MOV.U32 R9, RZ, RZ, 0x1400 ;  /* 0x00001400ff097424 */ /* 0x000fce00078e00ff */
.L_x_108:
[----:B------:R-:W-:-:S05]  /*1880*/  IMAD.WIDE R12, R9, 0x8, R6 ;  /* 0x00000008090c7825 */ /* 0x000fca00078e0206 */
[----:B------:R-:W2:Y:S04]  /*1890*/  LDG.E.64.CONSTANT R4, desc[UR6][R12.64] ;  /* 0x000000060c047981 */ /* 0x000ea8000c1e9b00 */
[----:B------:R-:W3:Y:S04]  /*18a0*/  LDG.E.64.CONSTANT R14, desc[UR6][R12.64+0x1400] ;  /* 0x001400060c0e7981 */ /* 0x000ee8000c1e9b00 */
[----:B------:R-:W4:Y:S04]  /*18b0*/  LDG.E.64.CONSTANT R16, desc[UR6][R12.64+0x2800] ;  /* 0x002800060c107981 */ /* 0x000f28000c1e9b00 */
[----:B------:R-:W5:Y:S04]  /*18c0*/  LDG.E.64.CONSTANT R18, desc[UR6][R12.64+0x3c00] ;  /* 0x003c00060c127981 */ /* 0x000f68000c1e9b00 */
        /* <DEDUP_REMOVED lines=8> */
[----:B------:R-:W-:-:S08]  /*1950*/  DADD R4, R20, R4 ;  /* 0x0000000014047229 */ /* 0x000fd00000000004 */
[----:B------:R-:W-:Y:S01]  /*1960*/  DADD R22, R22, R4 ;  /* 0x0000000016167229 */ /* 0x000fe20000000004 */
[----:B0-----:R-:W-:-:S04]  /*1970*/  IMAD.MOV.U32 R4, RZ, RZ, R26 ;  /* 0x000000ffff047224 */ /* 0x001fc800078e001a */
[----:B------:R-:W-:-:S03]  /*1980*/  IMAD.IADD R2, R4, 0x1, -R9 ;  /* 0x0000000104027824 */ /* 0x000fc600078e0a09 */
[----:B------:R-:W-:Y:S02]  /*1990*/  DADD R22, R24, R22 ;  /* 0x0000000018167229 */ /* 0x000fe40000000016 */
[----:B------:R-:W-:-:S06]  /*19a0*/  ISETP.GE.AND P0, PT, R2, 0x1400, PT ;  /* 0x000014000200780c */ /* 0x000fcc0003f06270 */
[----:B------:R-:W-:-:S07]  /*19b0*/  DADD R2, R10, R22 ;  /* 0x000000000a027229 */ /* 0x000fce0000000016 */
[----:B------:R-:W-:Y:S05]  /*19c0*/  @!P0 BRA `(.L_x_107) ;  /* 0x0000000800348947 */ /* 0x000fea0003800000 */
[----:B------:R-:W-:-:S05]  /*19d0*/  VIADD R9, R9, 0x1400 ;  /* 0x0000140009097836 */ /* 0x000fca0000000000 */
[----:B------:R-:W-:-:S13]  /*19e0*/  ISETP.GT.AND P0, PT, R9, R8, PT ;  /* 0x000000080900720c */ /* 0x000fda0003f04270 */
[----:B------:R-:W-:Y:S05]  /*19f0*/  @!P0 BRA `(.L_x_108) ;  /* 0xfffffffc00a08947 */ /* 0x000fea000383ffff */
.L_x_106:
[----:B------:R-:W-:-:S13]  /*1a00*/  ISETP.GE.AND P0, PT, R9, R4, PT ;  /* 0x000000040900720c */ /* 0x000fda0003f06270 */
[----:B------:R-:W-:Y:S05]  /*1a10*/  @P0 BRA `(.L_x_107) ;  /* 0x0000000800200947 */ /* 0x000fea0003800000 */
[----:B------:R-:W-:Y:S01]  /*1a20*/  IMAD.IADD R39, R4, 0x1, -R9 ;  /* 0x0000000104277824 */ /* 0x000fe200078e0a09 */
[----:B------:R-:W-:Y:S04]  /*1a30*/  BSSY.RECONVERGENT B1, `(.L_x_107) ;  /* 0x0000086000017945 */ /* 0x000fe80003800200 */
[----:B------:R-:W-:-:S13]  /*1a40*/  ISETP.GE.AND P0, PT, R0, R39, PT ;  /* 0x000000270000720c */ /* 0x000fda0003f06270 */
[----:B------:R-:W-:Y:S05]  /*1a50*/  @P0 BRA `(.L_x_109) ;  /* 0x00000008000c0947 */ /* 0x000fea0003800000 */
[----:B------:R-:W-:Y:S01]  /*1a60*/  LOP3.LUT R5, RZ, R0, RZ, 0x33, !PT ;  /* 0x00000000ff057212 */ /* 0x000fe200078e33ff */
[----:B------:R-:W-:Y:S01]  /*1a70*/  BSSY.RECONVERGENT B2, `(.L_x_110) ;  /* 0x0000017000027945 */ /* 0x000fe20003800200 */
[----:B------:R-:W-:Y:S02]  /*1a80*/  IMAD.MOV.U32 R38, RZ, RZ, R0 ;  /* 0x000000ffff267224 */ /* 0x000fe400078e0000 */
[----:B------:R-:W-:-:S04]  /*1a90*/  IADD3 R5, PT, PT, -R9, R4, R5 ;  /* 0x0000000409057210 */ /* 0x000fc80007ffe105 */
[C---:B------:R-:W-:Y:S01]  /*1aa0*/  ISETP.GE.U32.AND P1, PT, R5.reuse, 0x780, PT ;  /* 0x000007800500780c */ /* 0x040fe20003f26070 */
[----:B------:R-:W-:-:S05]  /*1ab0*/  IMAD.HI.U32 R4, R5, -0x33333333, RZ ;  /* 0xcccccccd05047827 */ /* 0x000fca00078e00ff */
[----:B------:R-:W-:-:S04]  /*1ac0*/  SHF.R.U32.HI R4, RZ, 0x9, R4 ;  /* 0x00000009ff047819 */ /* 0x000fc80000011604 */
[----:B------:R-:W-:-:S04]  /*1ad0*/  LOP3.LUT R6, R4, 0x3, RZ, 0xc0, !PT ;  /* 0x0000000304067812 */ /* 0x000fc800078ec0ff */
[----:B------:R-:W-:-:S13]  /*1ae0*/  ISETP.NE.AND P0, PT, R6, 0x3, PT ;  /* 0x000000030600780c */ /* 0x000fda0003f05270 */
[----:B------:R-:W-:Y:S05]  /*1af0*/  @!P0 BRA `(.L_x_111) ;  /* 0x0000000000388947 */ /* 0x000fea0003800000 */
[----:B------:R-:W0:Y:S01]  /*1b00*/  LDC.64 R6, c[0x0][0x380] ;  /* 0x0000e000ff067b82 */ /* 0x000e220000000a00 */
[----:B------:R-:W-:Y:S02]  /*1b10*/  VIADD R4, R4, 0x1 ;  /* 0x0000000104047836 */ /* 0x000fe40000000000 */
[----:B------:R-:W-:Y:S02]  /*1b20*/  IMAD.IADD R11, R0, 0x1, R9 ;  /* 0x00000001000b7824 */ /* 0x000fe400078e0209 */
[----:B------:R-:W-:Y:S01]  /*1b30*/  IMAD.MOV.U32 R38, RZ, RZ, R0 ;  /* 0x000000ffff267224 */ /* 0x000fe200078e0000 */
[----:B------:R-:W-:-:S05]  /*1b40*/  LOP3.LUT R4, R4, 0x3, RZ, 0xc0, !PT ;  /* 0x0000000304047812 */ /* 0x000fca00078ec0ff */
[----:B------:R-:W-:-:S07]  /*1b50*/  IMAD.MOV R8, RZ, RZ, -R4 ;  /* 0x000000ffff087224 */ /* 0x000fce00078e0a04 */
.L_x_112:
[----:B0-----:R-:W-:-:S06]  /*1b60*/  IMAD.WIDE.U32 R4, R11, 0x8, R6 ;  /* 0x000000080b047825 */ /* 0x001fcc00078e0006 */
[----:B------:R-:W2:Y:S01]  /*1b70*/  LDG.E.64.CONSTANT R4, desc[UR6][R4.64] ;  /* 0x0000000604047981 */ /* 0x000ea2000c1e9b00 */
[----:B------:R-:W-:Y:S02]  /*1b80*/  VIADD R8, R8, 0x1 ;  /* 0x0000000108087836 */ /* 0x000fe40000000000 */
[----:B------:R-:W-:Y:S02]  /*1b90*/  VIADD R38, R38, 0x280 ;  /* 0x0000028026267836 */ /* 0x000fe40000000000 */
[----:B------:R-:W-:Y:S01]  /*1ba0*/  VIADD R11, R11, 0x280 ;  /* 0x000002800b0b7836 */ /* 0x000fe20000000000 */
[----:B------:R-:W-:Y:S01]  /*1bb0*/  ISETP.NE.AND P0, PT, R8, RZ, PT ;  /* 0x000000ff0800720c */ /* 0x000fe20003f05270 */
[----:B--2---:R-:W-:-:S12]  /*1bc0*/  DADD R2, R4, R2 ;  /* 0x0000000004027229 */ /* 0x004fd80000000002 */
[----:B------:R-:W-:Y:S05]  /*1bd0*/  @P0 BRA `(.L_x_112) ;  /* 0xfffffffc00e00947 */ /* 0x000fea000383ffff */
.L_x_111:
[----:B------:R-:W-:Y:S05]  /*1be0*/  BSYNC.RECONVERGENT B2 ;  /* 0x0000000000027941 */ /* 0x000fea0003800200 */
.L_x_110:
[----:B------:R-:W-:Y:S05]  /*1bf0*/  @!P1 BRA `(.L_x_109) ;  /* 0x0000000400a49947 */ /* 0x000fea0003800000 */
[----:B------:R-:W0:Y:S01]  /*1c00*/  LDCU.64 UR4, c[0x0][0x380] ;  /* 0x00007000ff0477ac */ /* 0x000e220008000a00 */
[----:B------:R-:W-:Y:S01]  /*1c10*/  IMAD.IADD R7, R39, 0x1, -R38 ;  /* 0x0000000127077824 */ /* 0x000fe200078e0a26 */
[C---:B------:R-:W-:Y:S01]  /*1c20*/  IADD3 R5, P0, PT, R38.reuse, R9, RZ ;  /* 0x0000000926057210 */ /* 0x040fe20007f1e0ff */
[----:B------:R-:W-:Y:S01]  /*1c30*/  BSSY.RECONVERGENT B2, `(.L_x_113) ;  /* 0x000003a000027945 */ /* 0x000fe20003800200 */
[----:B------:R-:W-:Y:S02]  /*1c40*/  IMAD.IADD R40, R38, 0x1, R9 ;  /* 0x0000000126287824 */ /* 0x000fe400078e0209 */
        /* <DEDUP_REMOVED lines=10> */
.L_x_115:
[----:B------:R-:W0:Y:S01]  /*1cf0*/  LDC.64 R30, c[0x0][0x380] ;  /* 0x0000e000ff1e7b82 */ /* 0x000e220000000a00 */
[----:B------:R-:W2:Y:S04]  /*1d00*/  LDG.E.64.CONSTANT R8, desc[UR6][R4.64+-0x1400] ;  /* 0xffec000604087981 */ /* 0x000ea8000c1e9b00 */
[----:B------:R-:W3:Y:S01]  /*1d10*/  LDG.E.64.CONSTANT R10, desc[UR6][R4.64] ;  /* 0x00000006040a7981 */ /* 0x000ee2000c1e9b00 */
[----:B------:R-:W-:-:S03]  /*1d20*/  VIADD R15, R40, 0xa00 ;  /* 0x00000a00280f7836 */ /* 0x000fc60000000000 */
[----:B------:R-:W4:Y:S04]  /*1d30*/  LDG.E.64.CONSTANT R12, desc[UR6][R4.64+0x1400] ;  /* 0x00140006040c7981 */ /* 0x000f28000c1e9b00 */
[----:B------:R-:W5:Y:S04]  /*1d40*/  LDG.E.64.CONSTANT R16, desc[UR6][R4.64+0x3c00] ;  /* 0x003c000604107981 */ /* 0x000f68000c1e9b00 */
[----:B------:R-:W5:Y:S01]  /*1d50*/  LDG.E.64.CONSTANT R18, desc[UR6][R4.64+0x5000] ;  /* 0x0050000604127981 */ /* 0x000f62000c1e9b00 */
[----:B------:R-:W-:-:S03]  /*1d60*/  VIADD R23, R40, 0x1400 ;  /* 0x0000140028177836 */ /* 0x000fc60000000000 */
[----:B------:R-:W5:Y:S01]  /*1d70*/  LDG.E.64.CONSTANT R20, desc[UR6][R4.64+0x6400] ;  /* 0x0064000604147981 */ /* 0x000f62000c1e9b00 */
[----:B0-----:R-:W-:-:S03]  /*1d80*/  IMAD.WIDE.U32 R6, R40, 0x8, R30 ;  /* 0x0000000828067825 */ /* 0x001fc600078e001e */
[----:B------:R-:W5:Y:S04]  /*1d90*/  LDG.E.64.CONSTANT R24, desc[UR6][R4.64+0x8c00] ;  /* 0x008c000604187981 */ /* 0x000f68000c1e9b00 */
[----:B------:R-:W5:Y:S04]  /*1da0*/  LDG.E.64.CONSTANT R26, desc[UR6][R4.64+0xa000] ;  /* 0x00a00006041a7981 */ /* 0x000f68000c1e9b00 */
[----:B------:R-:W2:Y:S01]  /*1db0*/  LDG.E.64.CONSTANT R6, desc[UR6][R6.64] ;  /* 0x0000000606067981 */ /* 0x000ea2000c1e9b00 */
[----:B------:R-:W-:-:S03]  /*1dc0*/  IMAD.WIDE.U32 R14, R15, 0x8, R30 ;  /* 0x000000080f0e7825 */ /* 0x000fc600078e001e */
[----:B------:R-:W5:Y:S04]  /*1dd0*/  LDG.E.64.CONSTANT R28, desc[UR6][R4.64+0xb400] ;  /* 0x00b40006041c7981 */ /* 0x000f68000c1e9b00 */
[----:B------:R-:W5:Y:S01]  /*1de0*/  LDG.E.64.CONSTANT R14, desc[UR6][R14.64] ;  /* 0x000000060e0e7981 */ /* 0x000f62000c1e9b00 */
[----:B------:R-:W-:-:S03]  /*1df0*/  IMAD.WIDE.U32 R22, R23, 0x8, R30 ;  /* 0x0000000817167825 */ /* 0x000fc600078e001e */
[----:B------:R-:W5:Y:S04]  /*1e00*/  LDG.E.64.CONSTANT R34, desc[UR6][R4.64+0xf000] ;  /* 0x00f0000604227981 */ /* 0x000f68000c1e9b00 */
[----:B------:R-:W5:Y:S01]  /*1e10*/  LDG.E.64.CONSTANT R22, desc[UR6][R22.64] ;  /* 0x0000000616167981 */ /* 0x000f62000c1e9b00 */
[----:B------:R-:W-:-:S03]  /*1e20*/  VIADD R33, R40, 0x1e00 ;  /* 0x00001e0028217836 */ /* 0x000fc60000000000 */
[----:B------:R-:W5:Y:S01]  /*1e30*/  LDG.E.64.CONSTANT R36, desc[UR6][R4.64+0x10400] ;  /* 0x0104000604247981 */ /* 0x000f62000c1e9b00 */
[----:B------:R-:W-:-:S03]  /*1e40*/  IMAD.WIDE.U32 R30, R33, 0x8, R30 ;  /* 0x00000008211e7825 */ /* 0x000fc600078e001e */
[----:B------:R0:W5:Y:S04]  /*1e50*/  LDG.E.64.CONSTANT R32, desc[UR6][R4.64+0xdc00] ;  /* 0x00dc000604207981 */ /* 0x000168000c1e9b00 */
[----:B------:R-:W5:Y:S01]  /*1e60*/  LDG.E.64.CONSTANT R30, desc[UR6][R30.64] ;  /* 0x000000061e1e7981 */ /* 0x000f62000c1e9b00 */
[----:B------:R-:W-:-:S05]  /*1e70*/  VIADD R38, R38, 0x2800 ;  /* 0x0000280026267836 */ /* 0x000fca0000000000 */
[----:B------:R-:W-:Y:S02]  /*1e80*/  ISETP.GE.AND P1, PT, R38, R41, PT ;  /* 0x000000292600720c */ /* 0x000fe40003f26270 */
[----:B0-----:R-:W-:Y:S01]  /*1e90*/  IADD3 R4, P2, PT, R4, 0x14000, RZ ;  /* 0x0001400004047810 */ /* 0x001fe20007f5e0ff */
[----:B------:R-:W-:-:S04]  /*1ea0*/  VIADD R40, R40, 0x2800 ;  /* 0x0000280028287836 */ /* 0x000fc80000000000 */
[----:B------:R-:W-:Y:S01]  /*1eb0*/  IMAD.X R5, RZ, RZ, R5, P2 ;  /* 0x000000ffff057224 */ /* 0x000fe200010e0605 */
[----:B--2---:R-:W-:-:S08]  /*1ec0*/  DADD R6, R6, R2 ;  /* 0x0000000006067229 */ /* 0x004fd00000000002 */
[----:B------:R-:W-:-:S08]  /*1ed0*/  DADD R6, R6, R8 ;  /* 0x0000000006067229 */ /* 0x000fd00000000008 */
        /* <DEDUP_REMOVED lines=15> */
.L_x_114:
[----:B------:R-:W-:Y:S05]  /*1fd0*/  BSYNC.RECONVERGENT B2 ;  /* 0x0000000000027941 */ /* 0x000fea0003800200 */
.L_x_113:
[----:B------:R-:W-:Y:S01]  /*1fe0*/  IMAD.IADD R6, R39, 0x1, -R38 ;  /* 0x0000000127067824 */ /* 0x000fe200078e0a26 */
[----:B------:R-:W-:Y:S04]  /*1ff0*/  BSSY.RECONVERGENT B2, `(.L_x_116) ;  /* 0x000001d000027945 */ /* 0x000fe80003800200 */
[----:B------:R-:W-:-:S13]  /*2000*/  ISETP.GT.AND P1, PT, R6, 0xa00, PT ;  /* 0x00000a000600780c */ /* 0x000fda0003f24270 */
[----:B------:R-:W-:Y:S05]  /*2010*/  @!P1 BRA `(.L_x_117) ;  /* 0x0000000000689947 */ /* 0x000fea0003800000 */
[----:B------:R-:W0:Y:S01]  /*2020*/  LDC.64 R14, c[0x0][0x380] ;  /* 0x0000e000ff0e7b82 */ /* 0x000e220000000a00 */
[----:B------:R-:W2:Y:S04]  /*2030*/  LDG.E.64.CONSTANT R8, desc[UR6][R4.64+-0x1400] ;  /* 0xffec000604087981 */ /* 0x000ea8000c1e9b00 */
[----:B------:R-:W3:Y:S01]  /*2040*/  LDG.E.64.CONSTANT R10, desc[UR6][R4.64] ;  /* 0x00000006040a7981 */ /* 0x000ee2000c1e9b00 */
[----:B------:R-:W-:-:S03]  /*2050*/  VIADD R17, R40, 0xa00 ;  /* 0x00000a0028117836 */ /* 0x000fc60000000000 */
[----:B------:R-:W4:Y:S04]  /*2060*/  LDG.E.64.CONSTANT R12, desc[UR6][R4.64+0x1400] ;  /* 0x00140006040c7981 */ /* 0x000f28000c1e9b00 */
[----:B------:R-:W5:Y:S04]  /*2070*/  LDG.E.64.CONSTANT R18, desc[UR6][R4.64+0x5000] ;  /* 0x0050000604127981 */ /* 0x000f68000c1e9b00 */
[----:B------:R1:W5:Y:S01]  /*2080*/  LDG.E.64.CONSTANT R20, desc[UR6][R4.64+0x6400] ;  /* 0x0064000604147981 */ /* 0x000362000c1e9b00 */
[----:B0-----:R-:W-:-:S06]  /*2090*/  IMAD.WIDE.U32 R6, R40, 0x8, R14 ;  /* 0x0000000828067825 */ /* 0x001fcc00078e000e */
[----:B------:R-:W2:Y:S01]  /*20a0*/  LDG.E.64.CONSTANT R6, desc[UR6][R6.64] ;  /* 0x0000000606067981 */ /* 0x000ea2000c1e9b00 */
[----:B------:R-:W-:-:S03]  /*20b0*/  IMAD.WIDE.U32 R14, R17, 0x8, R14 ;  /* 0x00000008110e7825 */ /* 0x000fc600078e000e */
[----:B------:R-:W5:Y:S04]  /*20c0*/  LDG.E.64.CONSTANT R16, desc[UR6][R4.64+0x3c00] ;  /* 0x003c000604107981 */ /* 0x000f68000c1e9b00 */
[----:B------:R-:W5:Y:S01]  /*20d0*/  LDG.E.64.CONSTANT R14, desc[UR6][R14.64] ;  /* 0x000000060e0e7981 */ /* 0x000f62000c1e9b00 */
[----:B------:R-:W-:Y:S01]  /*20e0*/  PLOP3.LUT P0, PT, PT, PT, PT, 0x8, 0x80 ;  /* 0x000000000080781c */ /* 0x000fe20003f0e170 */
[----:B------:R-:W-:Y:S02]  /*20f0*/  VIADD R38, R38, 0x1400 ;  /* 0x0000140026267836 */ /* 0x000fe40000000000 */
[----:B------:R-:W-:Y:S01]  /*2100*/  VIADD R40, R40, 0x1400 ;  /* 0x0000140028287836 */ /* 0x000fe20000000000 */
[----:B--2---:R-:W-:-:S08]  /*2110*/  DADD R2, R2, R6 ;  /* 0x0000000002027229 */ /* 0x004fd00000000006 */
[----:B------:R-:W-:-:S08]  /*2120*/  DADD R2, R2, R8 ;  /* 0x0000000002027229 */ /* 0x000fd00000000008 */
[----:B---3--:R-:W-:-:S08]  /*2130*/  DADD R2, R2, R10 ;  /* 0x0000000002027229 */ /* 0x008fd0000000000a */
[----:B----4-:R-:W-:-:S08]  /*2140*/  DADD R2, R2, R12 ;  /* 0x0000000002027229 */ /* 0x010fd0000000000c */
[----:B-----5:R-:W-:-:S08]  /*2150*/  DADD R2, R2, R14 ;  /* 0x0000000002027229 */ /* 0x020fd0000000000e */
[----:B------:R-:W-:Y:S01]  /*2160*/  DADD R2, R2, R16 ;  /* 0x0000000002027229 */ /* 0x000fe20000000010 */
[----:B------:R-:W-:-:S07]  /*2170*/  IADD3 R6, P1, PT, R4, 0xa000, RZ ;  /* 0x0000a00004067810 */ /* 0x000fce0007f3e0ff */
[----:B------:R-:W-:Y:S01]  /*2180*/  DADD R2, R2, R18 ;  /* 0x0000000002027229 */ /* 0x000fe20000000012 */
[----:B-1----:R-:W-:Y:S02]  /*2190*/  IMAD.X R5, RZ, RZ, R5, P1 ;  /* 0x000000ffff057224 */ /* 0x002fe400008e0605 */
[----:B------:R-:W-:-:S05]  /*21a0*/  IMAD.MOV.U32 R4, RZ, RZ, R6 ;  /* 0x000000ffff047224 */ /* 0x000fca00078e0006 */
[----:B------:R-:W-:-:S11]  /*21b0*/  DADD R2, R2, R20 ;  /* 0x0000000002027229 */ /* 0x000fd60000000014 */
.L_x_117:
[----:B------:R-:W-:Y:S05]  /*21c0*/  BSYNC.RECONVERGENT B2 ;  /* 0x0000000000027941 */ /* 0x000fea0003800200 */
.L_x_116:
[----:B------:R-:W-:-:S13]  /*21d0*/  ISETP.LT.OR P0, PT, R38, R39, P0 ;  /* 0x000000272600720c */ /* 0x000fda0000701670 */
[----:B------:R-:W-:Y:S05]  /*21e0*/  @!P0 BRA `(.L_x_109) ;  /* 0x0000000000288947 */ /* 0x000fea0003800000 */
[----:B------:R-:W0:Y:S01]  /*21f0*/  LDC.64 R6, c[0x0][0x380] ;  /* 0x0000e000ff067b82 */ /* 0x000e220000000a00 */
[----:B------:R-:W2:Y:S04]  /*2200*/  LDG.E.64.CONSTANT R8, desc[UR6][R4.64] ;  /* 0x0000000604087981 */ /* 0x000ea8000c1e9b00 */
[----:B------:R-:W3:Y:S01]  /*2210*/  LDG.E.64.CONSTANT R10, desc[UR6][R4.64+0x1400] ;  /* 0x00140006040a7981 */ /* 0x000ee2000c1e9b00 */
[----:B0-----:R-:W-:-:S03]  /*2220*/  IMAD.WIDE.U32 R40, R40, 0x8, R6 ;  /* 0x0000000828287825 */ /* 0x001fc600078e0006 */
[----:B------:R-:W4:Y:S04]  /*2230*/  LDG.E.64.CONSTANT R6, desc[UR6][R4.64+-0x1400] ;  /* 0xffec000604067981 */ /* 0x000f28000c1e9b00 */
[----:B------:R-:W5:Y:S02]  /*2240*/  LDG.E.64.CONSTANT R40, desc[UR6][R40.64] ;  /* 0x0000000628287981 */ /* 0x000f64000c1e9b00 */
[----:B-----5:R-:W-:-:S08]  /*2250*/  DADD R2, R2, R40 ;  /* 0x0000000002027229 */ /* 0x020fd00000000028 */
[----:B----4-:R-:W-:-:S08]  /*2260*/  DADD R2, R2, R6 ;  /* 0x0000000002027229 */ /* 0x010fd00000000006 */
[----:B--2---:R-:W-:-:S08]  /*2270*/  DADD R2, R2, R8 ;  /* 0x0000000002027229 */ /* 0x004fd00000000008 */
[----:B---3--:R-:W-:-:S11]  /*2280*/  DADD R2, R2, R10 ;  /* 0x0000000002027229 */ /* 0x008fd6000000000a */
.L_x_109:
[----:B------:R-:W-:Y:S05]  /*2290*/  BSYNC.RECONVERGENT B1 ;  /* 0x0000000000017941 */ /* 0x000fea0003800200 */
.L_x_107:
        /* <DEDUP_REMOVED lines=16> */
[----:B------:R-:W-:Y:S01]  /*23a0*/  SHFL.DOWN PT, R2, R4, 0x4, 0x1f ;  /* 0x08801f0004027f89 */ /* 0x000fe200000e0000 */
[----:B------:R-:W-:Y:S02]  /*23b0*/  @!P1 MOV R7, 0x400 ;  /* 0x0000040000079802 */ /* 0x000fe40000000f00 */
[----:B------:R-:W-:Y:S01]  /*23c0*/  @!P1 SHF.R.U32.HI R6, RZ, 0x2, R0 ;  /* 0x00000002ff069819 */ /* 0x000fe20000011600 */
[----:B------:R-:W0:Y:S01]  /*23d0*/  SHFL.DOWN PT, R3, R5, 0x4, 0x1f ;  /* 0x08801f0005037f89 */ /* 0x000e2200000e0000 */
[----:B-1----:R-:W-:-:S02]  /*23e0*/  @!P1 LEA R7, R12, R7, 0x18 ;  /* 0x000000070c079211 */ /* 0x002fc400078ec0ff */
[----:B------:R-:W-:-:S05]  /*23f0*/  @!P1 LOP3.LUT R6, R6, 0xf8, RZ, 0xc0, !PT ;  /* 0x000000f806069812 */ /* 0x000fca00078ec0ff */
[----:B------:R-:W-:Y:S01]  /*2400*/  @!P1 IMAD.IADD R7, R6, 0x1, R7 ;  /* 0x0000000106079824 */ /* 0x000fe200078e0207 */
        /* <DEDUP_REMOVED lines=22> */
[----:B------:R-:W1:Y:S04]  /*2570*/  LDS.128 R8, [UR4+0x20] ;  /* 0x00002004ff087984 */ /* 0x000e680008000c00 */
[----:B------:R-:W2:Y:S04]  /*2580*/  LDS.128 R16, [UR4+0x30] ;  /* 0x00003004ff107984 */ /* 0x000ea80008000c00 */
[----:B0-----:R-:W0:Y:S01]  /*2590*/  LDS.128 R4, [UR4+0x40] ;  /* 0x00004004ff047984 */ /* 0x001e220008000c00 */
[----:B-1----:R-:W-:-:S03]  /*25a0*/  DADD R8, R12, R8 ;  /* 0x000000000c087229 */ /* 0x002fc60000000008 */
[----:B------:R-:W-:Y:S05]  /*25b0*/  LDS.128 R12, [UR4+0x60] ;  /* 0x00006004ff0c7984 */ /* 0x000fea0008000c00 */
[----:B------:R-:W-:Y:S02]  /*25c0*/  DADD R2, R8, R10 ;  /* 0x0000000008027229 */ /* 0x000fe4000000000a */
[----:B------:R-:W1:Y:S06]  /*25d0*/  LDS.128 R8, [UR4+0x50] ;  /* 0x00005004ff087984 */ /* 0x000e6c0008000c00 */
[----:B--2---:R-:W-:-:S08]  /*25e0*/  DADD R2, R2, R16 ;  /* 0x0000000002027229 */ /* 0x004fd00000000010 */
[----:B------:R-:W-:-:S08]  /*25f0*/  DADD R2, R2, R18 ;  /* 0x0000000002027229 */ /* 0x000fd00000000012 */
[----:B0-----:R-:W-:-:S08]  /*2600*/  DADD R2, R2, R4 ;  /* 0x0000000002027229 */ /* 0x001fd00000000004 */
[----:B------:R-:W-:Y:S01]  /*2610*/  DADD R2, R2, R6 ;  /* 0x0000000002027229 */ /* 0x000fe20000000006 */
[----:B------:R-:W0:Y:S07]  /*2620*/  LDS.128 R4, [UR4+0x70] ;  /* 0x00007004ff047984 */ /* 0x000e2e0008000c00 */
[----:B-1----:R-:W-:-:S08]  /*2630*/  DADD R2, R2, R8 ;  /* 0x0000000002027229 */ /* 0x002fd00000000008 */
[----:B------:R-:W-:Y:S01]  /*2640*/  DADD R2, R2, R10 ;  /* 0x0000000002027229 */ /* 0x000fe2000000000a */
[----:B------:R-:W1:Y:S07]  /*2650*/  LDS.128 R8, [UR4+0x80] ;  /* 0x00008004ff087984 */ /* 0x000e6e0008000c00 */
[----:B------:R-:W-:-:S08]  /*2660*/  DADD R2, R2, R12 ;  /* 0x0000000002027229 */ /* 0x000fd0000000000c */
[----:B------:R-:W-:Y:S01]  /*2670*/  DADD R2, R2, R14 ;  /* 0x0000000002027229 */ /* 0x000fe2000000000e */
[----:B------:R-:W2:Y:S07]  /*2680*/  LDS.128 R12, [UR4+0x90] ;  /* 0x00009004ff0c7984 */ /* 0x000eae0008000c00 */
[----:B0-----:R-:W-:-:S08]  /*2690*/  DADD R2, R2, R4 ;  /* 0x0000000002027229 */ /* 0x001fd00000000004 */
[----:B------:R-:W-:Y:S01]  /*26a0*/  DADD R2, R2, R6 ;  /* 0x0000000002027229 */ /* 0x000fe20000000006 */
[----:B------:R-:W0:Y:S07]  /*26b0*/  LDS.128 R4, [UR4+0xa0] ;  /* 0x0000a004ff047984 */ /* 0x000e2e0008000c00 */
[----:B-1----:R-:W-:Y:S01]  /*26c0*/  DADD R2, R2, R8 ;  /* 0x0000000002027229 */ /* 0x002fe20000000008 */
[----:B------:R-:W1:Y:S07]  /*26d0*/  LDS.64 R8, [UR4+0xb0] ;  /* 0x0000b004ff087984 */ /* 0x000e6e0008000a00 */
[----:B------:R-:W-:-:S08]  /*26e0*/  DADD R2, R2, R10 ;  /* 0x0000000002027229 */ /* 0x000fd0000000000a */
[----:B--2---:R-:W-:-:S08]  /*26f0*/  DADD R2, R2, R12 ;  /* 0x0000000002027229 */ /* 0x004fd0000000000c */
[----:B------:R-:W-:-:S08]  /*2700*/  DADD R2, R2, R14 ;  /* 0x0000000002027229 */ /* 0x000fd0000000000e */
[----:B0-----:R-:W-:-:S08]  /*2710*/  DADD R2, R2, R4 ;  /* 0x0000000002027229 */ /* 0x001fd00000000004 */
[----:B------:R-:W-:-:S08]  /*2720*/  DADD R2, R2, R6 ;  /* 0x0000000002027229 */ /* 0x000fd00000000006 */
[----:B-1----:R-:W-:-:S11]  /*2730*/  DADD R12, R2, R8 ;  /* 0x00000000020c7229 */ /* 0x002fd60000000008 */
.L_x_105:
[----:B------:R-:W-:Y:S05]  /*2740*/  BSYNC.RECONVERGENT B0 ;  /* 0x0000000000007941 */ /* 0x000fea0003800200 */
.L_x_90:
[----:B------:R-:W-:Y:S05]  /*2750*/  @P0 EXIT ;  /* 0x000000000000094d */ /* 0x000fea0003800000 */
[----:B------:R-:W1:Y:S01]  /*2760*/  LDCU.64 UR4, c[0x0][0x398] ;  /* 0x00007300ff0477ac */ /* 0x000e620008000a00 */
[----:B0-----:R-:W0:Y:S01]  /*2770*/  LDC.64 R2, c[0x0][0x388] ;  /* 0x0000e200ff027b82 */ /* 0x001e220000000a00 */
[----:B-1----:R-:W-:-:S07]  /*2780*/  DADD R12, R12, UR4 ;  /* 0x000000040c0c7e29 */ /* 0x002fce0008000000 */
[----:B0-----:R-:W-:Y:S01]  /*2790*/  STG.E.64 desc[UR6][R2.64], R12 ;  /* 0x0000000c02007986 */ /* 0x001fe2000c101b06 */
[----:B------:R-:W-:Y:S05]  /*27a0*/  EXIT ;  /* 0x000000000000794d */ /* 0x000fea0003800000 */
.L_x_118:
        /* <DEDUP_REMOVED lines=13> */
.L_x_194:


//--------------------- .text._ZN3cub18CUB_300001_SM_10006detail6reduce18DeviceReduceKernelINS2_10policy_hubIdjN4cuda3std3__44plusIdEEE10Policy1000EN6thrust24THRUST_300001_SM_1000_NS10device_ptrIdEEjS9_dNS7_10__identityEEEvT0_PT3_T1_NS0_13GridEvenShareISK_EET2_T4_ --------------------------
	.section	.text._ZN3cub18CUB_300001_SM_10006detail6reduce18DeviceReduceKernelINS2_10policy_hubIdjN4cuda3std3__44plusIdEEE10Policy1000EN6thrust24THRUST_300001_SM_1000_NS10device_ptrIdEEjS9_dNS7_10__identityEEEvT0_PT3_T1_NS0_13GridEvenShareISK_EET2_T4_,"ax",@progbits
	.align	128
        .global         _ZN3cub18CUB_300001_SM_10006detail6reduce18DeviceReduceKernelINS2_10policy_hubIdjN4cuda3std3__44plusIdEEE10Policy1000EN6thrust24THRUST_300001_SM_1000_NS10device_ptrIdEEjS9_dNS7_10__identityEEEvT0_PT3_T1_NS0_13GridEvenShareISK_EET2_T4_
        .type           _ZN3cub18CUB_300001_SM_10006detail6reduce18DeviceReduceKernelINS2_10policy_hubIdjN4cuda3std3__44plusIdEEE10Policy1000EN6thrust24THRUST_300001_SM_1000_NS10device_ptrIdEEjS9_dNS7_10__identityEEEvT0_PT3_T1_NS0_13GridEvenShareISK_EET2_T4_,@function
        .size           _ZN3cub18CUB_300001_SM_10006detail6reduce18DeviceReduceKernelINS2_10policy_hubIdjN4cuda3std3__44plusIdEEE10Policy1000EN6thrust24THRUST_300001_SM_1000_NS10device_ptrIdEEjS9_dNS7_10__identityEEEvT0_PT3_T1_NS0_13GridEvenShareISK_EET2_T4_,(.L_x_195 - _ZN3cub18CUB_300001_SM_10006detail6reduce18DeviceReduceKernelINS2_10policy_hubIdjN4cuda3std3__44plusIdEEE10Policy1000EN6thrust24THRUST_300001_SM_1000_NS10device_ptrIdEEjS9_dNS7_10__identityEEEvT0_PT3_T1_NS0_13GridEvenShareISK_EET2_T4_)
        .other          _ZN3cub18CUB_300001_SM_10006detail6reduce18DeviceReduceKernelINS2_10policy_hubIdjN4cuda3std3__44plusIdEEE10Policy1000EN6thrust24THRUST_300001_SM_1000_NS10device_ptrIdEEjS9_dNS7_10__identityEEEvT0_PT3_T1_NS0_13GridEvenShareISK_EET2_T4_,@"STO_CUDA_ENTRY STV_DEFAULT"
_ZN3cub18CUB_300001_SM_10006detail6reduce18DeviceReduceKernelINS2_10policy_hubIdjN4cuda3std3__44plusIdEEE10Policy1000EN6thrust24THRUST_300001_SM_1000_NS10device_ptrIdEEjS9_dNS7_10__identityEEEvT0_PT3_T1_NS0_13GridEvenShareISK_EET2_T4_:
.text._ZN3cub18CUB_300001_SM_10006detail6reduce18DeviceReduceKernelINS2_10policy_hubIdjN4cuda3std3__44plusIdEEE10Policy1000EN6thrust24THRUST_300001_SM_1000_NS10device_ptrIdEEjS9_dNS7_10__identityEEEvT0_PT3_T1_NS0_13GridEvenShareISK_EET2_T4_:
[----:B------:R-:W-:Y:S08]  /*0000*/  LDC R1, c[0x0][0x37c] ;  /* 0x0000df00ff017b82 */ /* 0x000ff00000000800 */
[----:B------:R-:W0:Y:S01]  /*0010*/  S2UR UR9, SR_CTAID.X ;  /* 0x00000000000979c3 */ /* 0x000e220000002500 */
[----:B------:R-:W1:Y:S01]  /*0020*/  LDCU.64 UR12, c[0x0][0x3a8] ;  /* 0x00007500ff0c77ac */ /* 0x000e620008000a00 */
[----:B------:R-:W-:Y:S01]  /*0030*/  BSSY.RECONVERGENT B0, `(.L_x_119) ;  /* 0x00002d4000007945 */ /* 0x000fe20003800200 */
[----:B------:R-:W2:Y:S01]  /*0040*/  LDCU.64 UR10, c[0x0][0x358] ;  /* 0x00006b00ff0a77ac */ /* 0x000ea20008000a00 */
[----:B-1----:R-:W-:Y:S01]  /*0050*/  IMAD.U32 R4, RZ, RZ, UR12 ;  /* 0x0000000cff047e24 */ /* 0x002fe2000f8e00ff */
[----:B------:R-:W-:-:S02]  /*0060*/  UIMAD UR8, UR13, 0x1400, URZ ;  /* 0x000014000d0878a4 */ /* 0x000fc4000f8e02ff */
[----:B0-----:R-:W-:-:S06]  /*0070*/  UIMAD UR4, UR9, 0x1400, URZ ;  /* 0x00001400090478a4 */ /* 0x001fcc000f8e02ff */
[----:B------:R-:W-:-:S05]  /*0080*/  VIADD R0, R4, -UR4 ;  /* 0x8000000404007c36 */ /* 0x000fca0008000000 */
[----:B------:R-:W-:-:S13]  /*0090*/  ISETP.GT.U32.AND P0, PT, R0, 0x13ff, PT ;  /* 0x000013ff0000780c */ /* 0x000fda0003f04070 */
[----:B--2---:R-:W-:Y:S05]  /*00a0*/  @P0 BRA `(.L_x_120) ;  /* 0x0000001800380947 */ /* 0x004fea0003800000 */
[----:B------:R-:W0:Y:S01]  /*00b0*/  S2R R3, SR_TID.X ;  /* 0x0000000000037919 */ /* 0x000e220000002100 */
[----:B------:R-:W-:Y:S01]  /*00c0*/  BSSY.RECONVERGENT B1, `(.L_x_121) ;  /* 0x000000a000017945 */ /* 0x000fe20003800200 */
[----:B------:R-:W-:Y:S02]  /*00d0*/  CS2R R20, SRZ ;  /* 0x0000000000147805 */ /* 0x000fe4000001ff00 */
[----:B0-----:R-:W-:Y:S01]  /*00e0*/  ISETP.GE.U32.AND P0, PT, R3, R0, PT ;  /* 0x000000000300720c */ /* 0x001fe20003f06070 */
[----:B------:R-:W-:-:S12]  /*00f0*/  IMAD.MOV.U32 R19, RZ, RZ, R3 ;  /* 0x000000ffff137224 */ /* 0x000fd800078e0003 */
[----:B------:R-:W-:Y:S05]  /*0100*/  @P0 BRA `(.L_x_122) ;  /* 0x0000000000140947 */ /* 0x000fea0003800000 */
[----:B------:R-:W0:Y:S01]  /*0110*/  LDC.64 R20, c[0x0][0x380] ;  /* 0x0000e000ff147b82 */ /* 0x000e220000000a00 */
[----:B------:R-:W-:-:S04]  /*0120*/  VIADD R5, R3, UR4 ;  /* 0x0000000403057c36 */ /* 0x000fc80008000000 */
[----:B0-----:R-:W-:-:S06]  /*0130*/  IMAD.WIDE.U32 R20, R5, 0x8, R20 ;  /* 0x0000000805147825 */ /* 0x001fcc00078e0014 */
[----:B------:R-:W5:Y:S01]  /*0140*/  LDG.E.64 R20, desc[UR10][R20.64] ;  /* 0x0000000a14147981 */ /* 0x000f62000c1e1b00 */
[----:B------:R-:W-:-:S07]  /*0150*/  VIADD R19, R3, 0x280 ;  /* 0x0000028003137836 */ /* 0x000fce0000000000 */
.L_x_122:
[----:B------:R-:W-:Y:S05]  /*0160*/  BSYNC.RECONVERGENT B1 ;  /* 0x0000000000017941 */ /* 0x000fea0003800200 */
.L_x_121:
[----:B------:R-:W-:Y:S01]  /*0170*/  ISETP.GE.U32.AND P0, PT, R19, R0, PT ;  /* 0x000000001300720c */ /* 0x000fe20003f06070 */
[----:B------:R-:W-:-:S12]  /*0180*/  BSSY.RECONVERGENT B1, `(.L_x_123) ;  /* 0x00000a5000017945 */ /* 0x000fd80003800200 */
[----:B------:R-:W-:Y:S05]  /*0190*/  @P0 BRA `(.L_x_124) ;  /* 0x00000008008c0947 */ /* 0x000fea0003800000 */
[----:B------:R-:W-:Y:S01]  /*01a0*/  LOP3.LUT R5, RZ, R19, RZ, 0x33, !PT ;  /* 0x00000013ff057212 */ /* 0x000fe200078e33ff */
[----:B------:R-:W-:Y:S03]  /*01b0*/  BSSY.RECONVERGENT B2, `(.L_x_125) ;  /* 0x0000053000027945 */ /* 0x000fe60003800200 */
[----:B------:R-:W-:-:S04]  /*01c0*/  IADD3 R5, PT, PT, R4, -UR4, R5 ;  /* 0x8000000404057c10 */ /* 0x000fc8000fffe005 */
[C---:B------:R-:W-:Y:S01]  /*01d0*/  ISETP.GE.U32.AND P0, PT, R5.reuse, 0x2580, PT ;  /* 0x000025800500780c */ /* 0x040fe20003f06070 */
[----:B------:R-:W-:-:S05]  /*01e0*/  IMAD.HI.U32 R4, R5, -0x33333333, RZ ;  /* 0xcccccccd05047827 */ /* 0x000fca00078e00ff */
[----:B------:R-:W-:-:S04]  /*01f0*/  LEA.HI R4, R4, 0x1, RZ, 0x17 ;  /* 0x0000000104047811 */ /* 0x000fc800078fb8ff */
[----:B------:R-:W-:-:S03]  /*0200*/  LOP3.LUT R5, R4, 0xf, RZ, 0xc0, !PT ;  /* 0x0000000f04057812 */ /* 0x000fc600078ec0ff */
[----:B------:R-:W-:Y:S05]  /*0210*/  @!P0 BRA `(.L_x_126) ;  /* 0x0000000400308947 */ /* 0x000fea0003800000 */
[----:B------:R-:W-:Y:S01]  /*0220*/  LOP3.LUT R24, R4, 0xfffff0, RZ, 0xc0, !PT ;  /* 0x00fffff004187812 */ /* 0x000fe200078ec0ff */
[----:B------:R-:W-:Y:S01]  /*0230*/  BSSY.RECONVERGENT B3, `(.L_x_127) ;  /* 0x0000049000037945 */ /* 0x000fe20003800200 */
[C---:B------:R-:W-:Y:S02]  /*0240*/  VIADD R2, R19.reuse, 0x1400 ;  /* 0x0000140013027836 */ /* 0x040fe40000000000 */
[----:B------:R-:W-:Y:S02]  /*0250*/  VIADD R25, R19, UR4 ;  /* 0x0000000413197c36 */ /* 0x000fe40008000000 */
[----:B------:R-:W-:-:S07]  /*0260*/  IMAD.MOV R24, RZ, RZ, -R24 ;  /* 0x000000ffff187224 */ /* 0x000fce00078e0a18 */
.L_x_128:
[----:B------:R-:W0:Y:S02]  /*0270*/  LDC.64 R22, c[0x0][0x380] ;  /* 0x0000e000ff167b82 */ /* 0x000e240000000a00 */
[----:B0-----:R-:W-:-:S06]  /*0280*/  IMAD.WIDE.U32 R18, R25, 0x8, R22 ;  /* 0x0000000819127825 */ /* 0x001fcc00078e0016 */
[----:B------:R-:W2:Y:S01]  /*0290*/  LDG.E.64 R18, desc[UR10][R18.64] ;  /* 0x0000000a12127981 */ /* 0x000ea2000c1e1b00 */
[C---:B------:R-:W-:Y:S02]  /*02a0*/  VIADD R7, R25.reuse, 0x280 ;  /* 0x0000028019077836 */ /* 0x040fe40000000000 */
[----:B------:R-:W-:Y:S02]  /*02b0*/  VIADD R17, R25, 0x500 ;  /* 0x0000050019117836 */ /* 0x000fe40000000000 */
[----:B------:R-:W-:-:S04]  /*02c0*/  IMAD.WIDE.U32 R6, R7, 0x8, R22 ;  /* 0x0000000807067825 */ /* 0x000fc800078e0016 */
[--C-:B------:R-:W-:Y:S02]  /*02d0*/  IMAD.WIDE.U32 R16, R17, 0x8, R22.reuse ;  /* 0x0000000811107825 */ /* 0x100fe400078e0016 */
[----:B------:R-:W3:Y:S02]  /*02e0*/  LDG.E.64 R6, desc[UR10][R6.64] ;  /* 0x0000000a06067981 */ /* 0x000ee4000c1e1b00 */
[C---:B------:R-:W-:Y:S02]  /*02f0*/  VIADD R15, R25.reuse, 0x780 ;  /* 0x00000780190f7836 */ /* 0x040fe40000000000 */
[----:B------:R-:W4:Y:S01]  /*0300*/  LDG.E.64 R16, desc[UR10][R16.64] ;  /* 0x0000000a10107981 */ /* 0x000f22000c1e1b00 */
[----:B------:R-:W-:Y:S02]  /*0310*/  VIADD R13, R25, 0xa00 ;  /* 0x00000a00190d7836 */ /* 0x000fe40000000000 */
[----:B------:R-:W-:-:S04]  /*0320*/  IMAD.WIDE.U32 R14, R15, 0x8, R22 ;  /* 0x000000080f0e7825 */ /* 0x000fc800078e0016 */
[--C-:B------:R-:W-:Y:S02]  /*0330*/  IMAD.WIDE.U32 R12, R13, 0x8, R22.reuse ;  /* 0x000000080d0c7825 */ /* 0x100fe400078e0016 */
[----:B------:R-:W4:Y:S02]  /*0340*/  LDG.E.64 R14, desc[UR10][R14.64] ;  /* 0x0000000a0e0e7981 */ /* 0x000f24000c1e1b00 */
[C---:B------:R-:W-:Y:S02]  /*0350*/  VIADD R11, R25.reuse, 0xc80 ;  /* 0x00000c80190b7836 */ /* 0x040fe40000000000 */
[----:B------:R-:W4:Y:S01]  /*0360*/  LDG.E.64 R12, desc[UR10][R12.64] ;  /* 0x0000000a0c0c7981 */ /* 0x000f22000c1e1b00 */
[----:B------:R-:W-:Y:S02]  /*0370*/  VIADD R9, R25, 0xf00 ;  /* 0x00000f0019097836 */ /* 0x000fe40000000000 */
[----:B------:R-:W-:-:S04]  /*0380*/  IMAD.WIDE.U32 R10, R11, 0x8, R22 ;  /* 0x000000080b0a7825 */ /* 0x000fc800078e0016 */
[----:B------:R-:W-:Y:S02]  /*0390*/  IMAD.WIDE.U32 R8, R9, 0x8, R22 ;  /* 0x0000000809087825 */ /* 0x000fe400078e0016 */
[----:B------:R-:W4:Y:S04]  /*03a0*/  LDG.E.64 R10, desc[UR10][R10.64] ;  /* 0x0000000a0a0a7981 */ /* 0x000f28000c1e1b00 */
[----:B------:R-:W4:Y:S01]  /*03b0*/  LDG.E.64 R8, desc[UR10][R8.64] ;  /* 0x0000000a08087981 */ /* 0x000f22000c1e1b00 */
[----:B--2--5:R-:W-:Y:S01]  /*03c0*/  DADD R18, R18, R20 ;  /* 0x0000000012127229 */ /* 0x024fe20000000014 */
[----:B------:R-:W-:-:S04]  /*03d0*/  VIADD R21, R25, 0x1180 ;  /* 0x0000118019157836 */ /* 0x000fc80000000000 */
[----:B------:R-:W-:-:S06]  /*03e0*/  IMAD.WIDE.U32 R20, R21, 0x8, R22 ;  /* 0x0000000815147825 */ /* 0x000fcc00078e0016 */
[----:B------:R-:W2:Y:S01]  /*03f0*/  LDG.E.64 R20, desc[UR10][R20.64] ;  /* 0x0000000a14147981 */ /* 0x000ea2000c1e1b00 */
[----:B---3--:R-:W-:Y:S01]  /*0400*/  DADD R18, R18, R6 ;  /* 0x0000000012127229 */ /* 0x008fe20000000006 */
[----:B------:R-:W-:-:S04]  /*0410*/  VIADD R7, R25, 0x1400 ;  /* 0x0000140019077836 */ /* 0x000fc80000000000 */
[----:B------:R-:W-:-:S03]  /*0420*/  IMAD.WIDE.U32 R6, R7, 0x8, R22 ;  /* 0x0000000807067825 */ /* 0x000fc600078e0016 */
[----:B----4-:R-:W-:Y:S01]  /*0430*/  DADD R16, R18, R16 ;  /* 0x0000000012107229 */ /* 0x010fe20000000010 */
[----:B------:R-:W-:Y:S02]  /*0440*/  VIADD R19, R25, 0x1680 ;  /* 0x0000168019137836 */ /* 0x000fe40000000000 */
[----:B------:R-:W3:Y:S02]  /*0450*/  LDG.E.64 R6, desc[UR10][R6.64] ;  /* 0x0000000a06067981 */ /* 0x000ee4000c1e1b00 */
[----:B------:R-:W-:-:S03]  /*0460*/  IMAD.WIDE.U32 R18, R19, 0x8, R22 ;  /* 0x0000000813127825 */ /* 0x000fc600078e0016 */
[----:B------:R-:W-:Y:S01]  /*0470*/  DADD R14, R16, R14 ;  /* 0x00000000100e7229 */ /* 0x000fe2000000000e */
[----:B------:R-:W-:Y:S02]  /*0480*/  VIADD R17, R25, 0x1900 ;  /* 0x0000190019117836 */ /* 0x000fe40000000000 */
[----:B------:R-:W4:Y:S02]  /*0490*/  LDG.E.64 R18, desc[UR10][R18.64] ;  /* 0x0000000a12127981 */ /* 0x000f24000c1e1b00 */
        /* <DEDUP_REMOVED lines=12> */
[----:B------:R-:W-:-:S06]  /*0560*/  IMAD.WIDE.U32 R10, R11, 0x8, R22 ;  /* 0x000000080b0a7825 */ /* 0x000fcc00078e0016 */
[----:B------:R-:W4:Y:S01]  /*0570*/  LDG.E.64 R10, desc[UR10][R10.64] ;  /* 0x0000000a0a0a7981 */ /* 0x000f22000c1e1b00 */
[C---:B------:R-:W-:Y:S01]  /*0580*/  VIADD R27, R25.reuse, 0x2580 ;  /* 0x00002580191b7836 */ /* 0x040fe20000000000 */
[----:B--2---:R-:W-:Y:S01]  /*0590*/  DADD R20, R8, R20 ;  /* 0x0000000008147229 */ /* 0x004fe20000000014 */
[----:B------:R-:W-:-:S04]  /*05a0*/  VIADD R9, R25, 0x2300 ;  /* 0x0000230019097836 */ /* 0x000fc80000000000 */
[----:B------:R-:W-:-:S04]  /*05b0*/  IMAD.WIDE.U32 R8, R9, 0x8, R22 ;  /* 0x0000000809087825 */ /* 0x000fc800078e0016 */
[----:B------:R-:W-:Y:S02]  /*05c0*/  IMAD.WIDE.U32 R22, R27, 0x8, R22 ;  /* 0x000000081b167825 */ /* 0x000fe400078e0016 */
[----:B------:R-:W2:Y:S04]  /*05d0*/  LDG.E.64 R8, desc[UR10][R8.64] ;  /* 0x0000000a08087981 */ /* 0x000ea8000c1e1b00 */
[----:B------:R-:W2:Y:S01]  /*05e0*/  LDG.E.64 R22, desc[UR10][R22.64] ;  /* 0x0000000a16167981 */ /* 0x000ea2000c1e1b00 */
[----:B---3--:R-:W-:-:S08]  /*05f0*/  DADD R6, R20, R6 ;  /* 0x0000000014067229 */ /* 0x008fd00000000006 */
[----:B----4-:R-:W-:-:S08]  /*0600*/  DADD R6, R6, R18 ;  /* 0x0000000006067229 */ /* 0x010fd00000000012 */
[----:B------:R-:W-:-:S08]  /*0610*/  DADD R6, R6, R16 ;  /* 0x0000000006067229 */ /* 0x000fd00000000010 */
[----:B------:R-:W-:Y:S01]  /*0620*/  DADD R6, R6, R14 ;  /* 0x0000000006067229 */ /* 0x000fe2000000000e */
[----:B------:R-:W-:-:S07]  /*0630*/  VIADD R24, R24, 0x10 ;  /* 0x0000001018187836 */ /* 0x000fce0000000000 */
[----:B------:R-:W-:Y:S01]  /*0640*/  DADD R6, R6, R12 ;  /* 0x0000000006067229 */ /* 0x000fe2000000000c */
[----:B------:R-:W-:-:S07]  /*0650*/  ISETP.NE.AND P0, PT, R24, RZ, PT ;  /* 0x000000ff1800720c */ /* 0x000fce0003f05270 */
[----:B------:R-:W-:Y:S01]  /*0660*/  DADD R6, R6, R10 ;  /* 0x0000000006067229 */ /* 0x000fe2000000000a */
[----:B------:R-:W-:Y:S02]  /*0670*/  VIADD R2, R2, 0x2800 ;  /* 0x0000280002027836 */ /* 0x000fe40000000000 */
[----:B------:R-:W-:-:S05]  /*0680*/  VIADD R25, R25, 0x2800 ;  /* 0x0000280019197836 */ /* 0x000fca0000000000 */
[----:B--2---:R-:W-:-:S08]  /*0690*/  DADD R6, R6, R8 ;  /* 0x0000000006067229 */ /* 0x004fd00000000008 */
[----:B------:R-:W-:Y:S01]  /*06a0*/  DADD R20, R6, R22 ;  /* 0x0000000006147229 */ /* 0x000fe20000000016 */
[----:B------:R-:W-:Y:S10]  /*06b0*/  @P0 BRA `(.L_x_128) ;  /* 0xfffffff800ec0947 */ /* 0x000ff4000383ffff */
[----:B------:R-:W-:Y:S05]  /*06c0*/  BSYNC.RECONVERGENT B3 ;  /* 0x0000000000037941 */ /* 0x000fea0003800200 */
.L_x_127:
[----:B------:R-:W-:-:S07]  /*06d0*/  VIADD R19, R2, 0xffffec00 ;  /* 0xffffec0002137836 */ /* 0x000fce0000000000 */
.L_x_126:
[----:B------:R-:W-:Y:S05]  /*06e0*/  BSYNC.RECONVERGENT B2 ;  /* 0x0000000000027941 */ /* 0x000fea0003800200 */
.L_x_125:
[----:B------:R-:W-:-:S13]  /*06f0*/  ISETP.NE.AND P0, PT, R5, RZ, PT ;  /* 0x000000ff0500720c */ /* 0x000fda0003f05270 */
[----:B------:R-:W-:Y:S05]  /*0700*/  @!P0 BRA `(.L_x_124) ;  /* 0x0000000400308947 */ /* 0x000fea0003800000 */
[----:B------:R-:W-:Y:S01]  /*0710*/  ISETP.GE.U32.AND P0, PT, R5, 0x8, PT ;  /* 0x000000080500780c */ /* 0x000fe20003f06070 */
[----:B------:R-:W-:Y:S01]  /*0720*/  BSSY.RECONVERGENT B2, `(.L_x_129) ;  /* 0x0000026000027945 */ /* 0x000fe20003800200 */
[----:B------:R-:W-:-:S04]  /*0730*/  LOP3.LUT R2, R4, 0x7, RZ, 0xc0, !PT ;  /* 0x0000000704027812 */ /* 0x000fc800078ec0ff */
[----:B------:R-:W-:-:S07]  /*0740*/  ISETP.NE.AND P1, PT, R2, RZ, PT ;  /* 0x000000ff0200720c */ /* 0x000fce0003f25270 */
[----:B------:R-:W-:Y:S06]  /*0750*/  @!P0 BRA `(.L_x_130) ;  /* 0x0000000000888947 */ /* 0x000fec0003800000 */
[----:B------:R-:W0:Y:S01]  /*0760*/  LDC.64 R22, c[0x0][0x380] ;  /* 0x0000e000ff167b82 */ /* 0x000e220000000a00 */
[----:B------:R-:W-:-:S04]  /*0770*/  VIADD R5, R19, UR4 ;  /* 0x0000000413057c36 */ /* 0x000fc80008000000 */
[C---:B------:R-:W-:Y:S02]  /*0780*/  VIADD R15, R5.reuse, 0x280 ;  /* 0x00000280050f7836 */ /* 0x040fe40000000000 */
[C---:B------:R-:W-:Y:S02]  /*0790*/  VIADD R13, R5.reuse, 0x500 ;  /* 0x00000500050d7836 */ /* 0x040fe40000000000 */
[----:B0-----:R-:W-:-:S04]  /*07a0*/  IMAD.WIDE.U32 R16, R5, 0x8, R22 ;  /* 0x0000000805107825 */ /* 0x001fc800078e0016 */
[--C-:B------:R-:W-:Y:S02]  /*07b0*/  IMAD.WIDE.U32 R14, R15, 0x8, R22.reuse ;  /* 0x000000080f0e7825 */ /* 0x100fe400078e0016 */
[----:B------:R-:W2:Y:S02]  /*07c0*/  LDG.E.64 R16, desc[UR10][R16.64] ;  /* 0x0000000a10107981 */ /* 0x000ea4000c1e1b00 */
[----:B------:R-:W-:Y:S02]  /*07d0*/  IMAD.WIDE.U32 R12, R13, 0x8, R22 ;  /* 0x000000080d0c7825 */ /* 0x000fe400078e0016 */
[----:B------:R-:W3:Y:S02]  /*07e0*/  LDG.E.64 R14, desc[UR10][R14.64] ;  /* 0x0000000a0e0e7981 */ /* 0x000ee4000c1e1b00 */
[C---:B------:R-:W-:Y:S02]  /*07f0*/  VIADD R11, R5.reuse, 0x780 ;  /* 0x00000780050b7836 */ /* 0x040fe40000000000 */
[----:B------:R-:W4:Y:S01]  /*0800*/  LDG.E.64 R12, desc[UR10][R12.64] ;  /* 0x0000000a0c0c7981 */ /* 0x000f22000c1e1b00 */
[----:B------:R-:W-:-:S02]  /*0810*/  VIADD R9, R5, 0xa00 ;  /* 0x00000a0005097836 */ /* 0x000fc40000000000 */
[----:B------:R-:W-:-:S04]  /*0820*/  IMAD.WIDE.U32 R10, R11, 0x8, R22 ;  /* 0x000000080b0a7825 */ /* 0x000fc800078e0016 */
[--C-:B------:R-:W-:Y:S02]  /*0830*/  IMAD.WIDE.U32 R8, R9, 0x8, R22.reuse ;  /* 0x0000000809087825 */ /* 0x100fe400078e0016 */
[----:B------:R-:W4:Y:S02]  /*0840*/  LDG.E.64 R10, desc[UR10][R10.64] ;  /* 0x0000000a0a0a7981 */ /* 0x000f24000c1e1b00 */
[C---:B------:R-:W-:Y:S02]  /*0850*/  VIADD R7, R5.reuse, 0xc80 ;  /* 0x00000c8005077836 */ /* 0x040fe40000000000 */
[----:B------:R-:W4:Y:S01]  /*0860*/  LDG.E.64 R8, desc[UR10][R8.64] ;  /* 0x0000000a08087981 */ /* 0x000f22000c1e1b00 */
[----:B------:R-:W-:Y:S02]  /*0870*/  VIADD R25, R5, 0xf00 ;  /* 0x00000f0005197836 */ /* 0x000fe40000000000 */
[----:B------:R-:W-:-:S04]  /*0880*/  IMAD.WIDE.U32 R6, R7, 0x8, R22 ;  /* 0x0000000807067825 */ /* 0x000fc800078e0016 */
[--C-:B------:R-:W-:Y:S02]  /*0890*/  IMAD.WIDE.U32 R24, R25, 0x8, R22.reuse ;  /* 0x0000000819187825 */ /* 0x100fe400078e0016 */
[----:B------:R-:W4:Y:S02]  /*08a0*/  LDG.E.64 R6, desc[UR10][R6.64] ;  /* 0x0000000a06067981 */ /* 0x000f24000c1e1b00 */
[----:B------:R-:W-:Y:S02]  /*08b0*/  VIADD R5, R5, 0x1180 ;  /* 0x0000118005057836 */ /* 0x000fe40000000000 */
[----:B------:R-:W4:Y:S02]  /*08c0*/  LDG.E.64 R24, desc[UR10][R24.64] ;  /* 0x0000000a18187981 */ /* 0x000f24000c1e1b00 */
[----:B------:R-:W-:-:S06]  /*08d0*/  IMAD.WIDE.U32 R22, R5, 0x8, R22 ;  /* 0x0000000805167825 */ /* 0x000fcc00078e0016 */
        /* <DEDUP_REMOVED lines=10> */
.L_x_130:
[----:B------:R-:W-:Y:S05]  /*0980*/  BSYNC.RECONVERGENT B2 ;  /* 0x0000000000027941 */ /* 0x000fea0003800200 */
.L_x_129:
        /* <DEDUP_REMOVED lines=13> */
[--C-:B------:R-:W-:Y:S02]  /*0a60*/  IMAD.WIDE.U32 R12, R13, 0x8, R8.reuse ;  /* 0x000000080d0c7825 */ /* 0x100fe400078e0008 */
[----:B------:R-:W3:Y:S02]  /*0a70*/  LDG.E.64 R10, desc[UR10][R10.64] ;  /* 0x0000000a0a0a7981 */ /* 0x000ee4000c1e1b00 */
        /* <DEDUP_REMOVED lines=8> */
[----:B------:R-:W-:-:S11]  /*0b00*/  DADD R20, R20, R8 ;  /* 0x0000000014147229 */ /* 0x000fd60000000008 */
.L_x_132:
[----:B------:R-:W-:Y:S05]  /*0b10*/  BSYNC.RECONVERGENT B2 ;  /* 0x0000000000027941 */ /* 0x000fea0003800200 */
.L_x_131:
[----:B------:R-:W-:Y:S05]  /*0b20*/  @!P1 BRA `(.L_x_124) ;  /* 0x0000000000289947 */ /* 0x000fea0003800000 */
[----:B------:R-:W0:Y:S01]  /*0b30*/  LDC.64 R6, c[0x0][0x380] ;  /* 0x0000e000ff067b82 */ /* 0x000e220000000a00 */
[----:B------:R-:W-:Y:S02]  /*0b40*/  VIADD R9, R19, UR4 ;  /* 0x0000000413097c36 */ /* 0x000fe40008000000 */
[----:B------:R-:W-:-:S07]  /*0b50*/  IMAD.MOV R2, RZ, RZ, -R4 ;  /* 0x000000ffff027224 */ /* 0x000fce00078e0a04 */
.L_x_133:
[----:B0-----:R-:W-:-:S06]  /*0b60*/  IMAD.WIDE.U32 R4, R9, 0x8, R6 ;  /* 0x0000000809047825 */ /* 0x001fcc00078e0006 */
[----:B------:R-:W2:Y:S01]  /*0b70*/  LDG.E.64 R4, desc[UR10][R4.64] ;  /* 0x0000000a04047981 */ /* 0x000ea2000c1e1b00 */
[----:B------:R-:W-:Y:S02]  /*0b80*/  VIADD R2, R2, 0x1 ;  /* 0x0000000102027836 */ /* 0x000fe40000000000 */
[----:B------:R-:W-:-:S03]  /*0b90*/  VIADD R9, R9, 0x280 ;  /* 0x0000028009097836 */ /* 0x000fc60000000000 */
[----:B------:R-:W-:Y:S01]  /*0ba0*/  ISETP.NE.AND P0, PT, R2, RZ, PT ;  /* 0x000000ff0200720c */ /* 0x000fe20003f05270 */
[----:B--2--5:R-:W-:-:S12]  /*0bb0*/  DADD R20, R4, R20 ;  /* 0x0000000004147229 */ /* 0x024fd80000000014 */
[----:B------:R-:W-:Y:S05]  /*0bc0*/  @P0 BRA `(.L_x_133) ;  /* 0xfffffffc00e40947 */ /* 0x000fea000383ffff */
.L_x_124:
[----:B------:R-:W-:Y:S05]  /*0bd0*/  BSYNC.RECONVERGENT B1 ;  /* 0x0000000000017941 */ /* 0x000fea0003800200 */
.L_x_123:
[----:B------:R-:W-:-:S13]  /*0be0*/  ISETP.GE.U32.AND P0, PT, R0, 0x280, PT ;  /* 0x000002800000780c */ /* 0x000fda0003f06070 */
        /* <DEDUP_REMOVED lines=50> */
[----:B------:R-:W1:Y:S05]  /*0f10*/  LDS.128 R4, [UR4+0x50] ;  /* 0x00005004ff047984 */ /* 0x000e6a0008000c00 */
[----:B------:R-:W-:-:S08]  /*0f20*/  DADD R16, R16, R18 ;  /* 0x0000000010107229 */ /* 0x000fd00000000012 */
[----:B--2---:R-:W-:-:S08]  /*0f30*/  DADD R12, R16, R12 ;  /* 0x00000000100c7229 */ /* 0x004fd0000000000c */
[----:B------:R-:W-:Y:S02]  /*0f40*/  DADD R2, R12, R14 ;  /* 0x000000000c027229 */ /* 0x000fe4000000000e */
[----:B------:R-:W2:Y:S06]  /*0f50*/  LDS.128 R12, [UR4+0x60] ;  /* 0x00006004ff0c7984 */ /* 0x000eac0008000c00 */
[----:B0-----:R-:W-:-:S08]  /*0f60*/  DADD R2, R2, R8 ;  /* 0x0000000002027229 */ /* 0x001fd00000000008 */
[----:B------:R-:W-:Y:S01]  /*0f70*/  DADD R2, R2, R10 ;  /* 0x0000000002027229 */ /* 0x000fe2000000000a */
[----:B------:R-:W0:Y:S07]  /*0f80*/  LDS.128 R8, [UR4+0x70] ;  /* 0x00007004ff087984 */ /* 0x000e2e0008000c00 */
        /* <DEDUP_REMOVED lines=16> */
[----:B-1----:R-:W-:Y:S01]  /*1090*/  DADD R4, R2, R4 ;  /* 0x0000000002047229 */ /* 0x002fe20000000004 */
[----:B------:R-:W-:Y:S10]  /*10a0*/  BRA `(.L_x_135) ;  /* 0x0000001c00307947 */ /* 0x000ff40003800000 */
.L_x_134:
[----:B------:R-:W-:-:S04]  /*10b0*/  LOP3.LUT R2, R3, 0x3e0, RZ, 0xc0, !PT ;  /* 0x000003e003027812 */ /* 0x000fc800078ec0ff */
[----:B------:R-:W-:Y:S01]  /*10c0*/  LOP3.LUT R7, RZ, R2, RZ, 0x33, !PT ;  /* 0x00000002ff077212 */ /* 0x000fe200078e33ff */
[----:B------:R-:W-:Y:S02]  /*10d0*/  VIADD R5, R2, 0x20 ;  /* 0x0000002002057836 */ /* 0x000fe40000000000 */
[----:B------:R-:W0:Y:S02]  /*10e0*/  S2R R2, SR_LANEID ;  /* 0x0000000000027919 */ /* 0x000e240000000000 */
[----:B------:R-:W-:Y:S01]  /*10f0*/  IMAD.IADD R7, R0, 0x1, R7 ;  /* 0x0000000100077824 */ /* 0x000fe200078e0207 */
[----:B------:R-:W-:-:S04]  /*1100*/  ISETP.GT.U32.AND P0, PT, R5, R0, PT ;  /* 0x000000000500720c */ /* 0x000fc80003f04070 */
[----:B------:R-:W-:-:S05]  /*1110*/  SEL R7, R7, 0x1f, P0 ;  /* 0x0000001f07077807 */ /* 0x000fca0000000000 */
[----:B-----5:R-:W-:Y:S04]  /*1120*/  SHFL.DOWN PT, R4, R20, 0x1, R7 ;  /* 0x0820000014047989 */ /* 0x020fe800000e0007 */
[----:B------:R-:W1:Y:S01]  /*1130*/  SHFL.DOWN PT, R5, R21, 0x1, R7 ;  /* 0x0820000015057989 */ /* 0x000e6200000e0007 */
[C---:B0-----:R-:W-:Y:S01]  /*1140*/  ISETP.GE.AND P0, PT, R2.reuse, R7, PT ;  /* 0x000000070200720c */ /* 0x041fe20003f06270 */
[----:B------:R-:W-:Y:S01]  /*1150*/  VIADD R6, R2, 0x2 ;  /* 0x0000000202067836 */ /* 0x000fe20000000000 */
[----:B-1----:R-:W-:-:S10]  /*1160*/  DADD R4, R4, R20 ;  /* 0x0000000004047229 */ /* 0x002fd40000000014 */
        /* <DEDUP_REMOVED lines=11> */
[----:B------:R-:W-:-:S03]  /*1220*/  VIADD R6, R2, 0x8 ;  /* 0x0000000802067836 */ /* 0x000fc60000000000 */
[----:B------:R-:W0:Y:S02]  /*1230*/  SHFL.DOWN PT, R5, R11, 0x4, R7 ;  /* 0x088000000b057989 */ /* 0x000e2400000e0007 */
[----:B------:R-:W-:Y:S01]  /*1240*/  ISETP.GT.AND P1, PT, R6, R7, PT ;  /* 0x000000070600720c */ /* 0x000fe20003f24270 */
[----:B0-----:R-:W-:-:S10]  /*1250*/  DADD R4, R4, R10 ;  /* 0x0000000004047229 */ /* 0x001fd4000000000a */
[----:B------:R-:W-:Y:S02]  /*1260*/  FSEL R8, R10, R4, P0 ;  /* 0x000000040a087208 */ /* 0x000fe40000000000 */
[----:B------:R-:W-:Y:S02]  /*1270*/  FSEL R9, R11, R5, P0 ;  /* 0x000000050b097208 */ /* 0x000fe40000000000 */
[C---:B------:R-:W-:Y:S01]  /*1280*/  ISETP.NE.AND P0, PT, R2.reuse, RZ, PT ;  /* 0x000000ff0200720c */ /* 0x040fe20003f05270 */
[----:B------:R-:W-:Y:S01]  /*1290*/  SHFL.DOWN PT, R4, R8, 0x8, R7 ;  /* 0x0900000008047989 */ /* 0x000fe200000e0007 */
[----:B------:R-:W-:-:S03]  /*12a0*/  VIADD R2, R2, 0x10 ;  /* 0x0000001002027836 */ /* 0x000fc60000000000 */
[----:B------:R-:W0:Y:S08]  /*12b0*/  SHFL.DOWN PT, R5, R9, 0x8, R7 ;  /* 0x0900000009057989 */ /* 0x000e3000000e0007 */
[----:B------:R-:W1:Y:S01]  /*12c0*/  @!P0 S2R R13, SR_CgaCtaId ;  /* 0x00000000000d8919 */ /* 0x000e620000008800 */
[----:B------:R-:W-:-:S04]  /*12d0*/  @!P0 SHF.R.U32.HI R6, RZ, 0x2, R3 ;  /* 0x00000002ff068819 */ /* 0x000fc80000011603 */
[----:B------:R-:W-:Y:S01]  /*12e0*/  @!P0 LOP3.LUT R6, R6, 0xf8, RZ, 0xc0, !PT ;  /* 0x000000f806068812 */ /* 0x000fe200078ec0ff */
        /* <DEDUP_REMOVED lines=18> */
[----:B------:R-:W-:Y:S01]  /*1410*/  ISETP.GT.U32.AND P1, PT, R0, 0x20, PT ;  /* 0x000000200000780c */ /* 0x000fe20003f24070 */
[----:B0-----:R-:W-:-:S09]  /*1420*/  ULEA UR4, UR5, UR4, 0x18 ;  /* 0x0000000405047291 */ /* 0x001fd2000f8ec0ff */
[----:B------:R-:W0:Y:S04]  /*1430*/  LDS.128 R12, [UR4+0x20] ;  /* 0x00002004ff0c7984 */ /* 0x000e280008000c00 */
[----:B------:R-:W1:Y:S01]  /*1440*/  LDS.128 R8, [UR4+0x30] ;  /* 0x00003004ff087984 */ /* 0x000e620008000c00 */
[----:B0-----:R-:W-:-:S10]  /*1450*/  DADD R12, R4, R12 ;  /* 0x00000000040c7229 */ /* 0x001fd4000000000c */
[----:B------:R-:W-:Y:S02]  /*1460*/  FSEL R2, R12, R4, P1 ;  /* 0x000000040c027208 */ /* 0x000fe40000800000 */
[----:B------:R-:W-:Y:S02]  /*1470*/  FSEL R3, R13, R5, P1 ;  /* 0x000000050d037208 */ /* 0x000fe40000800000 */
[----:B------:R-:W-:Y:S01]  /*1480*/  ISETP.GT.U32.AND P1, PT, R0, 0x40, PT ;  /* 0x000000400000780c */ /* 0x000fe20003f24070 */
[----:B------:R-:W0:Y:S03]  /*1490*/  LDS.128 R4, [UR4+0x40] ;  /* 0x00004004ff047984 */ /* 0x000e260008000c00 */
[----:B------:R-:W-:-:S10]  /*14a0*/  DADD R14, R2, R14 ;  /* 0x00000000020e7229 */ /* 0x000fd4000000000e */
[----:B------:R-:W-:Y:S02]  /*14b0*/  FSEL R2, R14, R2, P1 ;  /* 0x000000020e027208 */ /* 0x000fe40000800000 */
[----:B------:R-:W-:Y:S02]  /*14c0*/  FSEL R3, R15, R3, P1 ;  /* 0x000000030f037208 */ /* 0x000fe40000800000 */
[----:B------:R-:W-:-:S04]  /*14d0*/  ISETP.GT.U32.AND P1, PT, R0, 0x60, PT ;  /* 0x000000600000780c */ /* 0x000fc80003f24070 */
[----:B-1----:R-:W-:-:S10]  /*14e0*/  DADD R8, R8, R2 ;  /* 0x0000000008087229 */ /* 0x002fd40000000002 */
[----:B------:R-:W-:Y:S02]  /*14f0*/  FSEL R2, R8, R2, P1 ;  /* 0x0000000208027208 */ /* 0x000fe40000800000 */
[----:B------:R-:W-:Y:S02]  /*1500*/  FSEL R3, R9, R3, P1 ;  /* 0x0000000309037208 */ /* 0x000fe40000800000 */
[----:B------:R-:W-:-:S04]  /*1510*/  ISETP.GT.U32.AND P1, PT, R0, 0x80, PT ;  /* 0x000000800000780c */ /* 0x000fc80003f24070 */
[----:B------:R-:W-:-:S10]  /*1520*/  DADD R10, R2, R10 ;  /* 0x00000000020a7229 */ /* 0x000fd4000000000a */
[----:B------:R-:W-:Y:S02]  /*1530*/  FSEL R2, R10, R2, P1 ;  /* 0x000000020a027208 */ /* 0x000fe40000800000 */
[----:B------:R-:W-:Y:S02]  /*1540*/  FSEL R3, R11, R3, P1 ;  /* 0x000000030b037208 */ /* 0x000fe40000800000 */
[----:B------:R-:W1:Y:S01]  /*1550*/  LDS.128 R8, [UR4+0x50] ;  /* 0x00005004ff087984 */ /* 0x000e620008000c00 */
[----:B------:R-:W-:-:S03]  /*1560*/  ISETP.GT.U32.AND P1, PT, R0, 0xa0, PT ;  /* 0x000000a00000780c */ /* 0x000fc60003f24070 */
[----:B0-----:R-:W-:-:S10]  /*1570*/  DADD R4, R4, R2 ;  /* 0x0000000004047229 */ /* 0x001fd40000000002 */
[----:B------:R-:W-:Y:S02]  /*1580*/  FSEL R2, R4, R2, P1 ;  /* 0x0000000204027208 */ /* 0x000fe40000800000 */
[----:B------:R-:W-:Y:S02]  /*1590*/  FSEL R3, R5, R3, P1 ;  /* 0x0000000305037208 */ /* 0x000fe40000800000 */
[----:B------:R-:W-:-:S04]  /*15a0*/  ISETP.GT.U32.AND P1, PT, R0, 0xc0, PT ;  /* 0x000000c00000780c */ /* 0x000fc80003f24070 */
[----:B------:R-:W-:-:S10]  /*15b0*/  DADD R6, R2, R6 ;  /* 0x0000000002067229 */ /* 0x000fd40000000006 */
[----:B------:R-:W-:Y:S02]  /*15c0*/  FSEL R2, R6, R2, P1 ;  /* 0x0000000206027208 */ /* 0x000fe40000800000 */
[----:B------:R-:W-:Y:S02]  /*15d0*/  FSEL R3, R7, R3, P1 ;  /* 0x0000000307037208 */ /* 0x000fe40000800000 */
[----:B------:R-:W0:Y:S01]  /*15e0*/  LDS.128 R4, [UR4+0x60] ;  /* 0x00006004ff047984 */ /* 0x000e220008000c00 */
[----:B------:R-:W-:-:S03]  /*15f0*/  ISETP.GT.U32.AND P1, PT, R0, 0xe0, PT ;  /* 0x000000e00000780c */ /* 0x000fc60003f24070 */
        /* <DEDUP_REMOVED lines=43> */
[----:B------:R-:W1:Y:S01]  /*18b0*/  LDS.64 R2, [UR4+0xb0] ;  /* 0x0000b004ff027984 */ /* 0x000e620008000a00 */
        /* <DEDUP_REMOVED lines=8> */
[----:B------:R-:W-:-:S04]  /*1940*/  ISETP.GT.U32.AND P1, PT, R0, 0x260, PT ;  /* 0x000002600000780c */ /* 0x000fc80003f24070 */
[----:B-1----:R-:W-:-:S10]  /*1950*/  DADD R2, R2, R4 ;  /* 0x0000000002027229 */ /* 0x002fd40000000004 */
[----:B------:R-:W-:Y:S02]  /*1960*/  FSEL R4, R2, R4, P1 ;  /* 0x0000000402047208 */ /* 0x000fe40000800000 */
[----:B------:R-:W-:Y:S01]  /*1970*/  FSEL R5, R3, R5, P1 ;  /* 0x0000000503057208 */ /* 0x000fe20000800000 */
[----:B------:R-:W-:Y:S06]  /*1980*/  BRA `(.L_x_135) ;  /* 0x0000001000f87947 */ /* 0x000fec0003800000 */
.L_x_120:
[----:B------:R-:W0:Y:S01]  /*1990*/  S2R R5, SR_TID.X ;  /* 0x0000000000057919 */ /* 0x000e220000002100 */
[----:B------:R-:W1:Y:S02]  /*19a0*/  LDCU.64 UR6, c[0x0][0x380] ;  /* 0x00007000ff0677ac */ /* 0x000e640008000a00 */
[----:B-1----:R-:W-:Y:S02]  /*19b0*/  IMAD.U32 R6, RZ, RZ, UR6 ;  /* 0x00000006ff067e24 */ /* 0x002fe4000f8e00ff */
[----:B------:R-:W-:Y:S01]  /*19c0*/  IMAD.U32 R7, RZ, RZ, UR7 ;  /* 0x00000007ff077e24 */ /* 0x000fe2000f8e00ff */
[----:B0-----:R-:W-:-:S05]  /*19d0*/  IADD3 R21, PT, PT, R5, UR4, RZ ;  /* 0x0000000405157c10 */ /* 0x001fca000fffe0ff */
[----:B------:R-:W-:-:S05]  /*19e0*/  IMAD.WIDE.U32 R20, R21, 0x8, R6 ;  /* 0x0000000815147825 */ /* 0x000fca00078e0006 */
[----:B------:R-:W2:Y:S04]  /*19f0*/  LDG.E.64 R14, desc[UR10][R20.64] ;  /* 0x0000000a140e7981 */ /* 0x000ea8000c1e1b00 */
[----:B------:R-:W2:Y:S04]  /*1a00*/  LDG.E.64 R16, desc[UR10][R20.64+0x1400] ;  /* 0x0014000a14107981 */ /* 0x000ea8000c1e1b00 */
[----:B------:R-:W3:Y:S04]  /*1a10*/  LDG.E.64 R18, desc[UR10][R20.64+0x2800] ;  /* 0x0028000a14127981 */ /* 0x000ee8000c1e1b00 */
[----:B------:R-:W4:Y:S04]  /*1a20*/  LDG.E.64 R12, desc[UR10][R20.64+0x3c00] ;  /* 0x003c000a140c7981 */ /* 0x000f28000c1e1b00 */
[----:B------:R-:W5:Y:S04]  /*1a30*/  LDG.E.64 R10, desc[UR10][R20.64+0x5000] ;  /* 0x0050000a140a7981 */ /* 0x000f68000c1e1b00 */
[----:B------:R-:W5:Y:S04]  /*1a40*/  LDG.E.64 R8, desc[UR10][R20.64+0x6400] ;  /* 0x0064000a14087981 */ /* 0x000f68000c1e1b00 */
[----:B------:R-:W5:Y:S04]  /*1a50*/  LDG.E.64 R2, desc[UR10][R20.64+0x7800] ;  /* 0x0078000a14027981 */ /* 0x000f68000c1e1b00 */
[----:B------:R-:W5:Y:S01]  /*1a60*/  LDG.E.64 R28, desc[UR10][R20.64+0x8c00] ;  /* 0x008c000a141c7981 */ /* 0x000f62000c1e1b00 */
[----:B------:R-:W-:Y:S01]  /*1a70*/  ISETP.GE.U32.AND P0, PT, R0, UR8, PT ;  /* 0x0000000800007c0c */ /* 0x000fe2000bf06070 */
[----:B--2---:R-:W-:-:S08]  /*1a80*/  DADD R14, R14, R16 ;  /* 0x000000000e0e7229 */ /* 0x004fd00000000010 */
[----:B---3--:R-:W-:-:S08]  /*1a90*/  DADD R14, R18, R14 ;  /* 0x00000000120e7229 */ /* 0x008fd0000000000e */
[----:B----4-:R-:W-:-:S08]  /*1aa0*/  DADD R12, R12, R14 ;  /* 0x000000000c0c7229 */ /* 0x010fd0000000000e */
[----:B-----5:R-:W-:-:S08]  /*1ab0*/  DADD R10, R10, R12 ;  /* 0x000000000a0a7229 */ /* 0x020fd0000000000c */
[----:B------:R-:W-:-:S08]  /*1ac0*/  DADD R8, R8, R10 ;  /* 0x0000000008087229 */ /* 0x000fd0000000000a */
[----:B------:R-:W-:-:S08]  /*1ad0*/  DADD R2, R2, R8 ;  /* 0x0000000002027229 */ /* 0x000fd00000000008 */
[----:B------:R-:W-:Y:S01]  /*1ae0*/  DADD R28, R28, R2 ;  /* 0x000000001c1c7229 */ /* 0x000fe20000000002 */
[----:B------:R-:W-:Y:S10]  /*1af0*/  @!P0 BRA `(.L_x_136) ;  /* 0x0000000c00708947 */ /* 0x000ff40003800000 */
[----:B------:R-:W-:Y:S01]  /*1b00*/  UIMAD UR12, UR13, 0x1400, UR4 ;  /* 0x000014000d0c78a4 */ /* 0x000fe2000f8e0204 */
[----:B------:R-:W-:Y:S01]  /*1b10*/  VIADD R0, R4, 0xffffec00 ;  /* 0xffffec0004007836 */ /* 0x000fe20000000000 */
[----:B------:R-:W-:Y:S01]  /*1b20*/  UIADD3 UR5, UPT, UPT, UR9, UR13, URZ ;  /* 0x0000000d09057290 */ /* 0x000fe2000fffe0ff */
[----:B------:R-:W-:-:S03]  /*1b30*/  LOP3.LUT R3, RZ, R5, RZ, 0x33, !PT ;  /* 0x00000005ff037212 */ /* 0x000fc600078e33ff */
[----:B------:R-:W-:Y:S01]  /*1b40*/  ISETP.LT.U32.AND P0, PT, R0, UR12, PT ;  /* 0x0000000c00007c0c */ /* 0x000fe2000bf01070 */
[----:B------:R-:W-:Y:S01]  /*1b50*/  UIMAD UR5, UR5, 0x1400, URZ ;  /* 0x00001400050578a4 */ /* 0x000fe2000f8e02ff */
[----:B------:R-:W-:-:S05]  /*1b60*/  IADD3 R3, PT, PT, R4, -UR8, R3 ;  /* 0x8000000804037c10 */ /* 0x000fca000fffe003 */
[----:B------:R-:W-:Y:S01]  /*1b70*/  IMAD.U32 R8, RZ, RZ, UR5 ;  /* 0x00000005ff087e24 */ /* 0x000fe2000f8e00ff */
[----:B------:R-:W-:Y:S01]  /*1b80*/  UMOV UR6, UR5 ;  /* 0x0000000500067c82 */ /* 0x000fe20008000000 */
[----:B------:R-:W-:Y:S01]  /*1b90*/  VIADD R2, R3, -UR4 ;  /* 0x8000000403027c36 */ /* 0x000fe20008000000 */
[----:B------:R-:W-:Y:S02]  /*1ba0*/  UMOV UR4, URZ ;  /* 0x000000ff00047c82 */ /* 0x000fe40008000000 */
[----:B------:R-:W-:Y:S01]  /*1bb0*/  IADD3 R5, PT, PT, R8, 0x1400, R5 ;  /* 0x0000140008057810 */ /* 0x000fe20007ffe005 */
[----:B------:R-:W-:Y:S06]  /*1bc0*/  @P0 BRA `(.L_x_137) ;  /* 0x0000000000840947 */ /* 0x000fec0003800000 */
[----:B------:R-:W0:Y:S01]  /*1bd0*/  LDC R4, c[0x0][0x3a8] ;  /* 0x0000ea00ff047b82 */ /* 0x000e220000000800 */
[----:B------:R-:W1:Y:S07]  /*1be0*/  LDCU UR7, c[0x0][0x3ac] ;  /* 0x00007580ff0777ac */ /* 0x000e6e0008000800 */
[----:B------:R-:W2:Y:S02]  /*1bf0*/  LDC.64 R6, c[0x0][0x380] ;  /* 0x0000e000ff067b82 */ /* 0x000ea40000000a00 */
.L_x_138:
[----:B------:R-:W3:Y:S02]  /*1c00*/  S2R R25, SR_TID.X ;  /* 0x0000000000197919 */ /* 0x000ee40000002100 */
[----:B---3--:R-:W-:-:S04]  /*1c10*/  VIADD R25, R25, UR12 ;  /* 0x0000000c19197c36 */ /* 0x008fc80008000000 */
[----:B--2---:R-:W-:-:S05]  /*1c20*/  IMAD.WIDE.U32 R24, R25, 0x8, R6 ;  /* 0x0000000819187825 */ /* 0x004fca00078e0006 */
        /* <DEDUP_REMOVED lines=8> */
[----:B0-----:R-:W-:-:S05]  /*1cb0*/  VIADD R3, R4, -UR12 ;  /* 0x8000000c04037c36 */ /* 0x001fca0008000000 */
[----:B------:R-:W-:Y:S01]  /*1cc0*/  ISETP.GE.U32.AND P0, PT, R3, UR8, PT ;  /* 0x0000000803007c0c */ /* 0x000fe2000bf06070 */
        /* <DEDUP_REMOVED lines=8> */
[----:B------:R-:W-:Y:S10]  /*1d50*/  @!P0 BRA `(.L_x_136) ;  /* 0x0000000800d88947 */ /* 0x000ff40003800000 */
[----:B-1----:R-:W-:Y:S01]  /*1d60*/  UMOV UR13, UR7 ;  /* 0x00000007000d7c82 */ /* 0x002fe20008000000 */
[----:B------:R-:W-:Y:S01]  /*1d70*/  UIADD3 UR4, UPT, UPT, UR4, 0x1, URZ ;  /* 0x0000000104047890 */ /* 0x000fe2000fffe0ff */
[----:B------:R-:W-:Y:S01]  /*1d80*/  VIADD R2, R2, -UR8 ;  /* 0x8000000802027c36 */ /* 0x000fe20008000000 */
[----:B------:R-:W-:Y:S01]  /*1d90*/  UIMAD UR12, UR13, 0x1400, UR12 ;  /* 0x000014000d0c78a4 */ /* 0x000fe2000f8e020c */
[----:B------:R-:W-:Y:S01]  /*1da0*/  VIADD R5, R5, UR8 ;  /* 0x0000000805057c36 */ /* 0x000fe20008000000 */
[----:B------:R-:W-:-:S04]  /*1db0*/  UIADD3 UR6, UPT, UPT, UR8, UR6, URZ ;  /* 0x0000000608067290 */ /* 0x000fc8000fffe0ff */
[----:B------:R-:W-:-:S13]  /*1dc0*/  ISETP.LT.U32.AND P0, PT, R0, UR12, PT ;  /* 0x0000000c00007c0c */ /* 0x000fda000bf01070 */
[----:B------:R-:W-:Y:S05]  /*1dd0*/  @!P0 BRA `(.L_x_138) ;  /* 0xfffffffc00888947 */ /* 0x000fea000383ffff */
.L_x_137:
[----:B------:R-:W0:Y:S01]  /*1de0*/  S2R R9, SR_TID.X ;  /* 0x0000000000097919 */ /* 0x000e220000002100 */
[----:B------:R-:W-:Y:S01]  /*1df0*/  VIADD R0, R4, -UR12 ;  /* 0x8000000c04007c36 */ /* 0x000fe20008000000 */
[----:B------:R-:W-:Y:S04]  /*1e00*/  BSSY.RECONVERGENT B1, `(.L_x_136) ;  /* 0x00000ab000017945 */ /* 0x000fe80003800200 */
[----:B0-----:R-:W-:-:S04]  /*1e10*/  ISETP.GE.AND P0, PT, R9, R0, PT ;  /* 0x000000000900720c */ /* 0x001fc80003f06270 */
[----:B------:R-:W-:-:S13]  /*1e20*/  ISETP.LE.U32.OR P0, PT, R4, UR12, P0 ;  /* 0x0000000c04007c0c */ /* 0x000fda0008703470 */
[----:B------:R-:W-:Y:S05]  /*1e30*/  @P0 BRA `(.L_x_139) ;  /* 0x00000008009c0947 */ /* 0x000fea0003800000 */
[----:B------:R-:W-:Y:S01]  /*1e40*/  UIMAD UR7, UR4, UR13, URZ ;  /* 0x0000000d040772a4 */ /* 0x000fe2000f8e02ff */
[----:B------:R-:W-:Y:S01]  /*1e50*/  LOP3.LUT R3, RZ, R9, RZ, 0x33, !PT ;  /* 0x00000009ff037212 */ /* 0x000fe200078e33ff */
[----:B------:R-:W-:Y:S01]  /*1e60*/  BSSY.RECONVERGENT B2, `(.L_x_140) ;  /* 0x0000056000027945 */ /* 0x000fe20003800200 */
[----:B------:R-:W-:Y:S02]  /*1e70*/  IMAD.MOV.U32 R0, RZ, RZ, R9 ;  /* 0x000000ffff007224 */ /* 0x000fe400078e0009 */
[----:B------:R-:W-:Y:S01]  /*1e80*/  IADD3 R4, PT, PT, R4, -UR5, R3 ;  /* 0x8000000504047c10 */ /* 0x000fe2000fffe003 */
[----:B------:R-:W-:-:S04]  /*1e90*/  IMAD.U32 R3, RZ, RZ, UR7 ;  /* 0x00000007ff037e24 */ /* 0x000fc8000f8e00ff */
[----:B------:R-:W-:-:S04]  /*1ea0*/  IMAD R4, R3, -0x1400, R4 ;  /* 0xffffec0003047824 */ /* 0x000fc800078e0204 */
[C---:B------:R-:W-:Y:S01]  /*1eb0*/  IMAD.HI.U32 R3, R4.reuse, -0x33333333, RZ ;  /* 0xcccccccd04037827 */ /* 0x040fe200078e00ff */
[----:B------:R-:W-:-:S04]  /*1ec0*/  ISETP.GE.U32.AND P0, PT, R4, 0x2580, PT ;  /* 0x000025800400780c */ /* 0x000fc80003f06070 */
[----:B------:R-:W-:-:S04]  /*1ed0*/  LEA.HI R3, R3, 0x1, RZ, 0x17 ;  /* 0x0000000103037811 */ /* 0x000fc800078fb8ff */
[----:B------:R-:W-:-:S05]  /*1ee0*/  LOP3.LUT R4, R3, 0xf, RZ, 0xc0, !PT ;  /* 0x0000000f03047812 */ /* 0x000fca00078ec0ff */
[----:B------:R-:W-:Y:S05]  /*1ef0*/  @!P0 BRA `(.L_x_141) ;  /* 0x0000000400308947 */ /* 0x000fea0003800000 */
[----:B------:R-:W-:Y:S01]  /*1f00*/  IMAD.HI.U32 R0, R2, -0x33333333, RZ ;  /* 0xcccccccd02007827 */ /* 0x000fe200078e00ff */
[----:B------:R-:W-:Y:S04]  /*1f10*/  BSSY.RECONVERGENT B3, `(.L_x_142) ;  /* 0x0000049000037945 */ /* 0x000fe80003800200 */
[----:B------:R-:W-:-:S04]  /*1f20*/  LEA.HI R0, R0, 0x1, RZ, 0x17 ;  /* 0x0000000100007811 */ /* 0x000fc800078fb8ff */
[----:B------:R-:W-:Y:S02]  /*1f30*/  LOP3.LUT R26, R0, 0xfffff0, RZ, 0xc0, !PT ;  /* 0x00fffff0001a7812 */ /* 0x000fe400078ec0ff */
[----:B------:R-:W-:-:S03]  /*1f40*/  LOP3.LUT R0, R9, 0x1400, RZ, 0xfc, !PT ;  /* 0x0000140009007812 */ /* 0x000fc600078efcff */
[----:B------:R-:W-:-:S07]  /*1f50*/  IMAD.MOV R26, RZ, RZ, -R26 ;  /* 0x000000ffff1a7224 */ /* 0x000fce00078e0a1a */
.L_x_143:
[C---:B------:R-:W-:Y:S02]  /*1f60*/  VIADD R23, R5.reuse, 0xffffec00 ;  /* 0xffffec0005177836 */ /* 0x040fe40000000000 */
[----:B------:R-:W-:Y:S02]  /*1f70*/  VIADD R19, R5, 0xffffee80 ;  /* 0xffffee8005137836 */ /* 0x000fe40000000000 */
[----:B------:R-:W-:-:S04]  /*1f80*/  IMAD.WIDE.U32 R22, R23, 0x8, R6 ;  /* 0x0000000817167825 */ /* 0x000fc800078e0006 */
[--C-:B------:R-:W-:Y:S02]  /*1f90*/  IMAD.WIDE.U32 R18, R19, 0x8, R6.reuse ;  /* 0x0000000813127825 */ /* 0x100fe400078e0006 */
[----:B------:R-:W2:Y:S02]  /*1fa0*/  LDG.E.64 R22, desc[UR10][R22.64] ;  /* 0x0000000a16167981 */ /* 0x000ea4000c1e1b00 */
[C---:B------:R-:W-:Y:S02]  /*1fb0*/  VIADD R17, R5.reuse, 0xfffff100 ;  /* 0xfffff10005117836 */ /* 0x040fe40000000000 */
[----:B------:R-:W3:Y:S01]  /*1fc0*/  LDG.E.64 R18, desc[UR10][R18.64] ;  /* 0x0000000a12127981 */ /* 0x000ee2000c1e1b00 */
[----:B------:R-:W-:Y:S02]  /*1fd0*/  VIADD R15, R5, 0xfffff380 ;  /* 0xfffff380050f7836 */ /* 0x000fe40000000000 */
[----:B------:R-:W-:-:S04]  /*1fe0*/  IMAD.WIDE.U32 R16, R17, 0x8, R6 ;  /* 0x0000000811107825 */ /* 0x000fc800078e0006 */
[--C-:B------:R-:W-:Y:S02]  /*1ff0*/  IMAD.WIDE.U32 R14, R15, 0x8, R6.reuse ;  /* 0x000000080f0e7825 */ /* 0x100fe400078e0006 */
[----:B------:R-:W4:Y:S02]  /*2000*/  LDG.E.64 R16, desc[UR10][R16.64] ;  /* 0x0000000a10107981 */ /* 0x000f24000c1e1b00 */
[C---:B------:R-:W-:Y:S02]  /*2010*/  VIADD R13, R5.reuse, 0xfffff600 ;  /* 0xfffff600050d7836 */ /* 0x040fe40000000000 */
[----:B------:R-:W5:Y:S01]  /*2020*/  LDG.E.64 R14, desc[UR10][R14.64] ;  /* 0x0000000a0e0e7981 */ /* 0x000f62000c1e1b00 */
[----:B------:R-:W-:Y:S02]  /*2030*/  VIADD R11, R5, 0xfffff880 ;  /* 0xfffff880050b7836 */ /* 0x000fe40000000000 */
[----:B------:R-:W-:-:S04]  /*2040*/  IMAD.WIDE.U32 R12, R13, 0x8, R6 ;  /* 0x000000080d0c7825 */ /* 0x000fc800078e0006 */
[--C-:B------:R-:W-:Y:S02]  /*2050*/  IMAD.WIDE.U32 R10, R11, 0x8, R6.reuse ;  /* 0x000000080b0a7825 */ /* 0x100fe400078e0006 */
[----:B------:R-:W5:Y:S02]  /*2060*/  LDG.E.64 R12, desc[UR10][R12.64] ;  /* 0x0000000a0c0c7981 */ /* 0x000f64000c1e1b00 */
[C---:B------:R-:W-:Y:S02]  /*2070*/  VIADD R9, R5.reuse, 0xfffffb00 ;  /* 0xfffffb0005097836 */ /* 0x040fe40000000000 */
[----:B------:R-:W5:Y:S01]  /*2080*/  LDG.E.64 R10, desc[UR10][R10.64] ;  /* 0x0000000a0a0a7981 */ /* 0x000f62000c1e1b00 */
[----:B------:R-:W-:Y:S02]  /*2090*/  VIADD R21, R5, 0xfffffd80 ;  /* 0xfffffd8005157836 */ /* 0x000fe40000000000 */
[----:B------:R-:W-:-:S04]  /*20a0*/  IMAD.WIDE.U32 R8, R9, 0x8, R6 ;  /* 0x0000000809087825 */ /* 0x000fc800078e0006 */
[----:B------:R-:W-:Y:S02]  /*20b0*/  IMAD.WIDE.U32 R20, R21, 0x8, R6 ;  /* 0x0000000815147825 */ /* 0x000fe400078e0006 */
[----:B------:R-:W5:Y:S04]  /*20c0*/  LDG.E.64 R8, desc[UR10][R8.64] ;  /* 0x0000000a08087981 */ /* 0x000f68000c1e1b00 */
[----:B------:R-:W5:Y:S01]  /*20d0*/  LDG.E.64 R20, desc[UR10][R20.64] ;  /* 0x0000000a14147981 */ /* 0x000f62000c1e1b00 */
[----:B------:R-:W-:Y:S01]  /*20e0*/  VIADD R25, R5, 0x280 ;  /* 0x0000028005197836 */ /* 0x000fe20000000000 */
[----:B--2---:R-:W-:-:S08]  /*20f0*/  DADD R22, R22, R28 ;  /* 0x0000000016167229 */ /* 0x004fd0000000001c */
[----:B---3--:R-:W-:Y:S01]  /*2100*/  DADD R18, R22, R18 ;  /* 0x0000000016127229 */ /* 0x008fe20000000012 */
[----:B------:R-:W-:-:S06]  /*2110*/  IMAD.WIDE.U32 R22, R5, 0x8, R6 ;  /* 0x0000000805167825 */ /* 0x000fcc00078e0006 */
[----:B------:R-:W2:Y:S01]  /*2120*/  LDG.E.64 R22, desc[UR10][R22.64] ;  /* 0x0000000a16167981 */ /* 0x000ea2000c1e1b00 */
[----:B----4-:R-:W-:Y:S01]  /*2130*/  DADD R16, R18, R16 ;  /* 0x0000000012107229 */ /* 0x010fe20000000010 */
[----:B------:R-:W-:-:S04]  /*2140*/  IMAD.WIDE.U32 R18, R25, 0x8, R6 ;  /* 0x0000000819127825 */ /* 0x000fc800078e0006 */
[----:B------:R-:W-:Y:S02]  /*2150*/  VIADD R25, R5, 0x500 ;  /* 0x0000050005197836 */ /* 0x000fe40000000000 */
[----:B------:R-:W3:Y:S01]  /*2160*/  LDG.E.64 R18, desc[UR10][R18.64] ;  /* 0x0000000a12127981 */ /* 0x000ee2000c1e1b00 */
[----:B-----5:R-:W-:Y:S01]  /*2170*/  DADD R14, R16, R14 ;  /* 0x00000000100e7229 */ /* 0x020fe2000000000e */
[----:B------:R-:W-:-:S04]  /*2180*/  IMAD.WIDE.U32 R16, R25, 0x8, R6 ;  /* 0x0000000819107825 */ /* 0x000fc800078e0006 */
[----:B------:R-:W-:Y:S02]  /*2190*/  VIADD R25, R5, 0x780 ;  /* 0x0000078005197836 */ /* 0x000fe40000000000 */
[----:B------:R-:W4:Y:S01]  /*21a0*/  LDG.E.64 R16, desc[UR10][R16.64] ;  /* 0x0000000a10107981 */ /* 0x000f22000c1e1b00 */
[----:B------:R-:W-:Y:S01]  /*21b0*/  DADD R12, R14, R12 ;  /* 0x000000000e0c7229 */ /* 0x000fe2000000000c */
[----:B------:R-:W-:-:S04]  /*21c0*/  IMAD.WIDE.U32 R14, R25, 0x8, R6 ;  /* 0x00000008190e7825 */ /* 0x000fc800078e0006 */
[----:B------:R-:W-:Y:S02]  /*21d0*/  VIADD R25, R5, 0xa00 ;  /* 0x00000a0005197836 */ /* 0x000fe40000000000 */
[----:B------:R-:W5:Y:S01]  /*21e0*/  LDG.E.64 R14, desc[UR10][R14.64] ;  /* 0x0000000a0e0e7981 */ /* 0x000f62000c1e1b00 */
        /* <DEDUP_REMOVED lines=9> */
[----:B------:R-:W-:Y:S01]  /*2280*/  IMAD.WIDE.U32 R8, R25, 0x8, R6 ;  /* 0x0000000819087825 */ /* 0x000fe200078e0006 */
[----:B------:R-:W-:-:S05]  /*2290*/  IADD3 R25, PT, PT, R5, 0x1180, RZ ;  /* 0x0000118005197810 */ /* 0x000fca0007ffe0ff */
[----:B------:R-:W5:Y:S01]  /*22a0*/  LDG.E.64 R8, desc[UR10][R8.64] ;  /* 0x0000000a08087981 */ /* 0x000f62000c1e1b00 */
[----:B------:R-:W-:-:S06]  /*22b0*/  IMAD.WIDE.U32 R24, R25, 0x8, R6 ;  /* 0x0000000819187825 */ /* 0x000fcc00078e0006 */
[----:B------:R-:W5:Y:S01]  /*22c0*/  LDG.E.64 R24, desc[UR10][R24.64] ;  /* 0x0000000a18187981 */ /* 0x000f62000c1e1b00 */
[----:B------:R-:W-:Y:S02]  /*22d0*/  VIADD R26, R26, 0x10 ;  /* 0x000000101a1a7836 */ /* 0x000fe40000000000 */
[----:B------:R-:W-:Y:S02]  /*22e0*/  VIADD R0, R0, 0x2800 ;  /* 0x0000280000007836 */ /* 0x000fe40000000000 */
[----:B------:R-:W-:Y:S01]  /*22f0*/  VIADD R5, R5, 0x2800 ;  /* 0x0000280005057836 */ /* 0x000fe20000000000 */
[----:B------:R-:W-:Y:S01]  /*2300*/  ISETP.NE.AND P0, PT, R26, RZ, PT ;  /* 0x000000ff1a00720c */ /* 0x000fe20003f05270 */
        /* <DEDUP_REMOVED lines=9> */
[----:B------:R-:W-:Y:S05]  /*23a0*/  BSYNC.RECONVERGENT B3 ;  /* 0x0000000000037941 */ /* 0x000fea0003800200 */
.L_x_142:
[----:B------:R-:W-:-:S07]  /*23b0*/  VIADD R0, R0, 0xffffec00 ;  /* 0xffffec0000007836 */ /* 0x000fce0000000000 */
.L_x_141:
[----:B------:R-:W-:Y:S05]  /*23c0*/  BSYNC.RECONVERGENT B2 ;  /* 0x0000000000027941 */ /* 0x000fea0003800200 */
.L_x_140:
[----:B------:R-:W-:-:S13]  /*23d0*/  ISETP.NE.AND P0, PT, R4, RZ, PT ;  /* 0x000000ff0400720c */ /* 0x000fda0003f05270 */
[----:B------:R-:W-:Y:S05]  /*23e0*/  @!P0 BRA `(.L_x_139) ;  /* 0x0000000400308947 */ /* 0x000fea0003800000 */
[----:B------:R-:W-:Y:S01]  /*23f0*/  ISETP.GE.U32.AND P0, PT, R4, 0x8, PT ;  /* 0x000000080400780c */ /* 0x000fe20003f06070 */
[----:B------:R-:W-:Y:S01]  /*2400*/  BSSY.RECONVERGENT B2, `(.L_x_144) ;  /* 0x0000025000027945 */ /* 0x000fe20003800200 */
[----:B------:R-:W-:-:S04]  /*2410*/  LOP3.LUT R22, R3, 0x7, RZ, 0xc0, !PT ;  /* 0x0000000703167812 */ /* 0x000fc800078ec0ff */
[----:B------:R-:W-:-:S07]  /*2420*/  ISETP.NE.AND P1, PT, R22, RZ, PT ;  /* 0x000000ff1600720c */ /* 0x000fce0003f25270 */
[----:B------:R-:W-:Y:S06]  /*2430*/  @!P0 BRA `(.L_x_145) ;  /* 0x0000000000848947 */ /* 0x000fec0003800000 */
[----:B------:R-:W-:-:S04]  /*2440*/  VIADD R19, R0, UR12 ;  /* 0x0000000c00137c36 */ /* 0x000fc80008000000 */
[----:B------:R-:W-:-:S04]  /*2450*/  IMAD.WIDE.U32 R4, R19, 0x8, R6 ;  /* 0x0000000813047825 */ /* 0x000fc800078e0006 */
[C---:B------:R-:W-:Y:S02]  /*2460*/  VIADD R17, R19.reuse, 0x280 ;  /* 0x0000028013117836 */ /* 0x040fe40000000000 */
[----:B------:R-:W2:Y:S01]  /*2470*/  LDG.E.64 R4, desc[UR10][R4.64] ;  /* 0x0000000a04047981 */ /* 0x000ea2000c1e1b00 */
        /* <DEDUP_REMOVED lines=14> */
[--C-:B------:R-:W-:Y:S02]  /*2560*/  IMAD.WIDE.U32 R20, R21, 0x8, R6.reuse ;  /* 0x0000000815147825 */ /* 0x100fe400078e0006 */
[----:B------:R-:W5:Y:S02]  /*2570*/  LDG.E.64 R8, desc[UR10][R8.64] ;  /* 0x0000000a08087981 */ /* 0x000f64000c1e1b00 */
[----:B------:R-:W-:Y:S02]  /*2580*/  VIADD R19, R19, 0x1180 ;  /* 0x0000118013137836 */ /* 0x000fe40000000000 */
[----:B------:R-:W5:Y:S02]  /*2590*/  LDG.E.64 R20, desc[UR10][R20.64] ;  /* 0x0000000a14147981 */ /* 0x000f64000c1e1b00 */
[----:B------:R-:W-:-:S06]  /*25a0*/  IMAD.WIDE.U32 R18, R19, 0x8, R6 ;  /* 0x0000000813127825 */ /* 0x000fcc00078e0006 */
        /* <DEDUP_REMOVED lines=10> */
.L_x_145:
[----:B------:R-:W-:Y:S05]  /*2650*/  BSYNC.RECONVERGENT B2 ;  /* 0x0000000000027941 */ /* 0x000fea0003800200 */
.L_x_144:
[----:B------:R-:W-:Y:S05]  /*2660*/  @!P1 BRA `(.L_x_139) ;  /* 0x0000000000909947 */ /* 0x000fea0003800000 */
[----:B------:R-:W-:Y:S01]  /*2670*/  ISETP.GE.U32.AND P0, PT, R22, 0x4, PT ;  /* 0x000000041600780c */ /* 0x000fe20003f06070 */
[----:B------:R-:W-:Y:S01]  /*2680*/  BSSY.RECONVERGENT B2, `(.L_x_146) ;  /* 0x0000014000027945 */ /* 0x000fe20003800200 */
[----:B------:R-:W-:-:S11]  /*2690*/  LOP3.LUT P1, RZ, R3, 0x3, RZ, 0xc0, !PT ;  /* 0x0000000303ff7812 */ /* 0x000fd6000782c0ff */
[----:B------:R-:W-:Y:S05]  /*26a0*/  @!P0 BRA `(.L_x_147) ;  /* 0x0000000000448947 */ /* 0x000fea0003800000 */
        /* <DEDUP_REMOVED lines=8> */
[----:B------:R-:W-:Y:S02]  /*2730*/  VIADD R13, R3, 0x780 ;  /* 0x00000780030d7836 */ /* 0x000fe40000000000 */
[----:B------:R-:W4:Y:S02]  /*2740*/  LDG.E.64 R10, desc[UR10][R10.64] ;  /* 0x0000000a0a0a7981 */ /* 0x000f24000c1e1b00 */
[----:B------:R-:W-:-:S06]  /*2750*/  IMAD.WIDE.U32 R12, R13, 0x8, R6 ;  /* 0x000000080d0c7825 */ /* 0x000fcc00078e0006 */
[----:B------:R-:W5:Y:S01]  /*2760*/  LDG.E.64 R12, desc[UR10][R12.64] ;  /* 0x0000000a0c0c7981 */ /* 0x000f62000c1e1b00 */
[----:B------:R-:W-:Y:S01]  /*2770*/  VIADD R0, R0, 0xa00 ;  /* 0x00000a0000007836 */ /* 0x000fe20000000000 */
[----:B--2---:R-:W-:-:S08]  /*2780*/  DADD R28, R28, R4 ;  /* 0x000000001c1c7229 */ /* 0x004fd00000000004 */
[----:B---3--:R-:W-:-:S08]  /*2790*/  DADD R28, R28, R8 ;  /* 0x000000001c1c7229 */ /* 0x008fd00000000008 */
[----:B----4-:R-:W-:-:S08]  /*27a0*/  DADD R28, R28, R10 ;  /* 0x000000001c1c7229 */ /* 0x010fd0000000000a */
[----:B-----5:R-:W-:-:S11]  /*27b0*/  DADD R28, R28, R12 ;  /* 0x000000001c1c7229 */ /* 0x020fd6000000000c */
.L_x_147:
[----:B------:R-:W-:Y:S05]  /*27c0*/  BSYNC.RECONVERGENT B2 ;  /* 0x0000000000027941 */ /* 0x000fea0003800200 */
.L_x_146:
[----:B------:R-:W-:Y:S05]  /*27d0*/  @!P1 BRA `(.L_x_139) ;  /* 0x0000000000349947 */ /* 0x000fea0003800000 */
[----:B------:R-:W-:-:S04]  /*27e0*/  IMAD.HI.U32 R2, R2, -0x33333333, RZ ;  /* 0xcccccccd02027827 */ /* 0x000fc800078e00ff */
[----:B------:R-:W-:Y:S01]  /*27f0*/  VIADD R5, R0, UR6 ;  /* 0x0000000600057c36 */ /* 0x000fe20008000000 */
[----:B------:R-:W-:-:S04]  /*2800*/  LOP3.LUT R2, R2, 0xffff, RZ, 0xc0, !PT ;  /* 0x0000ffff02027812 */ /* 0x000fc800078ec0ff */
[----:B------:R-:W-:-:S04]  /*2810*/  LEA.HI R2, R2, 0x1, RZ, 0x17 ;  /* 0x0000000102027811 */ /* 0x000fc800078fb8ff */
[----:B------:R-:W-:-:S05]  /*2820*/  LOP3.LUT R2, R2, 0x3, RZ, 0xc0, !PT ;  /* 0x0000000302027812 */ /* 0x000fca00078ec0ff */
[----:B------:R-:W-:-:S07]  /*2830*/  IMAD.MOV R0, RZ, RZ, -R2 ;  /* 0x000000ffff007224 */ /* 0x000fce00078e0a02 */
.L_x_148:
[----:B------:R-:W-:-:S06]  /*2840*/  IMAD.WIDE.U32 R2, R5, 0x8, R6 ;  /* 0x0000000805027825 */ /* 0x000fcc00078e0006 */
[----:B------:R-:W2:Y:S01]  /*2850*/  LDG.E.64 R2, desc[UR10][R2.64] ;  /* 0x0000000a02027981 */ /* 0x000ea2000c1e1b00 */
[----:B------:R-:W-:Y:S02]  /*2860*/  VIADD R0, R0, 0x1 ;  /* 0x0000000100007836 */ /* 0x000fe40000000000 */
[----:B------:R-:W-:-:S03]  /*2870*/  VIADD R5, R5, 0x280 ;  /* 0x0000028005057836 */ /* 0x000fc60000000000 */
[----:B------:R-:W-:Y:S01]  /*2880*/  ISETP.NE.AND P0, PT, R0, RZ, PT ;  /* 0x000000ff0000720c */ /* 0x000fe20003f05270 */
[----:B--2---:R-:W-:-:S12]  /*2890*/  DADD R28, R2, R28 ;  /* 0x00000000021c7229 */ /* 0x004fd8000000001c */
[----:B------:R-:W-:Y:S05]  /*28a0*/  @P0 BRA `(.L_x_148) ;  /* 0xfffffffc00e40947 */ /* 0x000fea000383ffff */
.L_x_139:
[----:B------:R-:W-:Y:S05]  /*28b0*/  BSYNC.RECONVERGENT B1 ;  /* 0x0000000000017941 */ /* 0x000fea0003800200 */
.L_x_136:
[----:B------:R-:W0:Y:S01]  /*28c0*/  S2R R0, SR_LANEID ;  /* 0x0000000000007919 */ /* 0x000e220000000000 */
[----:B------:R-:W-:Y:S04]  /*28d0*/  SHFL.DOWN PT, R2, R28, 0x1, 0x1f ;  /* 0x08201f001c027f89 */ /* 0x000fe800000e0000 */
[----:B------:R-:W2:Y:S01]  /*28e0*/  SHFL.DOWN PT, R3, R29, 0x1, 0x1f ;  /* 0x08201f001d037f89 */ /* 0x000ea200000e0000 */
[----:B------:R-:W3:Y:S01]  /*28f0*/  S2R R11, SR_TID.X ;  /* 0x00000000000b7919 */ /* 0x000ee20000002100 */
[----:B--2---:R-:W-:Y:S01]  /*2900*/  DADD R2, R2, R28 ;  /* 0x0000000002027229 */ /* 0x004fe2000000001c */
[C---:B0-----:R-:W-:Y:S02]  /*2910*/  ISETP.GT.AND P0, PT, R0.reuse, 0x1e, PT ;  /* 0x0000001e0000780c */ /* 0x041fe40003f04270 */
[----:B------:R-:W-:-:S07]  /*2920*/  ISETP.NE.AND P1, PT, R0, RZ, PT ;  /* 0x000000ff0000720c */ /* 0x000fce0003f25270 */
[----:B------:R-:W-:Y:S02]  /*2930*/  FSEL R4, R28, R2, P0 ;  /* 0x000000021c047208 */ /* 0x000fe40000000000 */
[----:B------:R-:W-:Y:S02]  /*2940*/  FSEL R5, R29, R3, P0 ;  /* 0x000000031d057208 */ /* 0x000fe40000000000 */
[----:B------:R-:W-:Y:S01]  /*2950*/  ISETP.GT.AND P0, PT, R0, 0x1d, PT ;  /* 0x0000001d0000780c */ /* 0x000fe20003f04270 */
[----:B------:R-:W-:Y:S04]  /*2960*/  SHFL.DOWN PT, R2, R4, 0x2, 0x1f ;  /* 0x08401f0004027f89 */ /* 0x000fe800000e0000 */
[----:B------:R-:W0:Y:S01]  /*2970*/  SHFL.DOWN PT, R3, R5, 0x2, 0x1f ;  /* 0x08401f0005037f89 */ /* 0x000e2200000e0000 */
[----:B------:R-:W2:Y:S01]  /*2980*/  @!P1 S2R R10, SR_CgaCtaId ;  /* 0x00000000000a9919 */ /* 0x000ea20000008800 */
        /* <DEDUP_REMOVED lines=12> */
[----:B---3--:R-:W-:Y:S01]  /*2a50*/  @!P1 SHF.R.U32.HI R6, RZ, 0x2, R11 ;  /* 0x00000002ff069819 */ /* 0x008fe2000001160b */
[----:B------:R-:W0:Y:S01]  /*2a60*/  SHFL.DOWN PT, R3, R9, 0x8, 0x1f ;  /* 0x09001f0009037f89 */ /* 0x000e2200000e0000 */
[----:B--2---:R-:W-:-:S02]  /*2a70*/  @!P1 LEA R7, R10, R7, 0x18 ;  /* 0x000000070a079211 */ /* 0x004fc400078ec0ff */
        /* <DEDUP_REMOVED lines=19> */
[----:B------:R-:W3:Y:S04]  /*2bb0*/  LDS.128 R12, [UR4+0x30] ;  /* 0x00003004ff0c7984 */ /* 0x000ee80008000c00 */
[----:B------:R-:W4:Y:S01]  /*2bc0*/  LDS.128 R8, [UR4+0x40] ;  /* 0x00004004ff087984 */ /* 0x000f220008000c00 */
[----:B0-----:R-:W-:-:S03]  /*2bd0*/  DADD R16, R4, R16 ;  /* 0x0000000004107229 */ /* 0x001fc60000000010 */
[----:B--2---:R-:W0:Y:S05]  /*2be0*/  LDS.128 R4, [UR4+0x50] ;  /* 0x00005004ff047984 */ /* 0x004e2a0008000c00 */
[----:B------:R-:W-:-:S08]  /*2bf0*/  DADD R16, R16, R18 ;  /* 0x0000000010107229 */ /* 0x000fd00000000012 */
[----:B---3--:R-:W-:-:S08]  /*2c00*/  DADD R12, R16, R12 ;  /* 0x00000000100c7229 */ /* 0x008fd0000000000c */
[----:B------:R-:W-:Y:S02]  /*2c10*/  DADD R2, R12, R14 ;  /* 0x000000000c027229 */ /* 0x000fe4000000000e */
[----:B------:R-:W2:Y:S06]  /*2c20*/  LDS.128 R12, [UR4+0x60] ;  /* 0x00006004ff0c7984 */ /* 0x000eac0008000c00 */
[----:B----4-:R-:W-:-:S08]  /*2c30*/  DADD R2, R2, R8 ;  /* 0x0000000002027229 */ /* 0x010fd00000000008 */
[----:B------:R-:W-:Y:S01]  /*2c40*/  DADD R2, R2, R10 ;  /* 0x0000000002027229 */ /* 0x000fe2000000000a */
[----:B------:R-:W3:Y:S07]  /*2c50*/  LDS.128 R8, [UR4+0x70] ;  /* 0x00007004ff087984 */ /* 0x000eee0008000c00 */
[----:B0-----:R-:W-:-:S08]  /*2c60*/  DADD R2, R2, R4 ;  /* 0x0000000002027229 */ /* 0x001fd00000000004 */
[----:B------:R-:W-:Y:S01]  /*2c70*/  DADD R2, R2, R6 ;  /* 0x0000000002027229 */ /* 0x000fe20000000006 */
[----:B------:R-:W0:Y:S07]  /*2c80*/  LDS.128 R4, [UR4+0x80] ;  /* 0x00008004ff047984 */ /* 0x000e2e0008000c00 */
[----:B--2---:R-:W-:-:S08]  /*2c90*/  DADD R2, R2, R12 ;  /* 0x0000000002027229 */ /* 0x004fd0000000000c */
[----:B------:R-:W-:Y:S01]  /*2ca0*/  DADD R2, R2, R14 ;  /* 0x0000000002027229 */ /* 0x000fe2000000000e */
[----:B------:R-:W2:Y:S07]  /*2cb0*/  LDS.128 R12, [UR4+0x90] ;  /* 0x00009004ff0c7984 */ /* 0x000eae0008000c00 */
[----:B---3--:R-:W-:-:S08]  /*2cc0*/  DADD R2, R2, R8 ;  /* 0x0000000002027229 */ /* 0x008fd00000000008 */
[----:B------:R-:W-:Y:S01]  /*2cd0*/  DADD R2, R2, R10 ;  /* 0x0000000002027229 */ /* 0x000fe2000000000a */
[----:B------:R-:W3:Y:S07]  /*2ce0*/  LDS.128 R8, [UR4+0xa0] ;  /* 0x0000a004ff087984 */ /* 0x000eee0008000c00 */
[----:B0-----:R-:W-:Y:S01]  /*2cf0*/  DADD R2, R2, R4 ;  /* 0x0000000002027229 */ /* 0x001fe20000000004 */
[----:B------:R-:W0:Y:S07]  /*2d00*/  LDS.64 R4, [UR4+0xb0] ;  /* 0x0000b004ff047984 */ /* 0x000e2e0008000a00 */
[----:B------:R-:W-:-:S08]  /*2d10*/  DADD R2, R2, R6 ;  /* 0x0000000002027229 */ /* 0x000fd00000000006 */
[----:B--2---:R-:W-:-:S08]  /*2d20*/  DADD R2, R2, R12 ;  /* 0x0000000002027229 */ /* 0x004fd0000000000c */
[----:B------:R-:W-:-:S08]  /*2d30*/  DADD R2, R2, R14 ;  /* 0x0000000002027229 */ /* 0x000fd0000000000e */
[----:B---3--:R-:W-:-:S08]  /*2d40*/  DADD R2, R2, R8 ;  /* 0x0000000002027229 */ /* 0x008fd00000000008 */
[----:B------:R-:W-:-:S08]  /*2d50*/  DADD R2, R2, R10 ;  /* 0x0000000002027229 */ /* 0x000fd0000000000a */
[----:B0-----:R-:W-:-:S11]  /*2d60*/  DADD R4, R2, R4 ;  /* 0x0000000002047229 */ /* 0x001fd60000000004 */
.L_x_135:
[----:B-1----:R-:W-:Y:S05]  /*2d70*/  BSYNC.RECONVERGENT B0 ;  /* 0x0000000000007941 */ /* 0x002fea0003800200 */
.L_x_119:
[----:B------:R-:W-:Y:S05]  /*2d80*/  @P0 EXIT ;  /* 0x000000000000094d */ /* 0x000fea0003800000 */
[----:B------:R-:W1:Y:S02]  /*2d90*/  LDCU.64 UR4, c[0x0][0x388] ;  /* 0x00007100ff0477ac */ /* 0x000e640008000a00 */
[----:B-1----:R-:W-:-:S06]  /*2da0*/  UIMAD.WIDE.U32 UR4, UR9, 0x8, UR4 ;  /* 0x00000008090478a5 */ /* 0x002fcc000f8e0004 */
[----:B--2---:R-:W-:Y:S02]  /*2db0*/  IMAD.U32 R2, RZ, RZ, UR4 ;  /* 0x00000004ff027e24 */ /* 0x004fe4000f8e00ff */
[----:B------:R-:W-:-:S05]  /*2dc0*/  IMAD.U32 R3, RZ, RZ, UR5 ;  /* 0x00000005ff037e24 */ /* 0x000fca000f8e00ff */
[----:B------:R-:W-:Y:S01]  /*2dd0*/  STG.E.64 desc[UR10][R2.64], R4 ;  /* 0x0000000402007986 */ /* 0x000fe2000c101b0a */
[----:B------:R-:W-:Y:S05]  /*2de0*/  EXIT ;  /* 0x000000000000794d */ /* 0x000fea0003800000 */
.L_x_149:
        /* <DEDUP_REMOVED lines=9> */
.L_x_195:


//--------------------- .text._ZN3cub18CUB_300001_SM_10006detail6reduce28DeviceReduceSingleTileKernelINS2_10policy_hubIdjN4cuda3std3__44plusIdEEE10Policy1000EN6thrust24THRUST_300001_SM_1000_NS10device_ptrIdEEPdjS9_ddNS7_10__identityEEEvT0_T1_T2_T3_T4_T6_ --------------------------
	.section	.text._ZN3cub18CUB_300001_SM_10006detail6reduce28DeviceReduceSingleTileKernelINS2_10policy_hubIdjN4cuda3std3__44plusIdEEE10Policy1000EN6thrust24THRUST_300001_SM_1000_NS10device_ptrIdEEPdjS9_ddNS7_10__identityEEEvT0_T1_T2_T3_T4_T6_,"ax",@progbits
	.align	128
        .global         _ZN3cub18CUB_300001_SM_10006detail6reduce28DeviceReduceSingleTileKernelINS2_10policy_hubIdjN4cuda3std3__44plusIdEEE10Policy1000EN6thrust24THRUST_300001_SM_1000_NS10device_ptrIdEEPdjS9_ddNS7_10__identityEEEvT0_T1_T2_T3_T4_T6_
        .type           _ZN3cub18CUB_300001_SM_10006detail6reduce28DeviceReduceSingleTileKernelINS2_10policy_hubIdjN4cuda3std3__44plusIdEEE10Policy1000EN6thrust24THRUST_300001_SM_1000_NS10device_ptrIdEEPdjS9_ddNS7_10__identityEEEvT0_T1_T2_T3_T4_T6_,@function
        .size           _ZN3cub18CUB_300001_SM_10006detail6reduce28DeviceReduceSingleTileKernelINS2_10policy_hubIdjN4cuda3std3__44plusIdEEE10Policy1000EN6thrust24THRUST_300001_SM_1000_NS10device_ptrIdEEPdjS9_ddNS7_10__identityEEEvT0_T1_T2_T3_T4_T6_,(.L_x_196 - _ZN3cub18CUB_300001_SM_10006detail6reduce28DeviceReduceSingleTileKernelINS2_10policy_hubIdjN4cuda3std3__44plusIdEEE10Policy1000EN6thrust24THRUST_300001_SM_1000_NS10device_ptrIdEEPdjS9_ddNS7_10__identityEEEvT0_T1_T2_T3_T4_T6_)
        .other          _ZN3cub18CUB_300001_SM_10006detail6reduce28DeviceReduceSingleTileKernelINS2_10policy_hubIdjN4cuda3std3__44plusIdEEE10Policy1000EN6thrust24THRUST_300001_SM_1000_NS10device_ptrIdEEPdjS9_ddNS7_10__identityEEEvT0_T1_T2_T3_T4_T6_,@"STO_CUDA_ENTRY STV_DEFAULT"
_ZN3cub18CUB_300001_SM_10006detail6reduce28DeviceReduceSingleTileKernelINS2_10policy_hubIdjN4cuda3std3__44plusIdEEE10Policy1000EN6thrust24THRUST_300001_SM_1000_NS10device_ptrIdEEPdjS9_ddNS7_10__identityEEEvT0_T1_T2_T3_T4_T6_:
.text._ZN3cub18CUB_300001_SM_10006detail6reduce28DeviceReduceSingleTileKernelINS2_10policy_hubIdjN4cuda3std3__44plusIdEEE10Policy1000EN6thrust24THRUST_300001_SM_1000_NS10device_ptrIdEEPdjS9_ddNS7_10__identityEEEvT0_T1_T2_T3_T4_T6_:
        /* <DEDUP_REMOVED lines=13> */
.L_x_150:
[----:B------:R-:W-:Y:S01]  /*00d0*/  ISETP.GT.U32.AND P0, PT, R2, 0x13ff, PT ;  /* 0x000013ff0200780c */ /* 0x000fe20003f04070 */
[----:B------:R-:W-:-:S12]  /*00e0*/  BSSY.RECONVERGENT B0, `(.L_x_151) ;  /* 0x0000280000007945 */ /* 0x000fd80003800200 */
        /* <DEDUP_REMOVED lines=11> */
.L_x_154:
[----:B------:R-:W-:Y:S05]  /*01a0*/  BSYNC.RECONVERGENT B1 ;  /* 0x0000000000017941 */ /* 0x000fea0003800200 */
.L_x_153:
[----:B------:R-:W-:Y:S01]  /*01b0*/  ISETP.GE.U32.AND P0, PT, R41, R2, PT ;  /* 0x000000022900720c */ /* 0x000fe20003f06070 */
[----:B------:R-:W-:-:S12]  /*01c0*/  BSSY.RECONVERGENT B1, `(.L_x_155) ;  /* 0x0000073000017945 */ /* 0x000fd80003800200 */
[----:B------:R-:W-:Y:S05]  /*01d0*/  @P0 BRA `(.L_x_156) ;  /* 0x0000000400c40947 */ /* 0x000fea0003800000 */
[----:B------:R-:W-:Y:S01]  /*01e0*/  LOP3.LUT R5, RZ, R41, RZ, 0x33, !PT ;  /* 0x00000029ff057212 */ /* 0x000fe200078e33ff */
[----:B------:R-:W-:Y:S04]  /*01f0*/  BSSY.RECONVERGENT B2, `(.L_x_157) ;  /* 0x0000034000027945 */ /* 0x000fe80003800200 */
[----:B------:R-:W-:-:S04]  /*0200*/  IMAD.IADD R5, R5, 0x1, R2 ;  /* 0x0000000105057824 */ /* 0x000fc800078e0202 */
[C---:B------:R-:W-:Y:S01]  /*0210*/  IMAD.HI.U32 R40, R5.reuse, -0x33333333, RZ ;  /* 0xcccccccd05287827 */ /* 0x040fe200078e00ff */
[----:B------:R-:W-:-:S04]  /*0220*/  ISETP.GE.U32.AND P1, PT, R5, 0x2580, PT ;  /* 0x000025800500780c */ /* 0x000fc80003f26070 */
[----:B------:R-:W-:-:S04]  /*0230*/  LEA.HI R40, R40, 0x1, RZ, 0x17 ;  /* 0x0000000128287811 */ /* 0x000fc800078fb8ff */
[----:B------:R-:W-:-:S04]  /*0240*/  LOP3.LUT R42, R40, 0xf, RZ, 0xc0, !PT ;  /* 0x0000000f282a7812 */ /* 0x000fc800078ec0ff */
[----:B------:R-:W-:Y:S01]  /*0250*/  ISETP.NE.AND P0, PT, R42, RZ, PT ;  /* 0x000000ff2a00720c */ /* 0x000fe20003f05270 */
[----:B------:R-:W-:-:S12]  /*0260*/  @!P1 BRA `(.L_x_158) ;  /* 0x0000000000b09947 */ /* 0x000fd80003800000 */
[----:B------:R-:W0:Y:S01]  /*0270*/  LDC.64 R4, c[0x0][0x380] ;  /* 0x0000e000ff047b82 */ /* 0x000e220000000a00 */
[----:B------:R-:W-:-:S05]  /*0280*/  LOP3.LUT R0, R40, 0xfffff0, RZ, 0xc0, !PT ;  /* 0x00fffff028007812 */ /* 0x000fca00078ec0ff */
[----:B------:R-:W-:Y:S02]  /*0290*/  IMAD.MOV R0, RZ, RZ, -R0 ;  /* 0x000000ffff007224 */ /* 0x000fe400078e0a00 */
[----:B0-----:R-:W-:-:S03]  /*02a0*/  IMAD.WIDE.U32 R4, R41, 0x8, R4 ;  /* 0x0000000829047825 */ /* 0x001fc600078e0004 */
[----:B------:R-:W-:-:S05]  /*02b0*/  IADD3 R4, P1, PT, R4, 0xa000, RZ ;  /* 0x0000a00004047810 */ /* 0x000fca0007f3e0ff */
[----:B------:R-:W-:-:S08]  /*02c0*/  IMAD.X R5, RZ, RZ, R5, P1 ;  /* 0x000000ffff057224 */ /* 0x000fd000008e0605 */
.L_x_159:
        /* <DEDUP_REMOVED lines=38> */
.L_x_158:
[----:B------:R-:W-:Y:S05]  /*0530*/  BSYNC.RECONVERGENT B2 ;  /* 0x0000000000027941 */ /* 0x000fea0003800200 */
.L_x_157:
[----:B------:R-:W-:Y:S05]  /*0540*/  @!P0 BRA `(.L_x_156) ;  /* 0x0000000000e88947 */ /* 0x000fea0003800000 */
[----:B------:R-:W-:Y:S01]  /*0550*/  ISETP.GE.U32.AND P0, PT, R42, 0x8, PT ;  /* 0x000000082a00780c */ /* 0x000fe20003f06070 */
[----:B------:R-:W-:Y:S01]  /*0560*/  BSSY.RECONVERGENT B2, `(.L_x_160) ;  /* 0x0000017000027945 */ /* 0x000fe20003800200 */
[----:B------:R-:W-:-:S04]  /*0570*/  LOP3.LUT R22, R40, 0x7, RZ, 0xc0, !PT ;  /* 0x0000000728167812 */ /* 0x000fc800078ec0ff */
[----:B------:R-:W-:-:S07]  /*0580*/  ISETP.NE.AND P1, PT, R22, RZ, PT ;  /* 0x000000ff1600720c */ /* 0x000fce0003f25270 */
[----:B------:R-:W-:Y:S06]  /*0590*/  @!P0 BRA `(.L_x_161) ;  /* 0x00000000004c8947 */ /* 0x000fec0003800000 */
[----:B------:R-:W0:Y:S02]  /*05a0*/  LDC.64 R4, c[0x0][0x380] ;  /* 0x0000e000ff047b82 */ /* 0x000e240000000a00 */
[----:B0-----:R-:W-:-:S05]  /*05b0*/  IMAD.WIDE.U32 R20, R41, 0x8, R4 ;  /* 0x0000000829147825 */ /* 0x001fca00078e0004 */
        /* <DEDUP_REMOVED lines=17> */
.L_x_161:
[----:B------:R-:W-:Y:S05]  /*06d0*/  BSYNC.RECONVERGENT B2 ;  /* 0x0000000000027941 */ /* 0x000fea0003800200 */
.L_x_160:
        /* <DEDUP_REMOVED lines=17> */
.L_x_163:
[----:B------:R-:W-:Y:S05]  /*07f0*/  BSYNC.RECONVERGENT B2 ;  /* 0x0000000000027941 */ /* 0x000fea0003800200 */
.L_x_162:
[----:B------:R-:W-:Y:S05]  /*0800*/  @!P1 BRA `(.L_x_156) ;  /* 0x0000000000389947 */ /* 0x000fea0003800000 */
[----:B------:R-:W0:Y:S01]  /*0810*/  LDC.64 R4, c[0x0][0x380] ;  /* 0x0000e000ff047b82 */ /* 0x000e220000000a00 */
[----:B------:R-:W-:Y:S02]  /*0820*/  IMAD.MOV R0, RZ, RZ, -R0 ;  /* 0x000000ffff007224 */ /* 0x000fe400078e0a00 */
[----:B0-----:R-:W-:-:S04]  /*0830*/  IMAD.WIDE.U32 R4, R41, 0x8, R4 ;  /* 0x0000000829047825 */ /* 0x001fc800078e0004 */
[----:B------:R-:W-:Y:S02]  /*0840*/  IMAD.MOV.U32 R6, RZ, RZ, R4 ;  /* 0x000000ffff067224 */ /* 0x000fe400078e0004 */
[----:B------:R-:W-:-:S07]  /*0850*/  IMAD.MOV.U32 R7, RZ, RZ, R5 ;  /* 0x000000ffff077224 */ /* 0x000fce00078e0005 */
.L_x_164:
[----:B------:R-:W-:Y:S02]  /*0860*/  IMAD.MOV.U32 R4, RZ, RZ, R6 ;  /* 0x000000ffff047224 */ /* 0x000fe400078e0006 */
[----:B------:R-:W-:-:S06]  /*0870*/  IMAD.MOV.U32 R5, RZ, RZ, R7 ;  /* 0x000000ffff057224 */ /* 0x000fcc00078e0007 */
[----:B------:R-:W2:Y:S01]  /*0880*/  LDG.E.64 R4, desc[UR6][R4.64] ;  /* 0x0000000604047981 */ /* 0x000ea2000c1e1b00 */
[----:B------:R-:W-:Y:S01]  /*0890*/  VIADD R0, R0, 0x1 ;  /* 0x0000000100007836 */ /* 0x000fe20000000000 */
[----:B------:R-:W-:-:S04]  /*08a0*/  IADD3 R6, P1, PT, R6, 0x1400, RZ ;  /* 0x0000140006067810 */ /* 0x000fc80007f3e0ff */
[----:B------:R-:W-:Y:S01]  /*08b0*/  ISETP.NE.AND P0, PT, R0, RZ, PT ;  /* 0x000000ff0000720c */ /* 0x000fe20003f05270 */
[----:B------:R-:W-:Y:S01]  /*08c0*/  IMAD.X R7, RZ, RZ, R7, P1 ;  /* 0x000000ffff077224 */ /* 0x000fe200008e0607 */
[----:B--2--5:R-:W-:-:S11]  /*08d0*/  DADD R36, R4, R36 ;  /* 0x0000000004247229 */ /* 0x024fd60000000024 */
[----:B------:R-:W-:Y:S05]  /*08e0*/  @P0 BRA `(.L_x_164) ;  /* 0xfffffffc00dc0947 */ /* 0x000fea000383ffff */
.L_x_156:
[----:B------:R-:W-:Y:S05]  /*08f0*/  BSYNC.RECONVERGENT B1 ;  /* 0x0000000000017941 */ /* 0x000fea0003800200 */
.L_x_155:
        /* <DEDUP_REMOVED lines=28> */
[----:B-1----:R-:W-:-:S03]  /*0ac0*/  @!P1 LEA R9, R13, R2, 0x18 ;  /* 0x000000020d099211 */ /* 0x002fc600078ec0ff */
[----:B------:R-:W0:Y:S02]  /*0ad0*/  SHFL.DOWN PT, R5, R11, 0x8, 0x1f ;  /* 0x09001f000b057f89 */ /* 0x000e2400000e0000 */
[----:B0-----:R-:W-:-:S10]  /*0ae0*/  DADD R4, R4, R10 ;  /* 0x0000000004047229 */ /* 0x001fd4000000000a */
[----:B------:R-:W-:Y:S02]  /*0af0*/  FSEL R6, R10, R4, P0 ;  /* 0x000000040a067208 */ /* 0x000fe40000000000 */
[----:B------:R-:W-:Y:S01]  /*0b00*/  FSEL R7, R11, R5, P0 ;  /* 0x000000050b077208 */ /* 0x000fe20000000000 */
[----:B------:R-:W-:Y:S01]  /*0b10*/  @!P1 IMAD.IADD R11, R0, 0x1, R9 ;  /* 0x00000001000b9824 */ /* 0x000fe200078e0209 */
        /* <DEDUP_REMOVED lines=14> */
[----:B------:R-:W2:Y:S04]  /*0c00*/  LDS.128 R16, [UR4+0x30] ;  /* 0x00003004ff107984 */ /* 0x000ea80008000c00 */
[----:B-1----:R-:W1:Y:S01]  /*0c10*/  LDS.128 R4, [UR4+0x40] ;  /* 0x00004004ff047984 */ /* 0x002e620008000c00 */
[----:B0-----:R-:W-:-:S03]  /*0c20*/  DADD R12, R8, R12 ;  /* 0x00000000080c7229 */ /* 0x001fc6000000000c */
[----:B------:R-:W0:Y:S05]  /*0c30*/  LDS.128 R8, [UR4+0x50] ;  /* 0x00005004ff087984 */ /* 0x000e2a0008000c00 */
[----:B------:R-:W-:-:S08]  /*0c40*/  DADD R12, R12, R14 ;  /* 0x000000000c0c7229 */ /* 0x000fd0000000000e */
[----:B--2---:R-:W-:-:S08]  /*0c50*/  DADD R12, R12, R16 ;  /* 0x000000000c0c7229 */ /* 0x004fd00000000010 */
[----:B------:R-:W-:Y:S02]  /*0c60*/  DADD R18, R12, R18 ;  /* 0x000000000c127229 */ /* 0x000fe40000000012 */
[----:B------:R-:W2:Y:S06]  /*0c70*/  LDS.128 R12, [UR4+0x60] ;  /* 0x00006004ff0c7984 */ /* 0x000eac0008000c00 */
[----:B-1----:R-:W-:-:S08]  /*0c80*/  DADD R4, R18, R4 ;  /* 0x0000000012047229 */ /* 0x002fd00000000004 */
[----:B------:R-:W-:Y:S02]  /*0c90*/  DADD R2, R4, R6 ;  /* 0x0000000004027229 */ /* 0x000fe40000000006 */
[----:B------:R-:W1:Y:S06]  /*0ca0*/  LDS.128 R4, [UR4+0x70] ;  /* 0x00007004ff047984 */ /* 0x000e6c0008000c00 */
[----:B0-----:R-:W-:-:S08]  /*0cb0*/  DADD R2, R2, R8 ;  /* 0x0000000002027229 */ /* 0x001fd00000000008 */
[----:B------:R-:W-:Y:S01]  /*0cc0*/  DADD R2, R2, R10 ;  /* 0x0000000002027229 */ /* 0x000fe2000000000a */
[----:B------:R-:W0:Y:S07]  /*0cd0*/  LDS.128 R8, [UR4+0x80] ;  /* 0x00008004ff087984 */ /* 0x000e2e0008000c00 */
[----:B--2---:R-:W-:-:S08]  /*0ce0*/  DADD R2, R2, R12 ;  /* 0x0000000002027229 */ /* 0x004fd0000000000c */
        /* <DEDUP_REMOVED lines=14> */
.L_x_165:
        /* <DEDUP_REMOVED lines=26> */
[----:B0-----:R-:W-:-:S10]  /*0f70*/  DADD R4, R4, R8 ;  /* 0x0000000004047229 */ /* 0x001fd40000000008 */
[----:B------:R-:W-:Y:S02]  /*0f80*/  FSEL R6, R8, R4, P0 ;  /* 0x0000000408067208 */ /* 0x000fe40000000000 */
[----:B------:R-:W-:Y:S01]  /*0f90*/  FSEL R7, R9, R5, P0 ;  /* 0x0000000509077208 */ /* 0x000fe20000000000 */
[----:B------:R-:W0:Y:S01]  /*0fa0*/  @!P1 S2R R8, SR_CgaCtaId ;  /* 0x0000000000089919 */ /* 0x000e220000008800 */
[----:B------:R-:W-:Y:S01]  /*0fb0*/  ISETP.GT.AND P0, PT, R0, R13, PT ;  /* 0x0000000d0000720c */ /* 0x000fe20003f04270 */
[----:B------:R-:W-:Y:S01]  /*0fc0*/  VIADD R0, R12, 0x10 ;  /* 0x000000100c007836 */ /* 0x000fe20000000000 */
[----:B------:R-:W-:Y:S04]  /*0fd0*/  SHFL.DOWN PT, R4, R6, 0x8, R13 ;  /* 0x0900000006047989 */ /* 0x000fe800000e000d */
[----:B------:R-:W1:Y:S02]  /*0fe0*/  SHFL.DOWN PT, R5, R7, 0x8, R13 ;  /* 0x0900000007057989 */ /* 0x000e6400000e000d */
[----:B-1----:R-:W-:-:S10]  /*0ff0*/  DADD R4, R4, R6 ;  /* 0x0000000004047229 */ /* 0x002fd40000000006 */
[----:B------:R-:W-:Y:S02]  /*1000*/  FSEL R10, R6, R4, P0 ;  /* 0x00000004060a7208 */ /* 0x000fe40000000000 */
[----:B------:R-:W-:Y:S02]  /*1010*/  FSEL R11, R7, R5, P0 ;  /* 0x00000005070b7208 */ /* 0x000fe40000000000 */
[----:B------:R-:W-:Y:S01]  /*1020*/  @!P1 MOV R7, 0x400 ;  /* 0x0000040000079802 */ /* 0x000fe20000000f00 */
[----:B------:R-:W-:Y:S01]  /*1030*/  SHFL.DOWN PT, R4, R10, 0x10, R13 ;  /* 0x0a0000000a047989 */ /* 0x000fe200000e000d */
[----:B------:R-:W-:Y:S02]  /*1040*/  ISETP.GT.AND P0, PT, R0, R13, PT ;  /* 0x0000000d0000720c */ /* 0x000fe40003f04270 */
        /* <DEDUP_REMOVED lines=14> */
[----:B------:R-:W-:Y:S01]  /*1130*/  ISETP.GT.U32.AND P1, PT, R2, 0x20, PT ;  /* 0x000000200200780c */ /* 0x000fe20003f24070 */
[----:B-1----:R-:W-:-:S09]  /*1140*/  ULEA UR4, UR5, UR4, 0x18 ;  /* 0x0000000405047291 */ /* 0x002fd2000f8ec0ff */
[----:B------:R-:W1:Y:S04]  /*1150*/  LDS.128 R12, [UR4+0x20] ;  /* 0x00002004ff0c7984 */ /* 0x000e680008000c00 */
[----:B0-----:R-:W0:Y:S01]  /*1160*/  LDS.128 R4, [UR4+0x30] ;  /* 0x00003004ff047984 */ /* 0x001e220008000c00 */
        /* <DEDUP_REMOVED lines=70> */
[----:B------:R-:W0:Y:S01]  /*15d0*/  LDS.64 R4, [UR4+0xb0] ;  /* 0x0000b004ff047984 */ /* 0x000e220008000a00 */
        /* <DEDUP_REMOVED lines=8> */
[----:B------:R-:W-:-:S04]  /*1660*/  ISETP.GT.U32.AND P1, PT, R2, 0x260, PT ;  /* 0x000002600200780c */ /* 0x000fc80003f24070 */
[----:B0-----:R-:W-:-:S10]  /*1670*/  DADD R4, R4, R6 ;  /* 0x0000000004047229 */ /* 0x001fd40000000006 */
[----:B------:R-:W-:Y:S02]  /*1680*/  FSEL R8, R4, R6, P1 ;  /* 0x0000000604087208 */ /* 0x000fe40000800000 */
[----:B------:R-:W-:Y:S01]  /*1690*/  FSEL R9, R5, R7, P1 ;  /* 0x0000000705097208 */ /* 0x000fe20000800000 */
[----:B------:R-:W-:Y:S06]  /*16a0*/  BRA `(.L_x_166) ;  /* 0x00000010008c7947 */ /* 0x000fec0003800000 */
.L_x_152:
[----:B------:R-:W0:Y:S01]  /*16b0*/  S2R R0, SR_TID.X ;  /* 0x0000000000007919 */ /* 0x000e220000002100 */
[----:B------:R-:W1:Y:S02]  /*16c0*/  LDCU.64 UR4, c[0x0][0x380] ;  /* 0x00007000ff0477ac */ /* 0x000e640008000a00 */
[----:B-1----:R-:W-:Y:S02]  /*16d0*/  IMAD.U32 R6, RZ, RZ, UR4 ;  /* 0x00000004ff067e24 */ /* 0x002fe4000f8e00ff */
[----:B------:R-:W-:Y:S02]  /*16e0*/  IMAD.U32 R7, RZ, RZ, UR5 ;  /* 0x00000005ff077e24 */ /* 0x000fe4000f8e00ff */
[----:B0-----:R-:W-:-:S05]  /*16f0*/  IMAD.WIDE.U32 R20, R0, 0x8, R6 ;  /* 0x0000000800147825 */ /* 0x001fca00078e0006 */
        /* <DEDUP_REMOVED lines=8> */
[----:B------:R-:W-:Y:S01]  /*1780*/  VIADD R3, R2, 0xffffec00 ;  /* 0xffffec0002037836 */ /* 0x000fe20000000000 */
[----:B------:R-:W-:-:S04]  /*1790*/  UMOV UR4, 0x1400 ;  /* 0x0000140000047882 */ /* 0x000fc80000000000 */
[----:B------:R-:W-:Y:S01]  /*17a0*/  ISETP.GE.U32.AND P0, PT, R3, 0x1400, PT ;  /* 0x000014000300780c */ /* 0x000fe20003f06070 */
        /* <DEDUP_REMOVED lines=8> */
[----:B------:R-:W0:Y:S01]  /*1830*/  LDC R2, c[0x0][0x390] ;  /* 0x0000e400ff027b82 */ /* 0x000e220000000800 */
[----:B------:R-:W-:-:S07]  /*1840*/  UMOV UR4, 0x1400 ;  /* 0x0000140000047882 */ /* 0x000fce0000000000 */
[----:B------:R-:W1:Y:S02]  /*1850*/  LDC.64 R6, c[0x0][0x380] ;  /* 0x0000e000ff067b82 */ /* 0x000e640000000a00 */
.L_x_169:
[----:B------:R-:W-:-:S04]  /*1860*/  VIADD R9, R0, UR4 ;  /* 0x0000000400097c36 */ /* 0x000fc80008000000 */
[----:B-1----:R-:W-:-:S05]  /*1870*/  IMAD.WIDE.U32 R8, R9, 0x8, R6 ;  /* 0x0000000809087825 */ /* 0x002fca00078e0006 */
        /* <DEDUP_REMOVED lines=8> */
[----:B--2---:R-:W-:-:S08]  /*1900*/  DADD R10, R10, R38 ;  /* 0x000000000a0a7229 */ /* 0x004fd00000000026 */
[----:B---3--:R-:W-:Y:S01]  /*1910*/  DADD R10, R12, R10 ;  /* 0x000000000c0a7229 */ /* 0x008fe2000000000a */
[----:B0-----:R-:W-:-:S05]  /*1920*/  VIADD R12, R2, -UR4 ;  /* 0x80000004020c7c36 */ /* 0x001fca0008000000 */
[----:B------:R-:W-:Y:S02]  /*1930*/  ISETP.GE.U32.AND P0, PT, R12, 0x1400, PT ;  /* 0x000014000c00780c */ /* 0x000fe40003f06070 */
[----:B----4-:R-:W-:-:S08]  /*1940*/  DADD R10, R14, R10 ;  /* 0x000000000e0a7229 */ /* 0x010fd0000000000a */
[----:B-----5:R-:W-:-:S08]  /*1950*/  DADD R10, R16, R10 ;  /* 0x00000000100a7229 */ /* 0x020fd0000000000a */
[----:B------:R-:W-:-:S08]  /*1960*/  DADD R10, R18, R10 ;  /* 0x00000000120a7229 */ /* 0x000fd0000000000a */
[----:B------:R-:W-:-:S08]  /*1970*/  DADD R10, R20, R10 ;  /* 0x00000000140a7229 */ /* 0x000fd0000000000a */
[----:B------:R-:W-:-:S08]  /*1980*/  DADD R10, R22, R10 ;  /* 0x00000000160a7229 */ /* 0x000fd0000000000a */
[----:B------:R-:W-:Y:S01]  /*1990*/  DADD R38, R4, R10 ;  /* 0x0000000004267229 */ /* 0x000fe2000000000a */
[----:B------:R-:W-:Y:S10]  /*19a0*/  @!P0 BRA `(.L_x_168) ;  /* 0x0000000800a48947 */ /* 0x000ff40003800000 */
[----:B------:R-:W-:-:S06]  /*19b0*/  UIADD3 UR4, UPT, UPT, UR4, 0x1400, URZ ;  /* 0x0000140004047890 */ /* 0x000fcc000fffe0ff */
[----:B------:R-:W-:-:S13]  /*19c0*/  ISETP.LT.U32.AND P0, PT, R3, UR4, PT ;  /* 0x0000000403007c0c */ /* 0x000fda000bf01070 */
[----:B------:R-:W-:Y:S05]  /*19d0*/  @!P0 BRA `(.L_x_169) ;  /* 0xfffffffc00a08947 */ /* 0x000fea000383ffff */
.L_x_167:
[----:B------:R-:W-:Y:S01]  /*19e0*/  VIADD R3, R2, -UR4 ;  /* 0x8000000402037c36 */ /* 0x000fe20008000000 */
[----:B------:R-:W-:Y:S04]  /*19f0*/  BSSY.RECONVERGENT B1, `(.L_x_168) ;  /* 0x00000a4000017945 */ /* 0x000fe80003800200 */
[----:B------:R-:W-:-:S04]  /*1a00*/  ISETP.GE.AND P0, PT, R0, R3, PT ;  /* 0x000000030000720c */ /* 0x000fc80003f06270 */
[----:B------:R-:W-:-:S13]  /*1a10*/  ISETP.LE.U32.OR P0, PT, R2, UR4, P0 ;  /* 0x0000000402007c0c */ /* 0x000fda0008703470 */
[----:B------:R-:W-:Y:S05]  /*1a20*/  @P0 BRA `(.L_x_170) ;  /* 0x0000000800800947 */ /* 0x000fea0003800000 */
[----:B------:R-:W-:Y:S01]  /*1a30*/  LOP3.LUT R3, RZ, R0, RZ, 0x33, !PT ;  /* 0x00000000ff037212 */ /* 0x000fe200078e33ff */
[----:B------:R-:W-:Y:S03]  /*1a40*/  BSSY.RECONVERGENT B2, `(.L_x_171) ;  /* 0x0000053000027945 */ /* 0x000fe60003800200 */
[----:B------:R-:W-:-:S04]  /*1a50*/  IADD3 R3, PT, PT, R2, -UR4, R3 ;  /* 0x8000000402037c10 */ /* 0x000fc8000fffe003 */
[C---:B------:R-:W-:Y:S01]  /*1a60*/  ISETP.GE.U32.AND P0, PT, R3.reuse, 0x2580, PT ;  /* 0x000025800300780c */ /* 0x040fe20003f06070 */
[----:B------:R-:W-:-:S05]  /*1a70*/  IMAD.HI.U32 R2, R3, -0x33333333, RZ ;  /* 0xcccccccd03027827 */ /* 0x000fca00078e00ff */
[----:B------:R-:W-:Y:S01]  /*1a80*/  LEA.HI R3, R2, 0x1, RZ, 0x17 ;  /* 0x0000000102037811 */ /* 0x000fe200078fb8ff */
[----:B------:R-:W-:-:S03]  /*1a90*/  IMAD.MOV.U32 R2, RZ, RZ, R0 ;  /* 0x000000ffff027224 */ /* 0x000fc600078e0000 */
[----:B------:R-:W-:-:S03]  /*1aa0*/  LOP3.LUT R4, R3, 0xf, RZ, 0xc0, !PT ;  /* 0x0000000f03047812 */ /* 0x000fc600078ec0ff */
[----:B------:R-:W-:Y:S05]  /*1ab0*/  @!P0 BRA `(.L_x_172) ;  /* 0x00000004002c8947 */ /* 0x000fea0003800000 */
[----:B------:R-:W-:Y:S01]  /*1ac0*/  LOP3.LUT R42, R3, 0xfffff0, RZ, 0xc0, !PT ;  /* 0x00fffff0032a7812 */ /* 0x000fe200078ec0ff */
[----:B------:R-:W-:Y:S01]  /*1ad0*/  BSSY.RECONVERGENT B3, `(.L_x_173) ;  /* 0x0000048000037945 */ /* 0x000fe20003800200 */
[C---:B------:R-:W-:Y:S01]  /*1ae0*/  LOP3.LUT R2, R0.reuse, 0x1400, RZ, 0xfc, !PT ;  /* 0x0000140000027812 */ /* 0x040fe200078efcff */
[----:B------:R-:W-:Y:S02]  /*1af0*/  VIADD R5, R0, UR4 ;  /* 0x0000000400057c36 */ /* 0x000fe40008000000 */
[----:B------:R-:W-:-:S07]  /*1b00*/  IMAD.MOV R42, RZ, RZ, -R42 ;  /* 0x000000ffff2a7224 */ /* 0x000fce00078e0a2a */
.L_x_174:
        /* <DEDUP_REMOVED lines=68> */
[----:B------:R-:W-:Y:S05]  /*1f50*/  BSYNC.RECONVERGENT B3 ;  /* 0x0000000000037941 */ /* 0x000fea0003800200 */
.L_x_173:
[----:B------:R-:W-:-:S07]  /*1f60*/  VIADD R2, R2, 0xffffec00 ;  /* 0xffffec0002027836 */ /* 0x000fce0000000000 */
.L_x_172:
[----:B------:R-:W-:Y:S05]  /*1f70*/  BSYNC.RECONVERGENT B2 ;  /* 0x0000000000027941 */ /* 0x000fea0003800200 */
.L_x_171:
        /* <DEDUP_REMOVED lines=40> */
.L_x_176:
[----:B------:R-:W-:Y:S05]  /*2200*/  BSYNC.RECONVERGENT B2 ;  /* 0x0000000000027941 */ /* 0x000fea0003800200 */
.L_x_175:
        /* <DEDUP_REMOVED lines=23> */
.L_x_178:
[----:B------:R-:W-:Y:S05]  /*2380*/  BSYNC.RECONVERGENT B2 ;  /* 0x0000000000027941 */ /* 0x000fea0003800200 */
.L_x_177:
[----:B------:R-:W-:Y:S05]  /*2390*/  @!P1 BRA `(.L_x_170) ;  /* 0x0000000000249947 */ /* 0x000fea0003800000 */
[----:B------:R-:W-:Y:S02]  /*23a0*/  VIADD R5, R2, UR4 ;  /* 0x0000000402057c36 */ /* 0x000fe40008000000 */
[----:B------:R-:W-:-:S07]  /*23b0*/  IMAD.MOV R4, RZ, RZ, -R3 ;  /* 0x000000ffff047224 */ /* 0x000fce00078e0a03 */
.L_x_179:
[----:B------:R-:W-:-:S06]  /*23c0*/  IMAD.WIDE.U32 R2, R5, 0x8, R6 ;  /* 0x0000000805027825 */ /* 0x000fcc00078e0006 */
[----:B------:R-:W2:Y:S01]  /*23d0*/  LDG.E.64 R2, desc[UR6][R2.64] ;  /* 0x0000000602027981 */ /* 0x000ea2000c1e1b00 */
[----:B------:R-:W-:Y:S02]  /*23e0*/  VIADD R4, R4, 0x1 ;  /* 0x0000000104047836 */ /* 0x000fe40000000000 */
[----:B------:R-:W-:-:S03]  /*23f0*/  VIADD R5, R5, 0x280 ;  /* 0x0000028005057836 */ /* 0x000fc60000000000 */
[----:B------:R-:W-:Y:S01]  /*2400*/  ISETP.NE.AND P0, PT, R4, RZ, PT ;  /* 0x000000ff0400720c */ /* 0x000fe20003f05270 */
[----:B--2---:R-:W-:-:S12]  /*2410*/  DADD R38, R2, R38 ;  /* 0x0000000002267229 */ /* 0x004fd80000000026 */
[----:B------:R-:W-:Y:S05]  /*2420*/  @P0 BRA `(.L_x_179) ;  /* 0xfffffffc00e40947 */ /* 0x000fea000383ffff */
.L_x_170:
[----:B------:R-:W-:Y:S05]  /*2430*/  BSYNC.RECONVERGENT B1 ;  /* 0x0000000000017941 */ /* 0x000fea0003800200 */
.L_x_168:
        /* <DEDUP_REMOVED lines=49> */
[----:B------:R-:W0:Y:S05]  /*2750*/  LDS.128 R8, [UR4+0x50] ;  /* 0x00005004ff087984 */ /* 0x000e2a0008000c00 */
[----:B------:R-:W-:-:S08]  /*2760*/  DADD R12, R12, R14 ;  /* 0x000000000c0c7229 */ /* 0x000fd0000000000e */
[----:B-1----:R-:W-:-:S08]  /*2770*/  DADD R12, R12, R16 ;  /* 0x000000000c0c7229 */ /* 0x002fd00000000010 */
[----:B------:R-:W-:Y:S02]  /*2780*/  DADD R18, R12, R18 ;  /* 0x000000000c127229 */ /* 0x000fe40000000012 */
[----:B------:R-:W1:Y:S06]  /*2790*/  LDS.128 R12, [UR4+0x60] ;  /* 0x00006004ff0c7984 */ /* 0x000e6c0008000c00 */
        /* <DEDUP_REMOVED lines=12> */
[----:B0-----:R-:W-:Y:S01]  /*2860*/  DADD R2, R2, R8 ;  /* 0x0000000002027229 */ /* 0x001fe20000000008 */
[----:B------:R-:W0:Y:S07]  /*2870*/  LDS.64 R8, [UR4+0xb0] ;  /* 0x0000b004ff087984 */ /* 0x000e2e0008000a00 */
[----:B------:R-:W-:-:S08]  /*2880*/  DADD R2, R2, R10 ;  /* 0x0000000002027229 */ /* 0x000fd0000000000a */
[----:B-1----:R-:W-:-:S08]  /*2890*/  DADD R2, R2, R12 ;  /* 0x0000000002027229 */ /* 0x002fd0000000000c */
[----:B------:R-:W-:-:S08]  /*28a0*/  DADD R2, R2, R14 ;  /* 0x0000000002027229 */ /* 0x000fd0000000000e */
[----:B--2---:R-:W-:-:S08]  /*28b0*/  DADD R2, R2, R4 ;  /* 0x0000000002027229 */ /* 0x004fd00000000004 */
[----:B------:R-:W-:-:S08]  /*28c0*/  DADD R2, R2, R6 ;  /* 0x0000000002027229 */ /* 0x000fd00000000006 */
[----:B0-----:R-:W-:-:S11]  /*28d0*/  DADD R8, R2, R8 ;  /* 0x0000000002087229 */ /* 0x001fd60000000008 */
.L_x_166:
[----:B------:R-:W-:Y:S05]  /*28e0*/  BSYNC.RECONVERGENT B0 ;  /* 0x0000000000007941 */ /* 0x000fea0003800200 */
.L_x_151:
[----:B------:R-:W-:Y:S05]  /*28f0*/  @P0 EXIT ;  /* 0x000000000000094d */ /* 0x000fea0003800000 */
[----:B------:R-:W0:Y:S01]  /*2900*/  LDCU.64 UR4, c[0x0][0x398] ;  /* 0x00007300ff0477ac */ /* 0x000e220008000a00 */
[----:B--2---:R-:W2:Y:S01]  /*2910*/  LDC.64 R2, c[0x0][0x388] ;  /* 0x0000e200ff027b82 */ /* 0x004ea20000000a00 */
[----:B0-----:R-:W-:-:S07]  /*2920*/  DADD R8, R8, UR4 ;  /* 0x0000000408087e29 */ /* 0x001fce0008000000 */
[----:B--2---:R-:W-:Y:S01]  /*2930*/  STG.E.64 desc[UR6][R2.64], R8 ;  /* 0x0000000802007986 */ /* 0x004fe2000c101b06 */
[----:B------:R-:W-:Y:S05]  /*2940*/  EXIT ;  /* 0x000000000000794d */ /* 0x000fea0003800000 */
.L_x_180:
        /* <DEDUP_REMOVED lines=11> */
.L_x_196:


//--------------------- .text._ZN3cub18CUB_300001_SM_10006detail11EmptyKernelIvEEvv --------------------------
	.section	.text._ZN3cub18CUB_300001_SM_10006detail11EmptyKernelIvEEvv,"ax",@progbits
	.align	128
        .global         _ZN3cub18CUB_300001_SM_10006detail11EmptyKernelIvEEvv
        .type           _ZN3cub18CUB_300001_SM_10006detail11EmptyKernelIvEEvv,@function
        .size           _ZN3cub18CUB_300001_SM_10006detail11EmptyKernelIvEEvv,(.L_x_197 - _ZN3cub18CUB_300001_SM_10006detail11EmptyKernelIvEEvv)
        .other          _ZN3cub18CUB_300001_SM_10006detail11EmptyKernelIvEEvv,@"STO_CUDA_ENTRY STV_DEFAULT"
_ZN3cub18CUB_300001_SM_10006detail11EmptyKernelIvEEvv:
.text._ZN3cub18CUB_300001_SM_10006detail11EmptyKernelIvEEvv:
[----:B------:R-:W-:Y:S01]  /*0000*/  LDC R1, c[0x0][0x37c] ;  /* 0x0000df00ff017b82 */ /* 0x000fe20000000800 */
[----:B------:R-:W-:Y:S05]  /*0010*/  EXIT ;  /* 0x000000000000794d */ /* 0x000fea0003800000 */
.L_x_181:
        /* <DEDUP_REMOVED lines=14> */
.L_x_197:


//--------------------- .text._Z7get_epsILj128EEvPKdS1_mmmPd --------------------------
	.section	.text._Z7get_epsILj128EEvPKdS1_mmmPd,"ax",@progbits
	.align	128
        .global         _Z7get_epsILj128EEvPKdS1_mmmPd
        .type           _Z7get_epsILj128EEvPKdS1_mmmPd,@function
        .size           _Z7get_epsILj128EEvPKdS1_mmmPd,(.L_x_198 - _Z7get_epsILj128EEvPKdS1_mmmPd)
        .other          _Z7get_epsILj128EEvPKdS1_mmmPd,@"STO_CUDA_ENTRY STV_DEFAULT"
_Z7get_epsILj128EEvPKdS1_mmmPd:
.text._Z7get_epsILj128EEvPKdS1_mmmPd:
[----:B------:R-:W-:Y:S01]  /*0000*/  LDC R1, c[0x0][0x37c] ;  /* 0x0000df00ff017b82 */ /* 0x000fe20000000800 */
[----:B------:R-:W0:Y:S07]  /*0010*/  S2R R2, SR_TID.Y ;  /* 0x0000000000027919 */ /* 0x000e2e0000002200 */
[----:B------:R-:W1:Y:S01]  /*0020*/  LDC R5, c[0x0][0x360] ;  /* 0x0000d800ff057b82 */ /* 0x000e620000000800 */
[----:B------:R-:W2:Y:S01]  /*0030*/  LDCU.64 UR4, c[0x0][0x3a0] ;  /* 0x00007400ff0477ac */ /* 0x000ea20008000a00 */
[----:B------:R-:W-:Y:S01]  /*0040*/  IMAD.MOV.U32 R19, RZ, RZ, RZ ;  /* 0x000000ffff137224 */ /* 0x000fe200078e00ff */
[----:B------:R-:W1:Y:S01]  /*0050*/  S2R R4, SR_TID.X ;  /* 0x0000000000047919 */ /* 0x000e620000002100 */
[----:B------:R-:W3:Y:S04]  /*0060*/  S2R R3, SR_TID.Z ;  /* 0x0000000000037919 */ /* 0x000ee80000002300 */
[----:B------:R-:W0:Y:S01]  /*0070*/  S2UR UR7, SR_CTAID.Y ;  /* 0x00000000000779c3 */ /* 0x000e220000002600 */
[----:B------:R-:W3:Y:S07]  /*0080*/  S2R R0, SR_CTAID.Z ;  /* 0x0000000000007919 */ /* 0x000eee0000002700 */
[----:B------:R-:W0:Y:S01]  /*0090*/  LDC R7, c[0x0][0x364] ;  /* 0x0000d900ff077b82 */ /* 0x000e220000000800 */
[----:B------:R-:W3:Y:S01]  /*00a0*/  LDCU UR8, c[0x0][0x368] ;  /* 0x00006d00ff0877ac */ /* 0x000ee20008000800 */
[----:B--2---:R-:W-:-:S06]  /*00b0*/  UIADD3 UR4, UP0, UPT, UR4, -0x1, URZ ;  /* 0xffffffff04047890 */ /* 0x004fcc000ff1e0ff */
[----:B------:R-:W1:Y:S01]  /*00c0*/  S2UR UR6, SR_CTAID.X ;  /* 0x00000000000679c3 */ /* 0x000e620000002500 */
[----:B------:R-:W-:-:S07]  /*00d0*/  UIADD3.X UR5, UPT, UPT, UR5, -0x1, URZ, UP0, !UPT ;  /* 0xffffffff05057890 */ /* 0x000fce00087fe4ff */
[----:B------:R-:W2:Y:S01]  /*00e0*/  LDC.64 R12, c[0x0][0x390] ;  /* 0x0000e400ff0c7b82 */ /* 0x000ea20000000a00 */
[----:B0-----:R-:W-:-:S07]  /*00f0*/  IMAD R18, R7, UR7, R2 ;  /* 0x0000000707127c24 */ /* 0x001fce000f8e0202 */
[----:B------:R-:W0:Y:S01]  /*0100*/  LDC.64 R16, c[0x0][0x398] ;  /* 0x0000e600ff107b82 */ /* 0x000e220000000a00 */
[----:B---3--:R-:W-:Y:S01]  /*0110*/  IMAD R15, R0, UR8, R3 ;  /* 0x00000008000f7c24 */ /* 0x008fe2000f8e0203 */
[----:B------:R-:W3:Y:S01]  /*0120*/  LDCU.64 UR8, c[0x0][0x358] ;  /* 0x00006b00ff0877ac */ /* 0x000ee20008000a00 */
[----:B------:R-:W-:Y:S01]  /*0130*/  ISETP.NE.AND P1, PT, R18, RZ, PT ;  /* 0x000000ff1200720c */ /* 0x000fe20003f25270 */
[----:B-1----:R-:W-:-:S04]  /*0140*/  IMAD R14, R5, UR6, R4 ;  /* 0x00000006050e7c24 */ /* 0x002fc8000f8e0204 */
[----:B------:R-:W1:Y:S01]  /*0150*/  LDC.64 R10, c[0x0][0x388] ;  /* 0x0000e200ff0a7b82 */ /* 0x000e620000000a00 */
[----:B------:R-:W-:Y:S02]  /*0160*/  ISETP.EQ.OR P1, PT, R14, RZ, !P1 ;  /* 0x000000ff0e00720c */ /* 0x000fe40004f22670 */
[----:B--2---:R-:W-:-:S04]  /*0170*/  IADD3 R9, P2, PT, R12, -0x1, RZ ;  /* 0xffffffff0c097810 */ /* 0x004fc80007f5e0ff */
[----:B------:R-:W-:Y:S02]  /*0180*/  ISETP.LE.U32.AND P0, PT, R9, R14, PT ;  /* 0x0000000e0900720c */ /* 0x000fe40003f03070 */
[----:B------:R-:W-:-:S04]  /*0190*/  IADD3.X R6, PT, PT, R13, -0x1, RZ, P2, !PT ;  /* 0xffffffff0d067810 */ /* 0x000fc800017fe4ff */
[----:B------:R-:W-:-:S13]  /*01a0*/  ISETP.LE.U32.OR.EX P1, PT, R6, RZ, P1, P0 ;  /* 0x000000ff0600720c */ /* 0x000fda0000f23500 */
[----:B0-----:R-:W-:-:S04]  /*01b0*/  @!P1 IADD3 R9, P0, PT, R16, -0x1, RZ ;  /* 0xffffffff10099810 */ /* 0x001fc80007f1e0ff */
[----:B------:R-:W-:Y:S01]  /*01c0*/  @!P1 ISETP.GT.U32.AND P2, PT, R9, R18, PT ;  /* 0x000000120900920c */ /* 0x000fe20003f44070 */
[----:B------:R-:W-:Y:S01]  /*01d0*/  IMAD.WIDE.U32 R18, R15, R16, R18 ;  /* 0x000000100f127225 */ /* 0x000fe200078e0012 */
[----:B------:R-:W-:Y:S01]  /*01e0*/  @!P1 IADD3.X R6, PT, PT, R17, -0x1, RZ, P0, !PT ;  /* 0xffffffff11069810 */ /* 0x000fe200007fe4ff */
[----:B------:R-:W0:Y:S01]  /*01f0*/  LDC.64 R8, c[0x0][0x380] ;  /* 0x0000e000ff087b82 */ /* 0x000e220000000a00 */
[----:B------:R-:W-:Y:S02]  /*0200*/  PLOP3.LUT P0, PT, PT, PT, PT, 0x8, 0x80 ;  /* 0x000000000080781c */ /* 0x000fe40003f0e170 */
[----:B------:R-:W-:Y:S01]  /*0210*/  @!P1 ISETP.GT.U32.AND.EX P0, PT, R6, RZ, PT, P2 ;  /* 0x000000ff0600920c */ /* 0x000fe20003f04120 */
[----:B------:R-:W-:Y:S01]  /*0220*/  IMAD.U32 R6, RZ, RZ, UR5 ;  /* 0x00000005ff067e24 */ /* 0x000fe2000f8e00ff */
[C---:B------:R-:W-:Y:S02]  /*0230*/  ISETP.GE.U32.AND P1, PT, R15.reuse, UR4, PT ;  /* 0x000000040f007c0c */ /* 0x040fe4000bf26070 */
[C---:B------:R-:W-:Y:S01]  /*0240*/  ISETP.EQ.OR P0, PT, R15.reuse, RZ, !P0 ;  /* 0x000000ff0f00720c */ /* 0x040fe20004702670 */
[----:B------:R-:W-:-:S03]  /*0250*/  IMAD R15, R15, R17, R19 ;  /* 0x000000110f0f7224 */ /* 0x000fc600078e0213 */
[----:B------:R-:W-:Y:S01]  /*0260*/  ISETP.LE.U32.OR.EX P0, PT, R6, RZ, P0, P1 ;  /* 0x000000ff0600720c */ /* 0x000fe20000703510 */
[-C--:B------:R-:W-:Y:S02]  /*0270*/  IMAD R6, R15, R12.reuse, RZ ;  /* 0x0000000c0f067224 */ /* 0x080fe400078e02ff */
[----:B------:R-:W-:Y:S02]  /*0280*/  IMAD.MOV.U32 R15, RZ, RZ, RZ ;  /* 0x000000ffff0f7224 */ /* 0x000fe400078e00ff */
[C---:B------:R-:W-:Y:S02]  /*0290*/  IMAD R13, R18.reuse, R13, R6 ;  /* 0x0000000d120d7224 */ /* 0x040fe400078e0206 */
[----:B------:R-:W-:-:S04]  /*02a0*/  IMAD.WIDE.U32 R14, R18, R12, R14 ;  /* 0x0000000c120e7225 */ /* 0x000fc800078e000e */
[----:B------:R-:W-:Y:S02]  /*02b0*/  IMAD.IADD R15, R15, 0x1, R13 ;  /* 0x000000010f0f7824 */ /* 0x000fe400078e020d */
[----:B------:R-:W-:-:S03]  /*02c0*/  @!P0 IMAD.SHL.U32 R13, R14, 0x8, RZ ;  /* 0x000000080e0d8824 */ /* 0x000fc600078e00ff */
[----:B------:R-:W-:Y:S02]  /*02d0*/  @!P0 SHF.L.U64.HI R14, R14, 0x3, R15 ;  /* 0x000000030e0e8819 */ /* 0x000fe4000001020f */
[C---:B-1----:R-:W-:Y:S02]  /*02e0*/  @!P0 IADD3 R10, P1, PT, R13.reuse, R10, RZ ;  /* 0x0000000a0d0a8210 */ /* 0x042fe40007f3e0ff */
[----:B0-----:R-:W-:-:S03]  /*02f0*/  @!P0 IADD3 R12, P2, PT, R13, R8, RZ ;  /* 0x000000080d0c8210 */ /* 0x001fc60007f5e0ff */
[C---:B------:R-:W-:Y:S02]  /*0300*/  @!P0 IMAD.X R11, R14.reuse, 0x1, R11, P1 ;  /* 0x000000010e0b8824 */ /* 0x040fe400008e060b */
[----:B------:R-:W-:-:S04]  /*0310*/  @!P0 IMAD.X R13, R14, 0x1, R9, P2 ;  /* 0x000000010e0d8824 */ /* 0x000fc800010e0609 */
[----:B---3--:R-:W2:Y:S04]  /*0320*/  @!P0 LDG.E.64.CONSTANT R10, desc[UR8][R10.64] ;  /* 0x000000080a0a8981 */ /* 0x008ea8000c1e9b00 */
[----:B------:R-:W2:Y:S01]  /*0330*/  @!P0 LDG.E.64.CONSTANT R12, desc[UR8][R12.64] ;  /* 0x000000080c0c8981 */ /* 0x000ea2000c1e9b00 */
[----:B------:R-:W0:Y:S01]  /*0340*/  S2UR UR5, SR_CgaCtaId ;  /* 0x00000000000579c3 */ /* 0x000e220000008800 */
[----:B------:R-:W-:Y:S01]  /*0350*/  CS2R R8, SRZ ;  /* 0x0000000000087805 */ /* 0x000fe2000001ff00 */
[----:B------:R-:W-:Y:S01]  /*0360*/  IMAD R2, R7, R3, R2 ;  /* 0x0000000307027224 */ /* 0x000fe200078e0202 */
[----:B------:R-:W-:-:S03]  /*0370*/  UMOV UR4, 0x400 ;  /* 0x0000040000047882 */ /* 0x000fc60000000000 */
[----:B------:R-:W-:-:S05]  /*0380*/  IMAD R2, R2, R5, R4 ;  /* 0x0000000502027224 */ /* 0x000fca00078e0204 */
[----:B------:R-:W-:Y:S01]  /*0390*/  ISETP.GT.U32.AND P1, PT, R2, 0x1f, PT ;  /* 0x0000001f0200780c */ /* 0x000fe20003f24070 */
[----:B0-----:R-:W-:-:S06]  /*03a0*/  ULEA UR4, UR5, UR4, 0x18 ;  /* 0x0000000405047291 */ /* 0x001fcc000f8ec0ff */
[C---:B------:R-:W-:Y:S01]  /*03b0*/  LEA R3, R2.reuse, UR4, 0x3 ;  /* 0x0000000402037c11 */ /* 0x040fe2000f8e18ff */
[----:B--2---:R-:W-:Y:S01]  /*03c0*/  @!P0 DADD R8, R10, -R12 ;  /* 0x000000000a088229 */ /* 0x004fe2000000080c */
[----:B------:R-:W-:Y:S01]  /*03d0*/  ISETP.GT.U32.AND P0, PT, R2, 0x3f, PT ;  /* 0x0000003f0200780c */ /* 0x000fe20003f04070 */
[----:B------:R-:W0:Y:S06]  /*03e0*/  LDC R11, c[0x0][0x370] ;  /* 0x0000dc00ff0b7b82 */ /* 0x000e2c0000000800 */
[----:B------:R-:W-:Y:S02]  /*03f0*/  DMUL R8, R8, R8 ;  /* 0x0000000808087228 */ /* 0x000fe40000000000 */
[----:B------:R-:W1:Y:S05]  /*0400*/  LDC R13, c[0x0][0x374] ;  /* 0x0000dd00ff0d7b82 */ /* 0x000e6a0000000800 */
[----:B------:R-:W-:Y:S03]  /*0410*/  STS.64 [R3], R8 ;  /* 0x0000000803007388 */ /* 0x000fe60000000a00 */
[----:B------:R-:W-:Y:S01]  /*0420*/  BAR.SYNC.DEFER_BLOCKING 0x0 ;  /* 0x0000000000007b1d */ /* 0x000fe20000010000 */
[----:B-1----:R-:W-:-:S04]  /*0430*/  IMAD R0, R0, R13, UR7 ;  /* 0x0000000700007e24 */ /* 0x002fc8000f8e020d */
[----:B0-----:R-:W-:Y:S01]  /*0440*/  IMAD R0, R0, R11, UR6 ;  /* 0x0000000600007e24 */ /* 0x001fe2000f8e020b */
[----:B------:R-:W-:Y:S04]  /*0450*/  @!P0 LDS.64 R4, [R3+0x200] ;  /* 0x0002000003048984 */ /* 0x000fe80000000a00 */
[----:B------:R-:W0:Y:S02]  /*0460*/  @!P0 LDS.64 R6, [R3] ;  /* 0x0000000003068984 */ /* 0x000e240000000a00 */
[----:B0-----:R-:W-:-:S07]  /*0470*/  @!P0 DADD R4, R4, R6 ;  /* 0x0000000004048229 */ /* 0x001fce0000000006 */
[----:B------:R0:W-:Y:S01]  /*0480*/  @!P0 STS.64 [R3], R4 ;  /* 0x0000000403008388 */ /* 0x0001e20000000a00 */
[----:B------:R-:W-:Y:S06]  /*0490*/  BAR.SYNC.DEFER_BLOCKING 0x0 ;  /* 0x0000000000007b1d */ /* 0x000fec0000010000 */
[----:B------:R-:W-:Y:S05]  /*04a0*/  @P1 EXIT ;  /* 0x000000000000194d */ /* 0x000fea0003800000 */
[----:B0-----:R-:W-:Y:S01]  /*04b0*/  LDS.64 R4, [R3+0x100] ;  /* 0x0001000003047984 */ /* 0x001fe20000000a00 */
[----:B------:R-:W-:-:S03]  /*04c0*/  ISETP.NE.AND P0, PT, R2, RZ, PT ;  /* 0x000000ff0200720c */ /* 0x000fc60003f05270 */
[----:B------:R-:W0:Y:S02]  /*04d0*/  LDS.64 R6, [R3] ;  /* 0x0000000003067984 */ /* 0x000e240000000a00 */
[----:B0-----:R-:W-:-:S07]  /*04e0*/  DADD R4, R4, R6 ;  /* 0x0000000004047229 */ /* 0x001fce0000000006 */
[----:B------:R-:W-:Y:S04]  /*04f0*/  STS.64 [R3], R4 ;  /* 0x0000000403007388 */ /* 0x000fe80000000a00 */
[----:B------:R-:W-:Y:S04]  /*0500*/  LDS.64 R6, [R3+0x80] ;  /* 0x0000800003067984 */ /* 0x000fe80000000a00 */
        /* <DEDUP_REMOVED lines=18> */
[----:B------:R0:W-:Y:S01]  /*0630*/  STS.64 [R3], R6 ;  /* 0x0000000603007388 */ /* 0x0001e20000000a00 */
[----:B------:R-:W-:Y:S05]  /*0640*/  @P0 EXIT ;  /* 0x000000000000094d */ /* 0x000fea0003800000 */
[----:B0-----:R-:W0:Y:S01]  /*0650*/  LDS.64 R2, [UR4] ;  /* 0x00000004ff027984 */ /* 0x001e220008000a00 */
[----:B------:R-:W1:Y:S02]  /*0660*/  LDC.64 R4, c[0x0][0x3a8] ;  /* 0x0000ea00ff047b82 */ /* 0x000e640000000a00 */
[----:B-1----:R-:W-:-:S05]  /*0670*/  IMAD.WIDE.U32 R4, R0, 0x8, R4 ;  /* 0x0000000800047825 */ /* 0x002fca00078e0004 */
[----:B0-----:R-:W-:Y:S01]  /*0680*/  STG.E.64 desc[UR8][R4.64], R2 ;  /* 0x0000000204007986 */ /* 0x001fe2000c101b08 */
[----:B------:R-:W-:Y:S05]  /*0690*/  EXIT ;  /* 0x000000000000794d */ /* 0x000fea0003800000 */
.L_x_182:
        /* <DEDUP_REMOVED lines=14> */
.L_x_198:


//--------------------- .text._Z6updatePKdPdmmm   --------------------------
	.section	.text._Z6updatePKdPdmmm,"ax",@progbits
	.align	128
        .global         _Z6updatePKdPdmmm
        .type           _Z6updatePKdPdmmm,@function
        .size           _Z6updatePKdPdmmm,(.L_x_190 - _Z6updatePKdPdmmm)
        .other          _Z6updatePKdPdmmm,@"STO_CUDA_ENTRY STV_DEFAULT"
_Z6updatePKdPdmmm:
.text._Z6updatePKdPdmmm:
[----:B------:R-:W-:Y:S01]  /*0000*/  LDC R1, c[0x0][0x37c] ;  /* 0x0000df00ff017b82 */ /* 0x000fe20000000800 */
[----:B------:R-:W0:Y:S07]  /*0010*/  S2R R7, SR_TID.Y ;  /* 0x0000000000077919 */ /* 0x000e2e0000002200 */
[----:B------:R-:W1:Y:S01]  /*0020*/  LDC R2, c[0x0][0x360] ;  /* 0x0000d800ff027b82 */ /* 0x000e620000000800 */
[----:B------:R-:W1:Y:S07]  /*0030*/  S2R R3, SR_TID.X ;  /* 0x0000000000037919 */ /* 0x000e6e0000002100 */
[----:B------:R-:W0:Y:S08]  /*0040*/  S2UR UR5, SR_CTAID.Y ;  /* 0x00000000000579c3 */ /* 0x000e300000002600 */
[----:B------:R-:W0:Y:S08]  /*0050*/  LDC R6, c[0x0][0x364] ;  /* 0x0000d900ff067b82 */ /* 0x000e300000000800 */
[----:B------:R-:W1:Y:S08]  /*0060*/  S2UR UR4, SR_CTAID.X ;  /* 0x00000000000479c3 */ /* 0x000e700000002500 */
[----:B------:R-:W2:Y:S01]  /*0070*/  LDC.64 R4, c[0x0][0x390] ;  /* 0x0000e400ff047b82 */ /* 0x000ea20000000a00 */
[----:B0-----:R-:W-:-:S07]  /*0080*/  IMAD R6, R6, UR5, R7 ;  /* 0x0000000506067c24 */ /* 0x001fce000f8e0207 */
[----:B------:R-:W0:Y:S01]  /*0090*/  S2UR UR6, SR_CTAID.Z ;  /* 0x00000000000679c3 */ /* 0x000e220000002700 */
[----:B------:R-:W-:Y:S01]  /*00a0*/  ISETP.NE.AND P0, PT, R6, RZ, PT ;  /* 0x000000ff0600720c */ /* 0x000fe20003f05270 */
[----:B-1----:R-:W-:Y:S01]  /*00b0*/  IMAD R2, R2, UR4, R3 ;  /* 0x0000000402027c24 */ /* 0x002fe2000f8e0203 */
[----:B------:R-:W1:Y:S04]  /*00c0*/  LDCU.64 UR4, c[0x0][0x3a0] ;  /* 0x00007400ff0477ac */ /* 0x000e680008000a00 */
[----:B------:R-:W-:Y:S02]  /*00d0*/  ISETP.EQ.OR P0, PT, R2, RZ, !P0 ;  /* 0x000000ff0200720c */ /* 0x000fe40004702670 */
[----:B--2---:R-:W-:-:S04]  /*00e0*/  IADD3 R9, P2, PT, R4, -0x1, RZ ;  /* 0xffffffff04097810 */ /* 0x004fc80007f5e0ff */
[----:B------:R-:W-:Y:S02]  /*00f0*/  ISETP.LE.U32.AND P1, PT, R9, R2, PT ;  /* 0x000000020900720c */ /* 0x000fe40003f23070 */
[----:B------:R-:W-:Y:S01]  /*0100*/  IADD3.X R0, PT, PT, R5, -0x1, RZ, P2, !PT ;  /* 0xffffffff05007810 */ /* 0x000fe200017fe4ff */
[----:B------:R-:W0:Y:S03]  /*0110*/  LDC R9, c[0x0][0x368] ;  /* 0x0000da00ff097b82 */ /* 0x000e260000000800 */
[----:B------:R-:W-:Y:S01]  /*0120*/  ISETP.LE.U32.OR.EX P1, PT, R0, RZ, P0, P1 ;  /* 0x000000ff0000720c */ /* 0x000fe20000723510 */
[----:B-1----:R-:W-:Y:S01]  /*0130*/  UIADD3 UR4, UP0, UPT, UR4, -0x1, URZ ;  /* 0xffffffff04047890 */ /* 0x002fe2000ff1e0ff */
[----:B------:R-:W0:Y:S03]  /*0140*/  S2R R0, SR_TID.Z ;  /* 0x0000000000007919 */ /* 0x000e260000002300 */
[----:B------:R-:W-:-:S08]  /*0150*/  UIADD3.X UR5, UPT, UPT, UR5, -0x1, URZ, UP0, !UPT ;  /* 0xffffffff05057890 */ /* 0x000fd000087fe4ff */
[----:B------:R-:W1:Y:S01]  /*0160*/  @!P1 LDC.64 R12, c[0x0][0x398] ;  /* 0x0000e600ff0c9b82 */ /* 0x000e620000000a00 */
[----:B0-----:R-:W-:Y:S02]  /*0170*/  IMAD R9, R9, UR6, R0 ;  /* 0x0000000609097c24 */ /* 0x001fe4000f8e0200 */
[----:B------:R-:W-:Y:S01]  /*0180*/  IMAD.U32 R0, RZ, RZ, UR5 ;  /* 0x00000005ff007e24 */ /* 0x000fe2000f8e00ff */
[----:B-1----:R-:W-:-:S04]  /*0190*/  @!P1 IADD3 R11, P0, PT, R12, -0x1, RZ ;  /* 0xffffffff0c0b9810 */ /* 0x002fc80007f1e0ff */
[----:B------:R-:W-:Y:S02]  /*01a0*/  @!P1 ISETP.GT.U32.AND P2, PT, R11, R6, PT ;  /* 0x000000060b00920c */ /* 0x000fe40003f44070 */
[----:B------:R-:W-:Y:S02]  /*01b0*/  @!P1 IADD3.X R8, PT, PT, R13, -0x1, RZ, P0, !PT ;  /* 0xffffffff0d089810 */ /* 0x000fe400007fe4ff */
[----:B------:R-:W-:Y:S02]  /*01c0*/  PLOP3.LUT P0, PT, PT, PT, PT, 0x80, 0x8 ;  /* 0x000000000008781c */ /* 0x000fe40003f0f070 */
[----:B------:R-:W-:-:S04]  /*01d0*/  @!P1 ISETP.GT.U32.AND.EX P2, PT, R8, RZ, PT, P2 ;  /* 0x000000ff0800920c */ /* 0x000fc80003f44120 */
[----:B------:R-:W-:Y:S02]  /*01e0*/  @!P1 PLOP3.LUT P0, PT, P2, PT, PT, 0x8, 0x80 ;  /* 0x000000000080981c */ /* 0x000fe4000170e170 */
[C---:B------:R-:W-:Y:S02]  /*01f0*/  ISETP.GE.U32.AND P1, PT, R9.reuse, UR4, PT ;  /* 0x0000000409007c0c */ /* 0x040fe4000bf26070 */
[----:B------:R-:W-:-:S04]  /*0200*/  ISETP.EQ.OR P0, PT, R9, RZ, P0 ;  /* 0x000000ff0900720c */ /* 0x000fc80000702670 */
[----:B------:R-:W-:-:S13]  /*0210*/  ISETP.LE.U32.OR.EX P0, PT, R0, RZ, P0, P1 ;  /* 0x000000ff0000720c */ /* 0x000fda0000703510 */
[----:B------:R-:W-:Y:S05]  /*0220*/  @P0 EXIT ;  /* 0x000000000000094d */ /* 0x000fea0003800000 */
[----:B------:R-:W0:Y:S01]  /*0230*/  LDCU.64 UR8, c[0x0][0x398] ;  /* 0x00007300ff0877ac */ /* 0x000e220008000a00 */
[----:B------:R-:W-:Y:S02]  /*0240*/  IMAD.MOV.U32 R7, RZ, RZ, RZ ;  /* 0x000000ffff077224 */ /* 0x000fe400078e00ff */
[----:B------:R-:W-:Y:S01]  /*0250*/  IMAD.MOV.U32 R3, RZ, RZ, RZ ;  /* 0x000000ffff037224 */ /* 0x000fe200078e00ff */
[----:B------:R-:W1:Y:S01]  /*0260*/  LDCU.64 UR6, c[0x0][0x380] ;  /* 0x00007000ff0677ac */ /* 0x000e620008000a00 */
[----:B------:R-:W2:Y:S01]  /*0270*/  LDCU.64 UR4, c[0x0][0x358] ;  /* 0x00006b00ff0477ac */ /* 0x000ea20008000a00 */
[----:B0-----:R-:W-:-:S04]  /*0280*/  IMAD.WIDE.U32 R6, R9, UR8, R6 ;  /* 0x0000000809067c25 */ /* 0x001fc8000f8e0006 */
[----:B------:R-:W-:Y:S02]  /*0290*/  IMAD R9, R9, UR9, R7 ;  /* 0x0000000909097c24 */ /* 0x000fe4000f8e0207 */
[----:B------:R-:W-:-:S04]  /*02a0*/  IMAD.WIDE.U32 R2, R6, R4, R2 ;  /* 0x0000000406027225 */ /* 0x000fc800078e0002 */
[-C--:B------:R-:W-:Y:S02]  /*02b0*/  IMAD R9, R9, R4.reuse, RZ ;  /* 0x0000000409097224 */ /* 0x080fe400078e02ff */
[----:B------:R-:W-:Y:S02]  /*02c0*/  IMAD R12, R4, UR9, RZ ;  /* 0x00000009040c7c24 */ /* 0x000fe4000f8e02ff */
[----:B------:R-:W-:Y:S01]  /*02d0*/  IMAD R7, R6, R5, R9 ;  /* 0x0000000506077224 */ /* 0x000fe200078e0209 */
[C---:B------:R-:W-:Y:S01]  /*02e0*/  IADD3 R6, P1, PT, R2.reuse, -R4, RZ ;  /* 0x8000000402067210 */ /* 0x040fe20007f3e0ff */
[----:B------:R-:W-:Y:S02]  /*02f0*/  IMAD.SHL.U32 R0, R2, 0x8, RZ ;  /* 0x0000000802007824 */ /* 0x000fe400078e00ff */
[----:B------:R-:W-:Y:S02]  /*0300*/  IMAD.IADD R10, R3, 0x1, R7 ;  /* 0x00000001030a7824 */ /* 0x000fe400078e0207 */
[----:B------:R-:W-:Y:S01]  /*0310*/  IMAD.WIDE.U32 R8, R4, UR8, RZ ;  /* 0x0000000804087c25 */ /* 0x000fe2000f8e00ff */
[----:B-1----:R-:W-:-:S02]  /*0320*/  IADD3 R18, P2, PT, R0, UR6, RZ ;  /* 0x0000000600127c10 */ /* 0x002fc4000ff5e0ff */
[----:B------:R-:W-:Y:S01]  /*0330*/  SHF.L.U64.HI R16, R2, 0x3, R10 ;  /* 0x0000000302107819 */ /* 0x000fe2000001020a */
[----:B------:R-:W-:Y:S01]  /*0340*/  IMAD R7, R5, UR8, R12 ;  /* 0x0000000805077c24 */ /* 0x000fe2000f8e020c */
[----:B------:R-:W-:Y:S01]  /*0350*/  LEA R12, P0, R6, UR6, 0x3 ;  /* 0x00000006060c7c11 */ /* 0x000fe2000f8018ff */
[----:B------:R-:W-:Y:S01]  /*0360*/  IMAD.X R3, R10, 0x1, ~R5, P1 ;  /* 0x000000010a037824 */ /* 0x000fe200008e0e05 */
[----:B------:R-:W-:Y:S01]  /*0370*/  IADD3 R2, P1, PT, R2, -R8, RZ ;  /* 0x8000000802027210 */ /* 0x000fe20007f3e0ff */
[----:B------:R-:W-:Y:S01]  /*0380*/  IMAD.IADD R9, R9, 0x1, R7 ;  /* 0x0000000109097824 */ /* 0x000fe200078e0207 */
[----:B------:R-:W-:Y:S02]  /*0390*/  IADD3.X R19, PT, PT, R16, UR7, RZ, P2, !PT ;  /* 0x0000000710137c10 */ /* 0x000fe400097fe4ff */
[----:B------:R-:W-:Y:S01]  /*03a0*/  LEA.HI.X R13, R6, UR7, R3, 0x3, P0 ;  /* 0x00000007060d7c11 */ /* 0x000fe200080f1c03 */
[----:B------:R-:W-:Y:S01]  /*03b0*/  IMAD.X R3, R10, 0x1, ~R9, P1 ;  /* 0x000000010a037824 */ /* 0x000fe200008e0e09 */
[C---:B------:R-:W-:Y:S01]  /*03c0*/  LEA R6, P0, R2.reuse, UR6, 0x3 ;  /* 0x0000000602067c11 */ /* 0x040fe2000f8018ff */
[----:B--2---:R-:W2:Y:S04]  /*03d0*/  LDG.E.64.CONSTANT R10, desc[UR4][R18.64+-0x8] ;  /* 0xfffff804120a7981 */ /* 0x004ea8000c1e9b00 */
[----:B------:R-:W2:Y:S01]  /*03e0*/  LDG.E.64.CONSTANT R12, desc[UR4][R12.64] ;  /* 0x000000040c0c7981 */ /* 0x000ea2000c1e9b00 */
[----:B------:R-:W-:-:S03]  /*03f0*/  LEA.HI.X R7, R2, UR7, R3, 0x3, P0 ;  /* 0x0000000702077c11 */ /* 0x000fc600080f1c03 */
[----:B------:R-:W3:Y:S04]  /*0400*/  LDG.E.64.CONSTANT R2, desc[UR4][R18.64+0x8] ;  /* 0x0000080412027981 */ /* 0x000ee8000c1e9b00 */
[----:B------:R-:W4:Y:S01]  /*0410*/  LDG.E.64.CONSTANT R6, desc[UR4][R6.64] ;  /* 0x0000000406067981 */ /* 0x000f22000c1e9b00 */
[----:B------:R-:W-:-:S04]  /*0420*/  LEA R24, P0, R4, R18, 0x3 ;  /* 0x0000001204187211 */ /* 0x000fc800078018ff */
[----:B------:R-:W-:Y:S02]  /*0430*/  LEA.HI.X R25, R4, R19, R5, 0x3, P0 ;  /* 0x0000001304197211 */ /* 0x000fe400000f1c05 */
[----:B------:R-:W-:-:S03]  /*0440*/  LEA R26, P0, R8, R18, 0x3 ;  /* 0x00000012081a7211 */ /* 0x000fc600078018ff */
[----:B------:R-:W5:Y:S01]  /*0450*/  LDG.E.64.CONSTANT R4, desc[UR4][R24.64] ;  /* 0x0000000418047981 */ /* 0x000f62000c1e9b00 */
[----:B------:R-:W-:-:S05]  /*0460*/  LEA.HI.X R27, R8, R19, R9, 0x3, P0 ;  /* 0x00000013081b7211 */ /* 0x000fca00000f1c09 */
[----:B------:R-:W5:Y:S01]  /*0470*/  LDG.E.64.CONSTANT R8, desc[UR4][R26.64] ;  /* 0x000000041a087981 */ /* 0x000f62000c1e9b00 */
[----:B------:R-:W0:Y:S01]  /*0480*/  MUFU.RCP64H R21, 6 ;  /* 0x4018000000157908 */ /* 0x000e220000001800 */
[----:B------:R-:W-:Y:S02]  /*0490*/  IMAD.MOV.U32 R14, RZ, RZ, 0x0 ;  /* 0x00000000ff0e7424 */ /* 0x000fe400078e00ff */
[----:B------:R-:W-:Y:S02]  /*04a0*/  IMAD.MOV.U32 R15, RZ, RZ, 0x40180000 ;  /* 0x40180000ff0f7424 */ /* 0x000fe400078e00ff */
[----:B------:R-:W-:-:S06]  /*04b0*/  IMAD.MOV.U32 R20, RZ, RZ, 0x1 ;  /* 0x00000001ff147424 */ /* 0x000fcc00078e00ff */
[----:B0-----:R-:W-:-:S08]  /*04c0*/  DFMA R22, R20, -R14, 1 ;  /* 0x3ff000001416742b */ /* 0x001fd0000000080e */
[----:B------:R-:W-:-:S08]  /*04d0*/  DFMA R22, R22, R22, R22 ;  /* 0x000000161616722b */ /* 0x000fd00000000016 */
[----:B------:R-:W-:-:S08]  /*04e0*/  DFMA R22, R20, R22, R20 ;  /* 0x000000161416722b */ /* 0x000fd00000000014 */
[----:B------:R-:W-:-:S08]  /*04f0*/  DFMA R14, R22, -R14, 1 ;  /* 0x3ff00000160e742b */ /* 0x000fd0000000080e */
[----:B------:R-:W-:Y:S01]  /*0500*/  DFMA R14, R22, R14, R22 ;  /* 0x0000000e160e722b */ /* 0x000fe20000000016 */
[----:B------:R-:W-:Y:S01]  /*0510*/  BSSY.RECONVERGENT B0, `(.L_x_183) ;  /* 0x000000f000007945 */ /* 0x000fe20003800200 */
[----:B--2---:R-:W-:-:S08]  /*0520*/  DADD R10, R10, R12 ;  /* 0x000000000a0a7229 */ /* 0x004fd0000000000c */
[----:B----4-:R-:W-:-:S08]  /*0530*/  DADD R6, R10, R6 ;  /* 0x000000000a067229 */ /* 0x010fd00000000006 */
[----:B---3--:R-:W-:-:S08]  /*0540*/  DADD R2, R6, R2 ;  /* 0x0000000006027229 */ /* 0x008fd00000000002 */
[----:B-----5:R-:W-:-:S08]  /*0550*/  DADD R2, R2, R4 ;  /* 0x0000000002027229 */ /* 0x020fd00000000004 */
[----:B------:R-:W-:-:S08]  /*0560*/  DADD R8, R2, R8 ;  /* 0x0000000002087229 */ /* 0x000fd00000000008 */
[----:B------:R-:W-:-:S08]  /*0570*/  DMUL R2, R8, R14 ;  /* 0x0000000e08027228 */ /* 0x000fd00000000000 */
[----:B------:R-:W-:-:S08]  /*0580*/  DFMA R4, R2, -6, R8 ;  /* 0xc01800000204782b */ /* 0x000fd00000000008 */
[----:B------:R-:W-:Y:S01]  /*0590*/  DFMA R2, R14, R4, R2 ;  /* 0x000000040e02722b */ /* 0x000fe20000000002 */
[----:B------:R-:W-:-:S09]  /*05a0*/  FSETP.GEU.AND P1, PT, |R9|, 6.5827683646048100446e-37, PT ;  /* 0x036000000900780b */ /* 0x000fd20003f2e200 */
[----:B------:R-:W-:-:S05]  /*05b0*/  FFMA R4, RZ, 2.375, R3 ;  /* 0x40180000ff047823 */ /* 0x000fca0000000003 */
[----:B------:R-:W-:-:S13]  /*05c0*/  FSETP.GT.AND P0, PT, |R4|, 1.469367938527859385e-39, PT ;  /* 0x001000000400780b */ /* 0x000fda0003f04200 */
[----:B------:R-:W-:Y:S05]  /*05d0*/  @P0 BRA P1, `(.L_x_184) ;  /* 0x0000000000080947 */ /* 0x000fea0000800000 */
[----:B------:R-:W-:-:S07]  /*05e0*/  MOV R6, 0x600 ;  /* 0x0000060000067802 */ /* 0x000fce0000000f00 */
[----:B------:R-:W-:Y:S05]  /*05f0*/  CALL.REL.NOINC `($__internal_0_$__cuda_sm20_div_rn_f64_full) ;  /* 0x0000000000187944 */ /* 0x000fea0003c00000 */
.L_x_184:
[----:B------:R-:W-:Y:S05]  /*0600*/  BSYNC.RECONVERGENT B0 ;  /* 0x0000000000007941 */ /* 0x000fea0003800200 */
.L_x_183:
[----:B------:R-:W0:Y:S02]  /*0610*/  LDCU.64 UR6, c[0x0][0x388] ;  /* 0x00007100ff0677ac */ /* 0x000e240008000a00 */
[----:B0-----:R-:W-:-:S04]  /*0620*/  IADD3 R4, P0, PT, R0, UR6, RZ ;  /* 0x0000000600047c10 */ /* 0x001fc8000ff1e0ff */
[----:B------:R-:W-:-:S05]  /*0630*/  IADD3.X R5, PT, PT, R16, UR7, RZ, P0, !PT ;  /* 0x0000000710057c10 */ /* 0x000fca00087fe4ff */
[----:B------:R-:W-:Y:S01]  /*0640*/  STG.E.64 desc[UR4][R4.64], R2 ;  /* 0x0000000204007986 */ /* 0x000fe2000c101b04 */
[----:B------:R-:W-:Y:S05]  /*0650*/  EXIT ;  /* 0x000000000000794d */ /* 0x000fea0003800000 */
        .weak           $__internal_0_$__cuda_sm20_div_rn_f64_full
        .type           $__internal_0_$__cuda_sm20_div_rn_f64_full,@function
        .size           $__internal_0_$__cuda_sm20_div_rn_f64_full,(.L_x_190 - $__internal_0_$__cuda_sm20_div_rn_f64_full)
$__internal_0_$__cuda_sm20_div_rn_f64_full:
[----:B------:R-:W-:Y:S01]  /*0660*/  IMAD.MOV.U32 R3, RZ, RZ, 0x3ff80000 ;  /* 0x3ff80000ff037424 */ /* 0x000fe200078e00ff */
[----:B------:R-:W-:Y:S01]  /*0670*/  BSSY.RECONVERGENT B1, `(.L_x_185) ;  /* 0x000004c000017945 */ /* 0x000fe20003800200 */
[----:B------:R-:W-:Y:S02]  /*0680*/  IMAD.MOV.U32 R2, RZ, RZ, 0x0 ;  /* 0x00000000ff027424 */ /* 0x000fe400078e00ff */
[----:B------:R-:W0:Y:S01]  /*0690*/  MUFU.RCP64H R11, R3 ;  /* 0x00000003000b7308 */ /* 0x000e220000001800 */
[----:B------:R-:W-:Y:S02]  /*06a0*/  IMAD.MOV.U32 R10, RZ, RZ, 0x1 ;  /* 0x00000001ff0a7424 */ /* 0x000fe400078e00ff */
[----:B------:R-:W-:Y:S02]  /*06b0*/  IMAD.MOV.U32 R5, RZ, RZ, R9 ;  /* 0x000000ffff057224 */ /* 0x000fe400078e0009 */
[----:B------:R-:W-:Y:S02]  /*06c0*/  IMAD.MOV.U32 R4, RZ, RZ, R8 ;  /* 0x000000ffff047224 */ /* 0x000fe400078e0008 */
[----:B------:R-:W-:Y:S01]  /*06d0*/  IMAD.MOV.U32 R8, RZ, RZ, 0x1ca00000 ;  /* 0x1ca00000ff087424 */ /* 0x000fe200078e00ff */
[C---:B------:R-:W-:Y:S01]  /*06e0*/  FSETP.GEU.AND P1, PT, |R5|.reuse, 1.469367938527859385e-39, PT ;  /* 0x001000000500780b */ /* 0x040fe20003f2e200 */
[----:B------:R-:W-:Y:S01]  /*06f0*/  IMAD.MOV.U32 R20, RZ, RZ, 0x40100000 ;  /* 0x40100000ff147424 */ /* 0x000fe200078e00ff */
[----:B------:R-:W-:-:S03]  /*0700*/  LOP3.LUT R7, R5, 0x7ff00000, RZ, 0xc0, !PT ;  /* 0x7ff0000005077812 */ /* 0x000fc600078ec0ff */
[----:B------:R-:W-:Y:S01]  /*0710*/  VIADD R21, R20, 0xffffffff ;  /* 0xffffffff14157836 */ /* 0x000fe20000000000 */
[----:B------:R-:W-:Y:S01]  /*0720*/  ISETP.GE.U32.AND P0, PT, R7, 0x40100000, PT ;  /* 0x401000000700780c */ /* 0x000fe20003f06070 */
[----:B------:R-:W-:Y:S01]  /*0730*/  IMAD.MOV.U32 R17, RZ, RZ, R7 ;  /* 0x000000ffff117224 */ /* 0x000fe200078e0007 */
[----:B0-----:R-:W-:-:S08]  /*0740*/  DFMA R12, R10, -R2, 1 ;  /* 0x3ff000000a0c742b */ /* 0x001fd00000000802 */
[----:B------:R-:W-:-:S08]  /*0750*/  DFMA R12, R12, R12, R12 ;  /* 0x0000000c0c0c722b */ /* 0x000fd0000000000c */
[----:B------:R-:W-:Y:S01]  /*0760*/  DFMA R14, R10, R12, R10 ;  /* 0x0000000c0a0e722b */ /* 0x000fe2000000000a */
[----:B------:R-:W-:Y:S01]  /*0770*/  SEL R13, R8, 0x63400000, !P0 ;  /* 0x63400000080d7807 */ /* 0x000fe20004000000 */
[----:B------:R-:W-:-:S03]  /*0780*/  IMAD.MOV.U32 R8, RZ, RZ, R4 ;  /* 0x000000ffff087224 */ /* 0x000fc600078e0004 */
[C-C-:B------:R-:W-:Y:S02]  /*0790*/  @!P1 LOP3.LUT R10, R13.reuse, 0x80000000, R5.reuse, 0xf8, !PT ;  /* 0x800000000d0a9812 */ /* 0x140fe400078ef805 */
[----:B------:R-:W-:Y:S01]  /*07a0*/  LOP3.LUT R9, R13, 0x800fffff, R5, 0xf8, !PT ;  /* 0x800fffff0d097812 */ /* 0x000fe200078ef805 */
[----:B------:R-:W-:Y:S01]  /*07b0*/  DFMA R18, R14, -R2, 1 ;  /* 0x3ff000000e12742b */ /* 0x000fe20000000802 */
[----:B------:R-:W-:Y:S01]  /*07c0*/  @!P1 LOP3.LUT R11, R10, 0x100000, RZ, 0xfc, !PT ;  /* 0x001000000a0b9812 */ /* 0x000fe200078efcff */
[----:B------:R-:W-:-:S06]  /*07d0*/  @!P1 IMAD.MOV.U32 R10, RZ, RZ, RZ ;  /* 0x000000ffff0a9224 */ /* 0x000fcc00078e00ff */
[----:B------:R-:W-:Y:S02]  /*07e0*/  @!P1 DFMA R8, R8, 2, -R10 ;  /* 0x400000000808982b */ /* 0x000fe4000000080a */
[----:B------:R-:W-:-:S08]  /*07f0*/  DFMA R10, R14, R18, R14 ;  /* 0x000000120e0a722b */ /* 0x000fd0000000000e */
[----:B------:R-:W-:Y:S01]  /*0800*/  @!P1 LOP3.LUT R17, R9, 0x7ff00000, RZ, 0xc0, !PT ;  /* 0x7ff0000009119812 */ /* 0x000fe200078ec0ff */
[----:B------:R-:W-:-:S04]  /*0810*/  DMUL R18, R10, R8 ;  /* 0x000000080a127228 */ /* 0x000fc80000000000 */
[----:B------:R-:W-:-:S04]  /*0820*/  VIADD R12, R17, 0xffffffff ;  /* 0xffffffff110c7836 */ /* 0x000fc80000000000 */
[----:B------:R-:W-:Y:S01]  /*0830*/  DFMA R14, R18, -R2, R8 ;  /* 0x80000002120e722b */ /* 0x000fe20000000008 */
[----:B------:R-:W-:-:S04]  /*0840*/  ISETP.GT.U32.AND P0, PT, R12, 0x7feffffe, PT ;  /* 0x7feffffe0c00780c */ /* 0x000fc80003f04070 */
[----:B------:R-:W-:-:S03]  /*0850*/  ISETP.GT.U32.OR P0, PT, R21, 0x7feffffe, P0 ;  /* 0x7feffffe1500780c */ /* 0x000fc60000704470 */
[----:B------:R-:W-:-:S10]  /*0860*/  DFMA R10, R10, R14, R18 ;  /* 0x0000000e0a0a722b */ /* 0x000fd40000000012 */
[----:B------:R-:W-:Y:S05]  /*0870*/  @P0 BRA `(.L_x_186) ;  /* 0x0000000000680947 */ /* 0x000fea0003800000 */
[----:B------:R-:W-:-:S05]  /*0880*/  IMAD.MOV.U32 R4, RZ, RZ, 0x40100000 ;  /* 0x40100000ff047424 */ /* 0x000fca00078e00ff */
[----:B------:R-:W-:-:S04]  /*0890*/  VIADDMNMX R7, R7, -R4, 0xb9600000, !PT ;  /* 0xb960000007077446 */ /* 0x000fc80007800904 */
[----:B------:R-:W-:-:S05]  /*08a0*/  VIMNMX R4, PT, PT, R7, 0x46a00000, PT ;  /* 0x46a0000007047848 */ /* 0x000fca0003fe0100 */
[----:B------:R-:W-:Y:S02]  /*08b0*/  IMAD.IADD R7, R4, 0x1, -R13 ;  /* 0x0000000104077824 */ /* 0x000fe400078e0a0d */
[----:B------:R-:W-:Y:S02]  /*08c0*/  IMAD.MOV.U32 R4, RZ, RZ, RZ ;  /* 0x000000ffff047224 */ /* 0x000fe400078e00ff */
[----:B------:R-:W-:-:S06]  /*08d0*/  VIADD R5, R7, 0x7fe00000 ;  /* 0x7fe0000007057836 */ /* 0x000fcc0000000000 */
[----:B------:R-:W-:-:S10]  /*08e0*/  DMUL R12, R10, R4 ;  /* 0x000000040a0c7228 */ /* 0x000fd40000000000 */
[----:B------:R-:W-:-:S13]  /*08f0*/  FSETP.GTU.AND P0, PT, |R13|, 1.469367938527859385e-39, PT ;  /* 0x001000000d00780b */ /* 0x000fda0003f0c200 */
[----:B------:R-:W-:Y:S05]  /*0900*/  @P0 BRA `(.L_x_187) ;  /* 0x0000000000880947 */ /* 0x000fea0003800000 */
[----:B------:R-:W-:Y:S01]  /*0910*/  DFMA R2, R10, -R2, R8 ;  /* 0x800000020a02722b */ /* 0x000fe20000000008 */
[----:B------:R-:W-:-:S09]  /*0920*/  IMAD.MOV.U32 R4, RZ, RZ, RZ ;  /* 0x000000ffff047224 */ /* 0x000fd200078e00ff */
[C---:B------:R-:W-:Y:S02]  /*0930*/  FSETP.NEU.AND P0, PT, R3.reuse, RZ, PT ;  /* 0x000000ff0300720b */ /* 0x040fe40003f0d000 */
[----:B------:R-:W-:-:S04]  /*0940*/  LOP3.LUT R2, R3, 0x40180000, RZ, 0x3c, !PT ;  /* 0x4018000003027812 */ /* 0x000fc800078e3cff */
[----:B------:R-:W-:-:S04]  /*0950*/  LOP3.LUT R9, R2, 0x80000000, RZ, 0xc0, !PT ;  /* 0x8000000002097812 */ /* 0x000fc800078ec0ff */
[----:B------:R-:W-:-:S03]  /*0960*/  LOP3.LUT R5, R9, R5, RZ, 0xfc, !PT ;  /* 0x0000000509057212 */ /* 0x000fc600078efcff */
[----:B------:R-:W-:Y:S05]  /*0970*/  @!P0 BRA `(.L_x_187) ;  /* 0x00000000006c8947 */ /* 0x000fea0003800000 */
[----:B------:R-:W-:Y:S01]  /*0980*/  IMAD.MOV R3, RZ, RZ, -R7 ;  /* 0x000000ffff037224 */ /* 0x000fe200078e0a07 */
[----:B------:R-:W-:Y:S01]  /*0990*/  DMUL.RP R4, R10, R4 ;  /* 0x000000040a047228 */ /* 0x000fe20000008000 */
[----:B------:R-:W-:Y:S01]  /*09a0*/  IMAD.MOV.U32 R2, RZ, RZ, RZ ;  /* 0x000000ffff027224 */ /* 0x000fe200078e00ff */
[----:B------:R-:W-:-:S05]  /*09b0*/  IADD3 R7, PT, PT, -R7, -0x43300000, RZ ;  /* 0xbcd0000007077810 */ /* 0x000fca0007ffe1ff */
[----:B------:R-:W-:-:S03]  /*09c0*/  DFMA R2, R12, -R2, R10 ;  /* 0x800000020c02722b */ /* 0x000fc6000000000a */
[----:B------:R-:W-:-:S07]  /*09d0*/  LOP3.LUT R9, R5, R9, RZ, 0x3c, !PT ;  /* 0x0000000905097212 */ /* 0x000fce00078e3cff */
[----:B------:R-:W-:-:S04]  /*09e0*/  FSETP.NEU.AND P0, PT, |R3|, R7, PT ;  /* 0x000000070300720b */ /* 0x000fc80003f0d200 */
[----:B------:R-:W-:Y:S02]  /*09f0*/  FSEL R12, R4, R12, !P0 ;  /* 0x0000000c040c7208 */ /* 0x000fe40004000000 */
[----:B------:R-:W-:Y:S01]  /*0a00*/  FSEL R13, R9, R13, !P0 ;  /* 0x0000000d090d7208 */ /* 0x000fe20004000000 */
[----:B------:R-:W-:Y:S06]  /*0a10*/  BRA `(.L_x_187) ;  /* 0x0000000000447947 */ /* 0x000fec0003800000 */
.L_x_186:
[----:B------:R-:W-:-:S14]  /*0a20*/  DSETP.NAN.AND P0, PT, R4, R4, PT ;  /* 0x000000040400722a */ /* 0x000fdc0003f08000 */
[----:B------:R-:W-:Y:S05]  /*0a30*/  @P0 BRA `(.L_x_188) ;  /* 0x0000000000340947 */ /* 0x000fea0003800000 */
[----:B------:R-:W-:Y:S01]  /*0a40*/  ISETP.NE.AND P0, PT, R17, R20, PT ;  /* 0x000000141100720c */ /* 0x000fe20003f05270 */
[----:B------:R-:W-:Y:S02]  /*0a50*/  IMAD.MOV.U32 R12, RZ, RZ, 0x0 ;  /* 0x00000000ff0c7424 */ /* 0x000fe400078e00ff */
[----:B------:R-:W-:-:S10]  /*0a60*/  IMAD.MOV.U32 R13, RZ, RZ, -0x80000 ;  /* 0xfff80000ff0d7424 */ /* 0x000fd400078e00ff */
[----:B------:R-:W-:Y:S05]  /*0a70*/  @!P0 BRA `(.L_x_187) ;  /* 0x00000000002c8947 */ /* 0x000fea0003800000 */
[----:B------:R-:W-:Y:S02]  /*0a80*/  ISETP.NE.AND P0, PT, R17, 0x7ff00000, PT ;  /* 0x7ff000001100780c */ /* 0x000fe40003f05270 */
[----:B------:R-:W-:Y:S02]  /*0a90*/  LOP3.LUT R4, R5, 0x40180000, RZ, 0x3c, !PT ;  /* 0x4018000005047812 */ /* 0x000fe400078e3cff */
[----:B------:R-:W-:Y:S02]  /*0aa0*/  ISETP.EQ.OR P0, PT, R20, RZ, !P0 ;  /* 0x000000ff1400720c */ /* 0x000fe40004702670 */
[----:B------:R-:W-:-:S11]  /*0ab0*/  LOP3.LUT R13, R4, 0x80000000, RZ, 0xc0, !PT ;  /* 0x80000000040d7812 */ /* 0x000fd600078ec0ff */
[----:B------:R-:W-:Y:S01]  /*0ac0*/  @P0 LOP3.LUT R2, R13, 0x7ff00000, RZ, 0xfc, !PT ;  /* 0x7ff000000d020812 */ /* 0x000fe200078efcff */
[----:B------:R-:W-:Y:S02]  /*0ad0*/  @!P0 IMAD.MOV.U32 R12, RZ, RZ, RZ ;  /* 0x000000ffff0c8224 */ /* 0x000fe400078e00ff */
[----:B------:R-:W-:Y:S02]  /*0ae0*/  @P0 IMAD.MOV.U32 R12, RZ, RZ, RZ ;  /* 0x000000ffff0c0224 */ /* 0x000fe400078e00ff */
[----:B------:R-:W-:Y:S01]  /*0af0*/  @P0 IMAD.MOV.U32 R13, RZ, RZ, R2 ;  /* 0x000000ffff0d0224 */ /* 0x000fe200078e0002 */
[----:B------:R-:W-:Y:S06]  /*0b00*/  BRA `(.L_x_187) ;  /* 0x0000000000087947 */ /* 0x000fec0003800000 */
.L_x_188:
[----:B------:R-:W-:Y:S01]  /*0b10*/  LOP3.LUT R13, R5, 0x80000, RZ, 0xfc, !PT ;  /* 0x00080000050d7812 */ /* 0x000fe200078efcff */
[----:B------:R-:W-:-:S07]  /*0b20*/  IMAD.MOV.U32 R12, RZ, RZ, R4 ;  /* 0x000000ffff0c7224 */ /* 0x000fce00078e0004 */
.L_x_187:
[----:B------:R-:W-:Y:S05]  /*0b30*/  BSYNC.RECONVERGENT B1 ;  /* 0x0000000000017941 */ /* 0x000fea0003800200 */
.L_x_185:
[----:B------:R-:W-:Y:S02]  /*0b40*/  IMAD.MOV.U32 R7, RZ, RZ, 0x0 ;  /* 0x00000000ff077424 */ /* 0x000fe400078e00ff */
[----:B------:R-:W-:Y:S02]  /*0b50*/  IMAD.MOV.U32 R2, RZ, RZ, R12 ;  /* 0x000000ffff027224 */ /* 0x000fe400078e000c */
[----:B------:R-:W-:Y:S01]  /*0b60*/  IMAD.MOV.U32 R3, RZ, RZ, R13 ;  /* 0x000000ffff037224 */ /* 0x000fe200078e000d */
[----:B------:R-:W-:Y:S06]  /*0b70*/  RET.REL.NODEC R6 `(_Z6updatePKdPdmmm) ;  /* 0xfffffff406207950 */ /* 0x000fec0003c3ffff */
.L_x_189:
        /* <DEDUP_REMOVED lines=16> */
.L_x_190:


//--------------------- .nv.shared._ZN3cub18CUB_300001_SM_10006detail6reduce28DeviceReduceSingleTileKernelINS2_10policy_hubIdyN4cuda3std3__44plusIdEEE10Policy1000EPdSC_iS9_ddNS7_10__identityEEEvT0_T1_T2_T3_T4_T6_ --------------------------
	.section	.nv.shared._ZN3cub18CUB_300001_SM_10006detail6reduce28DeviceReduceSingleTileKernelINS2_10policy_hubIdyN4cuda3std3__44plusIdEEE10Policy1000EPdSC_iS9_ddNS7_10__identityEEEvT0_T1_T2_T3_T4_T6_,"aw",@nobits
	.sectionflags	@""
	.align	8
.nv.shared._ZN3cub18CUB_300001_SM_10006detail6reduce28DeviceReduceSingleTileKernelINS2_10policy_hubIdyN4cuda3std3__44plusIdEEE10Policy1000EPdSC_iS9_ddNS7_10__identityEEEvT0_T1_T2_T3_T4_T6_:
	.zero		1176


//--------------------- .nv.shared.reserved.0     --------------------------
	.section	.nv.shared.reserved.0,"aw",@nobits
	.weak		__nv_reservedSMEM_offset_0_alias
	.size		__nv_reservedSMEM_offset_0_alias, 0, 64
	.other		__nv_reservedSMEM_offset_0_alias,@"STO_CUDA_RESERVED_SHARED STV_DEFAULT"
__nv_reservedSMEM_offset_0_alias:
	.zero		0
	.zero		64


//--------------------- .nv.global                --------------------------
	.section	.nv.global,"aw",@nobits
.nv.global:
	.type		_ZN34_INTERNAL_6fb2098a_4_k_cu_bfea074a6thrust24THRUST_300001_SM_1000_NS12placeholders2_8E,@object
	.size		_ZN34_INTERNAL_6fb2098a_4_k_cu_bfea074a6thrust24THRUST_300001_SM_1000_NS12placeholders2_8E,(_ZN34_INTERNAL_6fb2098a_4_k_cu_bfea074a4cuda3std3__436_GLOBAL__N__6fb2098a_4_k_cu_bfea074a6ignoreE - _ZN34_INTERNAL_6fb2098a_4_k_cu_bfea074a6thrust24THRUST_300001_SM_1000_NS12placeholders2_8E)
_ZN34_INTERNAL_6fb2098a_4_k_cu_bfea074a6thrust24THRUST_300001_SM_1000_NS12placeholders2_8E:
	.zero		1
	.type		_ZN34_INTERNAL_6fb2098a_4_k_cu_bfea074a4cuda3std3__436_GLOBAL__N__6fb2098a_4_k_cu_bfea074a6ignoreE,@object
	.size		_ZN34_INTERNAL_6fb2098a_4_k_cu_bfea074a4cuda3std3__436_GLOBAL__N__6fb2098a_4_k_cu_bfea074a6ignoreE,(_ZN34_INTERNAL_6fb2098a_4_k_cu_bfea074a4cuda3std6ranges3__45__cpo4dataE - _ZN34_INTERNAL_6fb2098a_4_k_cu_bfea074a4cuda3std3__436_GLOBAL__N__6fb2098a_4_k_cu_bfea074a6ignoreE)
_ZN34_INTERNAL_6fb2098a_4_k_cu_bfea074a4cuda3std3__436_GLOBAL__N__6fb2098a_4_k_cu_bfea074a6ignoreE:
	.zero		1
	.type		_ZN34_INTERNAL_6fb2098a_4_k_cu_bfea074a4cuda3std6ranges3__45__cpo4dataE,@object
	.size		_ZN34_INTERNAL_6fb2098a_4_k_cu_bfea074a4cuda3std6ranges3__45__cpo4dataE,(_ZN34_INTERNAL_6fb2098a_4_k_cu_bfea074a6thrust24THRUST_300001_SM_1000_NS6system3cpp3parE - _ZN34_INTERNAL_6fb2098a_4_k_cu_bfea074a4cuda3std6ranges3__45__cpo4dataE)
_ZN34_INTERNAL_6fb2098a_4_k_cu_bfea074a4cuda3std6ranges3__45__cpo4dataE:
	.zero		1
	.type		_ZN34_INTERNAL_6fb2098a_4_k_cu_bfea074a6thrust24THRUST_300001_SM_1000_NS6system3cpp3parE,@object
	.size		_ZN34_INTERNAL_6fb2098a_4_k_cu_bfea074a6thrust24THRUST_300001_SM_1000_NS6system3cpp3parE,(_ZN34_INTERNAL_6fb2098a_4_k_cu_bfea074a4cuda3std3__45__cpo5beginE - _ZN34_INTERNAL_6fb2098a_4_k_cu_bfea074a6thrust24THRUST_300001_SM_1000_NS6system3cpp3parE)
_ZN34_INTERNAL_6fb2098a_4_k_cu_bfea074a6thrust24THRUST_300001_SM_1000_NS6system3cpp3parE:
	.zero		1
	.type		_ZN34_INTERNAL_6fb2098a_4_k_cu_bfea074a4cuda3std3__45__cpo5beginE,@object
	.size		_ZN34_INTERNAL_6fb2098a_4_k_cu_bfea074a4cuda3std3__45__cpo5beginE,(_ZN34_INTERNAL_6fb2098a_4_k_cu_bfea074a4cuda3std6ranges3__45__cpo5beginE - _ZN34_INTERNAL_6fb2098a_4_k_cu_bfea074a4cuda3std3__45__cpo5beginE)
_ZN34_INTERNAL_6fb2098a_4_k_cu_bfea074a4cuda3std3__45__cpo5beginE:
	.zero		1
	.type		_ZN34_INTERNAL_6fb2098a_4_k_cu_bfea074a4cuda3std6ranges3__45__cpo5beginE,@object
	.size		_ZN34_INTERNAL_6fb2098a_4_k_cu_bfea074a4cuda3std6ranges3__45__cpo5beginE,(_ZN34_INTERNAL_6fb2098a_4_k_cu_bfea074a6thrust24THRUST_300001_SM_1000_NS6deviceE - _ZN34_INTERNAL_6fb2098a_4_k_cu_bfea074a4cuda3std6ranges3__45__cpo5beginE)
_ZN34_INTERNAL_6fb2098a_4_k_cu_bfea074a4cuda3std6ranges3__45__cpo5beginE:
	.zero		1
	.type		_ZN34_INTERNAL_6fb2098a_4_k_cu_bfea074a6thrust24THRUST_300001_SM_1000_NS6deviceE,@object
	.size		_ZN34_INTERNAL_6fb2098a_4_k_cu_bfea074a6thrust24THRUST_300001_SM_1000_NS6deviceE,(_ZN34_INTERNAL_6fb2098a_4_k_cu_bfea074a4cuda3std3__47nulloptE - _ZN34_INTERNAL_6fb2098a_4_k_cu_bfea074a6thrust24THRUST_300001_SM_1000_NS6deviceE)
_ZN34_INTERNAL_6fb2098a_4_k_cu_bfea074a6thrust24THRUST_300001_SM_1000_NS6deviceE:
	.zero		1
	.type		_ZN34_INTERNAL_6fb2098a_4_k_cu_bfea074a4cuda3std3__47nulloptE,@object
	.size		_ZN34_INTERNAL_6fb2098a_4_k_cu_bfea074a4cuda3std3__47nulloptE,(_ZN34_INTERNAL_6fb2098a_4_k_cu_bfea074a4cuda3std6ranges3__45__cpo8distanceE - _ZN34_INTERNAL_6fb2098a_4_k_cu_bfea074a4cuda3std3__47nulloptE)
_ZN34_INTERNAL_6fb2098a_4_k_cu_bfea074a4cuda3std3__47nulloptE:
	.zero		1
	.type		_ZN34_INTERNAL_6fb2098a_4_k_cu_bfea074a4cuda3std6ranges3__45__cpo8distanceE,@object
	.size		_ZN34_INTERNAL_6fb2098a_4_k_cu_bfea074a4cuda3std6ranges3__45__cpo8distanceE,(_ZN34_INTERNAL_6fb2098a_4_k_cu_bfea074a6thrust24THRUST_300001_SM_1000_NS12placeholders2_4E - _ZN34_INTERNAL_6fb2098a_4_k_cu_bfea074a4cuda3std6ranges3__45__cpo8distanceE)
_ZN34_INTERNAL_6fb2098a_4_k_cu_bfea074a4cuda3std6ranges3__45__cpo8distanceE:
	.zero		1
	.type		_ZN34_INTERNAL_6fb2098a_4_k_cu_bfea074a6thrust24THRUST_300001_SM_1000_NS12placeholders2_4E,@object
	.size		_ZN34_INTERNAL_6fb2098a_4_k_cu_bfea074a6thrust24THRUST_300001_SM_1000_NS12placeholders2_4E,(_ZN34_INTERNAL_6fb2098a_4_k_cu_bfea074a4cuda3std3__45__cpo6rbeginE - _ZN34_INTERNAL_6fb2098a_4_k_cu_bfea074a6thrust24THRUST_300001_SM_1000_NS12placeholders2_4E)
_ZN34_INTERNAL_6fb2098a_4_k_cu_bfea074a6thrust24THRUST_300001_SM_1000_NS12placeholders2_4E:
	.zero		1
	.type		_ZN34_INTERNAL_6fb2098a_4_k_cu_bfea074a4cuda3std3__45__cpo6rbeginE,@object
	.size		_ZN34_INTERNAL_6fb2098a_4_k_cu_bfea074a4cuda3std3__45__cpo6rbeginE,(_ZN34_INTERNAL_6fb2098a_4_k_cu_bfea074a4cuda3std6ranges3__45__cpo7advanceE - _ZN34_INTERNAL_6fb2098a_4_k_cu_bfea074a4cuda3std3__45__cpo6rbeginE)
_ZN34_INTERNAL_6fb2098a_4_k_cu_bfea074a4cuda3std3__45__cpo6rbeginE:
	.zero		1
	.type		_ZN34_INTERNAL_6fb2098a_4_k_cu_bfea074a4cuda3std6ranges3__45__cpo7advanceE,@object
	.size		_ZN34_INTERNAL_6fb2098a_4_k_cu_bfea074a4cuda3std6ranges3__45__cpo7advanceE,(_ZN34_INTERNAL_6fb2098a_4_k_cu_bfea074a6thrust24THRUST_300001_SM_1000_NS12placeholders3_10E - _ZN34_INTERNAL_6fb2098a_4_k_cu_bfea074a4cuda3std6ranges3__45__cpo7advanceE)
_ZN34_INTERNAL_6fb2098a_4_k_cu_bfea074a4cuda3std6ranges3__45__cpo7advanceE:
	.zero		1
	.type		_ZN34_INTERNAL_6fb2098a_4_k_cu_bfea074a6thrust24THRUST_300001_SM_1000_NS12placeholders3_10E,@object
	.size		_ZN34_INTERNAL_6fb2098a_4_k_cu_bfea074a6thrust24THRUST_300001_SM_1000_NS12placeholders3_10E,(_ZN34_INTERNAL_6fb2098a_4_k_cu_bfea074a4cuda3std3__48in_placeE - _ZN34_INTERNAL_6fb2098a_4_k_cu_bfea074a6thrust24THRUST_300001_SM_1000_NS12placeholders3_10E)
_ZN34_INTERNAL_6fb2098a_4_k_cu_bfea074a6thrust24THRUST_300001_SM_1000_NS12placeholders3_10E:
	.zero		1
	.type		_ZN34_INTERNAL_6fb2098a_4_k_cu_bfea074a4cuda3std3__48in_placeE,@object
	.size		_ZN34_INTERNAL_6fb2098a_4_k_cu_bfea074a4cuda3std3__48in_placeE,(_ZN34_INTERNAL_6fb2098a_4_k_cu_bfea074a4cuda3std6ranges3__45__cpo4sizeE - _ZN34_INTERNAL_6fb2098a_4_k_cu_bfea074a4cuda3std3__48in_placeE)
_ZN34_INTERNAL_6fb2098a_4_k_cu_bfea074a4cuda3std3__48in_placeE:
	.zero		1
	.type		_ZN34_INTERNAL_6fb2098a_4_k_cu_bfea074a4cuda3std6ranges3__45__cpo4sizeE,@object
	.size		_ZN34_INTERNAL_6fb2098a_4_k_cu_bfea074a4cuda3std6ranges3__45__cpo4sizeE,(_ZN34_INTERNAL_6fb2098a_4_k_cu_bfea074a6thrust24THRUST_300001_SM_1000_NS12placeholders2_2E - _ZN34_INTERNAL_6fb2098a_4_k_cu_bfea074a4cuda3std6ranges3__45__cpo4sizeE)
_ZN34_INTERNAL_6fb2098a_4_k_cu_bfea074a4cuda3std6ranges3__45__cpo4sizeE:
	.zero		1
	.type		_ZN34_INTERNAL_6fb2098a_4_k_cu_bfea074a6thrust24THRUST_300001_SM_1000_NS12placeholders2_2E,@object
	.size		_ZN34_INTERNAL_6fb2098a_4_k_cu_bfea074a6thrust24THRUST_300001_SM_1000_NS12placeholders2_2E,(_ZN34_INTERNAL_6fb2098a_4_k_cu_bfea074a4cuda3std3__45__cpo6cbeginE - _ZN34_INTERNAL_6fb2098a_4_k_cu_bfea074a6thrust24THRUST_300001_SM_1000_NS12placeholders2_2E)
_ZN34_INTERNAL_6fb2098a_4_k_cu_bfea074a6thrust24THRUST_300001_SM_1000_NS12placeholders2_2E:
	.zero		1
	.type		_ZN34_INTERNAL_6fb2098a_4_k_cu_bfea074a4cuda3std3__45__cpo6cbeginE,@object
	.size		_ZN34_INTERNAL_6fb2098a_4_k_cu_bfea074a4cuda3std3__45__cpo6cbeginE,(_ZN34_INTERNAL_6fb2098a_4_k_cu_bfea074a4cuda3std6ranges3__45__cpo6cbeginE - _ZN34_INTERNAL_6fb2098a_4_k_cu_bfea074a4cuda3std3__45__cpo6cbeginE)
_ZN34_INTERNAL_6fb2098a_4_k_cu_bfea074a4cuda3std3__45__cpo6cbeginE:
	.zero		1
	.type		_ZN34_INTERNAL_6fb2098a_4_k_cu_bfea074a4cuda3std6ranges3__45__cpo6cbeginE,@object
	.size		_ZN34_INTERNAL_6fb2098a_4_k_cu_bfea074a4cuda3std6ranges3__45__cpo6cbeginE,(_ZN34_INTERNAL_6fb2098a_4_k_cu_bfea074a6thrust24THRUST_300001_SM_1000_NS12placeholders2_6E - _ZN34_INTERNAL_6fb2098a_4_k_cu_bfea074a4cuda3std6ranges3__45__cpo6cbeginE)
_ZN34_INTERNAL_6fb2098a_4_k_cu_bfea074a4cuda3std6ranges3__45__cpo6cbeginE:
	.zero		1
	.type		_ZN34_INTERNAL_6fb2098a_4_k_cu_bfea074a6thrust24THRUST_300001_SM_1000_NS12placeholders2_6E,@object
	.size		_ZN34_INTERNAL_6fb2098a_4_k_cu_bfea074a6thrust24THRUST_300001_SM_1000_NS12placeholders2_6E,(_ZN34_INTERNAL_6fb2098a_4_k_cu_bfea074a4cuda3std3__45__cpo7crbeginE - _ZN34_INTERNAL_6fb2098a_4_k_cu_bfea074a6thrust24THRUST_300001_SM_1000_NS12placeholders2_6E)
_ZN34_INTERNAL_6fb2098a_4_k_cu_bfea074a6thrust24THRUST_300001_SM_1000_NS12placeholders2_6E:
	.zero		1
	.type		_ZN34_INTERNAL_6fb2098a_4_k_cu_bfea074a4cuda3std3__45__cpo7crbeginE,@object
	.size		_ZN34_INTERNAL_6fb2098a_4_k_cu_bfea074a4cuda3std3__45__cpo7crbeginE,(_ZN34_INTERNAL_6fb2098a_4_k_cu_bfea074a4cuda3std6ranges3__45__cpo4nextE - _ZN34_INTERNAL_6fb2098a_4_k_cu_bfea074a4cuda3std3__45__cpo7crbeginE)
_ZN34_INTERNAL_6fb2098a_4_k_cu_bfea074a4cuda3std3__45__cpo7crbeginE:
	.zero		1
	.type		_ZN34_INTERNAL_6fb2098a_4_k_cu_bfea074a4cuda3std6ranges3__45__cpo4nextE,@object
	.size		_ZN34_INTERNAL_6fb2098a_4_k_cu_bfea074a4cuda3std6ranges3__45__cpo4nextE,(_ZN34_INTERNAL_6fb2098a_4_k_cu_bfea074a4cuda3std6ranges3__45__cpo4swapE - _ZN34_INTERNAL_6fb2098a_4_k_cu_bfea074a4cuda3std6ranges3__45__cpo4nextE)
_ZN34_INTERNAL_6fb2098a_4_k_cu_bfea074a4cuda3std6ranges3__45__cpo4nextE:
	.zero		1
	.type		_ZN34_INTERNAL_6fb2098a_4_k_cu_bfea074a4cuda3std6ranges3__45__cpo4swapE,@object
	.size		_ZN34_INTERNAL_6fb2098a_4_k_cu_bfea074a4cuda3std6ranges3__45__cpo4swapE,(_ZN34_INTERNAL_6fb2098a_4_k_cu_bfea074a6thrust24THRUST_300001_SM_1000_NS8cuda_cub10par_nosyncE - _ZN34_INTERNAL_6fb2098a_4_k_cu_bfea074a4cuda3std6ranges3__45__cpo4swapE)
_ZN34_INTERNAL_6fb2098a_4_k_cu_bfea074a4cuda3std6ranges3__45__cpo4swapE:
	.zero		1
	.type		_ZN34_INTERNAL_6fb2098a_4_k_cu_bfea074a6thrust24THRUST_300001_SM_1000_NS8cuda_cub10par_nosyncE,@object
	.size		_ZN34_INTERNAL_6fb2098a_4_k_cu_bfea074a6thrust24THRUST_300001_SM_1000_NS8cuda_cub10par_nosyncE,(_ZN34_INTERNAL_6fb2098a_4_k_cu_bfea074a6thrust24THRUST_300001_SM_1000_NS3seqE - _ZN34_INTERNAL_6fb2098a_4_k_cu_bfea074a6thrust24THRUST_300001_SM_1000_NS8cuda_cub10par_nosyncE)
_ZN34_INTERNAL_6fb2098a_4_k_cu_bfea074a6thrust24THRUST_300001_SM_1000_NS8cuda_cub10par_nosyncE:
	.zero		1
	.type		_ZN34_INTERNAL_6fb2098a_4_k_cu_bfea074a6thrust24THRUST_300001_SM_1000_NS3seqE,@object
	.size		_ZN34_INTERNAL_6fb2098a_4_k_cu_bfea074a6thrust24THRUST_300001_SM_1000_NS3seqE,(_ZN34_INTERNAL_6fb2098a_4_k_cu_bfea074a4cuda3std3__420unreachable_sentinelE - _ZN34_INTERNAL_6fb2098a_4_k_cu_bfea074a6thrust24THRUST_300001_SM_1000_NS3seqE)
_ZN34_INTERNAL_6fb2098a_4_k_cu_bfea074a6thrust24THRUST_300001_SM_1000_NS3seqE:
	.zero		1
	.type		_ZN34_INTERNAL_6fb2098a_4_k_cu_bfea074a4cuda3std3__420unreachable_sentinelE,@object
	.size		_ZN34_INTERNAL_6fb2098a_4_k_cu_bfea074a4cuda3std3__420unreachable_sentinelE,(_ZN34_INTERNAL_6fb2098a_4_k_cu_bfea074a4cuda3std6ranges3__45__cpo5ssizeE - _ZN34_INTERNAL_6fb2098a_4_k_cu_bfea074a4cuda3std3__420unreachable_sentinelE)
_ZN34_INTERNAL_6fb2098a_4_k_cu_bfea074a4cuda3std3__420unreachable_sentinelE:
	.zero		1
	.type		_ZN34_INTERNAL_6fb2098a_4_k_cu_bfea074a4cuda3std6ranges3__45__cpo5ssizeE,@object
	.size		_ZN34_INTERNAL_6fb2098a_4_k_cu_bfea074a4cuda3std6ranges3__45__cpo5ssizeE,(_ZN34_INTERNAL_6fb2098a_4_k_cu_bfea074a6thrust24THRUST_300001_SM_1000_NS12placeholders2_3E - _ZN34_INTERNAL_6fb2098a_4_k_cu_bfea074a4cuda3std6ranges3__45__cpo5ssizeE)
_ZN34_INTERNAL_6fb2098a_4_k_cu_bfea074a4cuda3std6ranges3__45__cpo5ssizeE:
	.zero		1
	.type		_ZN34_INTERNAL_6fb2098a_4_k_cu_bfea074a6thrust24THRUST_300001_SM_1000_NS12placeholders2_3E,@object
	.size		_ZN34_INTERNAL_6fb2098a_4_k_cu_bfea074a6thrust24THRUST_300001_SM_1000_NS12placeholders2_3E,(_ZN34_INTERNAL_6fb2098a_4_k_cu_bfea074a4cuda3std3__45__cpo4cendE - _ZN34_INTERNAL_6fb2098a_4_k_cu_bfea074a6thrust24THRUST_300001_SM_1000_NS12placeholders2_3E)
_ZN34_INTERNAL_6fb2098a_4_k_cu_bfea074a6thrust24THRUST_300001_SM_1000_NS12placeholders2_3E:
	.zero		1
	.type		_ZN34_INTERNAL_6fb2098a_4_k_cu_bfea074a4cuda3std3__45__cpo4cendE,@object
	.size		_ZN34_INTERNAL_6fb2098a_4_k_cu_bfea074a4cuda3std3__45__cpo4cendE,(_ZN34_INTERNAL_6fb2098a_4_k_cu_bfea074a4cuda3std6ranges3__45__cpo4cendE - _ZN34_INTERNAL_6fb2098a_4_k_cu_bfea074a4cuda3std3__45__cpo4cendE)
_ZN34_INTERNAL_6fb2098a_4_k_cu_bfea074a4cuda3std3__45__cpo4cendE:
	.zero		1
	.type		_ZN34_INTERNAL_6fb2098a_4_k_cu_bfea074a4cuda3std6ranges3__45__cpo4cendE,@object
	.size		_ZN34_INTERNAL_6fb2098a_4_k_cu_bfea074a4cuda3std6ranges3__45__cpo4cendE,(_ZN34_INTERNAL_6fb2098a_4_k_cu_bfea074a6thrust24THRUST_300001_SM_1000_NS12placeholders2_7E - _ZN34_INTERNAL_6fb2098a_4_k_cu_bfea074a4cuda3std6ranges3__45__cpo4cendE)
_ZN34_INTERNAL_6fb2098a_4_k_cu_bfea074a4cuda3std6ranges3__45__cpo4cendE:
	.zero		1
	.type		_ZN34_INTERNAL_6fb2098a_4_k_cu_bfea074a6thrust24THRUST_300001_SM_1000_NS12placeholders2_7E,@object
	.size		_ZN34_INTERNAL_6fb2098a_4_k_cu_bfea074a6thrust24THRUST_300001_SM_1000_NS12placeholders2_7E,(_ZN34_INTERNAL_6fb2098a_4_k_cu_bfea074a4cuda3std3__45__cpo5crendE - _ZN34_INTERNAL_6fb2098a_4_k_cu_bfea074a6thrust24THRUST_300001_SM_1000_NS12placeholders2_7E)
_ZN34_INTERNAL_6fb2098a_4_k_cu_bfea074a6thrust24THRUST_300001_SM_1000_NS12placeholders2_7E:
	.zero		1
	.type		_ZN34_INTERNAL_6fb2098a_4_k_cu_bfea074a4cuda3std3__45__cpo5crendE,@object
	.size		_ZN34_INTERNAL_6fb2098a_4_k_cu_bfea074a4cuda3std3__45__cpo5crendE,(_ZN34_INTERNAL_6fb2098a_4_k_cu_bfea074a4cuda3std6ranges3__45__cpo4prevE - _ZN34_INTERNAL_6fb2098a_4_k_cu_bfea074a4cuda3std3__45__cpo5crendE)
_ZN34_INTERNAL_6fb2098a_4_k_cu_bfea074a4cuda3std3__45__cpo5crendE:
	.zero		1
	.type		_ZN34_INTERNAL_6fb2098a_4_k_cu_bfea074a4cuda3std6ranges3__45__cpo4prevE,@object
	.size		_ZN34_INTERNAL_6fb2098a_4_k_cu_bfea074a4cuda3std6ranges3__45__cpo4prevE,(_ZN34_INTERNAL_6fb2098a_4_k_cu_bfea074a4cuda3std6ranges3__45__cpo9iter_moveE - _ZN34_INTERNAL_6fb2098a_4_k_cu_bfea074a4cuda3std6ranges3__45__cpo4prevE)
_ZN34_INTERNAL_6fb2098a_4_k_cu_bfea074a4cuda3std6ranges3__45__cpo4prevE:
	.zero		1
	.type		_ZN34_INTERNAL_6fb2098a_4_k_cu_bfea074a4cuda3std6ranges3__45__cpo9iter_moveE,@object
	.size		_ZN34_INTERNAL_6fb2098a_4_k_cu_bfea074a4cuda3std6ranges3__45__cpo9iter_moveE,(_ZN34_INTERNAL_6fb2098a_4_k_cu_bfea074a6thrust24THRUST_300001_SM_1000_NS6system6detail10sequential3seqE - _ZN34_INTERNAL_6fb2098a_4_k_cu_bfea074a4cuda3std6ranges3__45__cpo9iter_moveE)
_ZN34_INTERNAL_6fb2098a_4_k_cu_bfea074a4cuda3std6ranges3__45__cpo9iter_moveE:
	.zero		1
	.type		_ZN34_INTERNAL_6fb2098a_4_k_cu_bfea074a6thrust24THRUST_300001_SM_1000_NS6system6detail10sequential3seqE,@object
	.size		_ZN34_INTERNAL_6fb2098a_4_k_cu_bfea074a6thrust24THRUST_300001_SM_1000_NS6system6detail10sequential3seqE,(_ZN34_INTERNAL_6fb2098a_4_k_cu_bfea074a6thrust24THRUST_300001_SM_1000_NS12placeholders2_9E - _ZN34_INTERNAL_6fb2098a_4_k_cu_bfea074a6thrust24THRUST_300001_SM_1000_NS6system6detail10sequential3seqE)
_ZN34_INTERNAL_6fb2098a_4_k_cu_bfea074a6thrust24THRUST_300001_SM_1000_NS6system6detail10sequential3seqE:
	.zero		1
	.type		_ZN34_INTERNAL_6fb2098a_4_k_cu_bfea074a6thrust24THRUST_300001_SM_1000_NS12placeholders2_9E,@object
	.size		_ZN34_INTERNAL_6fb2098a_4_k_cu_bfea074a6thrust24THRUST_300001_SM_1000_NS12placeholders2_9E,(_ZN34_INTERNAL_6fb2098a_4_k_cu_bfea074a4cuda3std3__419piecewise_constructE - _ZN34_INTERNAL_6fb2098a_4_k_cu_bfea074a6thrust24THRUST_300001_SM_1000_NS12placeholders2_9E)
_ZN34_INTERNAL_6fb2098a_4_k_cu_bfea074a6thrust24THRUST_300001_SM_1000_NS12placeholders2_9E:
	.zero		1
	.type		_ZN34_INTERNAL_6fb2098a_4_k_cu_bfea074a4cuda3std3__419piecewise_constructE,@object
	.size		_ZN34_INTERNAL_6fb2098a_4_k_cu_bfea074a4cuda3std3__419piecewise_constructE,(_ZN34_INTERNAL_6fb2098a_4_k_cu_bfea074a4cuda3std6ranges3__45__cpo5cdataE - _ZN34_INTERNAL_6fb2098a_4_k_cu_bfea074a4cuda3std3__419piecewise_constructE)
_ZN34_INTERNAL_6fb2098a_4_k_cu_bfea074a4cuda3std3__419piecewise_constructE:
	.zero		1
	.type		_ZN34_INTERNAL_6fb2098a_4_k_cu_bfea074a4cuda3std6ranges3__45__cpo5cdataE,@object
	.size		_ZN34_INTERNAL_6fb2098a_4_k_cu_bfea074a4cuda3std6ranges3__45__cpo5cdataE,(_ZN34_INTERNAL_6fb2098a_4_k_cu_bfea074a6thrust24THRUST_300001_SM_1000_NS12placeholders2_1E - _ZN34_INTERNAL_6fb2098a_4_k_cu_bfea074a4cuda3std6ranges3__45__cpo5cdataE)
_ZN34_INTERNAL_6fb2098a_4_k_cu_bfea074a4cuda3std6ranges3__45__cpo5cdataE:
	.zero		1
	.type		_ZN34_INTERNAL_6fb2098a_4_k_cu_bfea074a6thrust24THRUST_300001_SM_1000_NS12placeholders2_1E,@object
	.size		_ZN34_INTERNAL_6fb2098a_4_k_cu_bfea074a6thrust24THRUST_300001_SM_1000_NS12placeholders2_1E,(_ZN34_INTERNAL_6fb2098a_4_k_cu_bfea074a4cuda3std3__45__cpo3endE - _ZN34_INTERNAL_6fb2098a_4_k_cu_bfea074a6thrust24THRUST_300001_SM_1000_NS12placeholders2_1E)
_ZN34_INTERNAL_6fb2098a_4_k_cu_bfea074a6thrust24THRUST_300001_SM_1000_NS12placeholders2_1E:
	.zero		1
	.type		_ZN34_INTERNAL_6fb2098a_4_k_cu_bfea074a4cuda3std3__45__cpo3endE,@object
	.size		_ZN34_INTERNAL_6fb2098a_4_k_cu_bfea074a4cuda3std3__45__cpo3endE,(_ZN34_INTERNAL_6fb2098a_4_k_cu_bfea074a4cuda3std6ranges3__45__cpo3endE - _ZN34_INTERNAL_6fb2098a_4_k_cu_bfea074a4cuda3std3__45__cpo3endE)
_ZN34_INTERNAL_6fb2098a_4_k_cu_bfea074a4cuda3std3__45__cpo3endE:
	.zero		1
	.type		_ZN34_INTERNAL_6fb2098a_4_k_cu_bfea074a4cuda3std6ranges3__45__cpo3endE,@object
	.size		_ZN34_INTERNAL_6fb2098a_4_k_cu_bfea074a4cuda3std6ranges3__45__cpo3endE,(_ZN34_INTERNAL_6fb2098a_4_k_cu_bfea074a6thrust24THRUST_300001_SM_1000_NS12placeholders2_5E - _ZN34_INTERNAL_6fb2098a_4_k_cu_bfea074a4cuda3std6ranges3__45__cpo3endE)
_ZN34_INTERNAL_6fb2098a_4_k_cu_bfea074a4cuda3std6ranges3__45__cpo3endE:
	.zero		1
	.type		_ZN34_INTERNAL_6fb2098a_4_k_cu_bfea074a6thrust24THRUST_300001_SM_1000_NS12placeholders2_5E,@object
	.size		_ZN34_INTERNAL_6fb2098a_4_k_cu_bfea074a6thrust24THRUST_300001_SM_1000_NS12placeholders2_5E,(_ZN34_INTERNAL_6fb2098a_4_k_cu_bfea074a4cuda3std3__45__cpo4rendE - _ZN34_INTERNAL_6fb2098a_4_k_cu_bfea074a6thrust24THRUST_300001_SM_1000_NS12placeholders2_5E)
_ZN34_INTERNAL_6fb2098a_4_k_cu_bfea074a6thrust24THRUST_300001_SM_1000_NS12placeholders2_5E:
	.zero		1
	.type		_ZN34_INTERNAL_6fb2098a_4_k_cu_bfea074a4cuda3std3__45__cpo4rendE,@object
	.size		_ZN34_INTERNAL_6fb2098a_4_k_cu_bfea074a4cuda3std3__45__cpo4rendE,(_ZN34_INTERNAL_6fb2098a_4_k_cu_bfea074a4cuda3std6ranges3__45__cpo9iter_swapE - _ZN34_INTERNAL_6fb2098a_4_k_cu_bfea074a4cuda3std3__45__cpo4rendE)
_ZN34_INTERNAL_6fb2098a_4_k_cu_bfea074a4cuda3std3__45__cpo4rendE:
	.zero		1
	.type		_ZN34_INTERNAL_6fb2098a_4_k_cu_bfea074a4cuda3std6ranges3__45__cpo9iter_swapE,@object
	.size		_ZN34_INTERNAL_6fb2098a_4_k_cu_bfea074a4cuda3std6ranges3__45__cpo9iter_swapE,(_ZN34_INTERNAL_6fb2098a_4_k_cu_bfea074a4cuda3std3__48unexpectE - _ZN34_INTERNAL_6fb2098a_4_k_cu_bfea074a4cuda3std6ranges3__45__cpo9iter_swapE)
_ZN34_INTERNAL_6fb2098a_4_k_cu_bfea074a4cuda3std6ranges3__45__cpo9iter_swapE:
	.zero		1
	.type		_ZN34_INTERNAL_6fb2098a_4_k_cu_bfea074a4cuda3std3__48unexpectE,@object
	.size		_ZN34_INTERNAL_6fb2098a_4_k_cu_bfea074a4cuda3std3__48unexpectE,(_ZN34_INTERNAL_6fb2098a_4_k_cu_bfea074a6thrust24THRUST_300001_SM_1000_NS8cuda_cub3parE - _ZN34_INTERNAL_6fb2098a_4_k_cu_bfea074a4cuda3std3__48unexpectE)
_ZN34_INTERNAL_6fb2098a_4_k_cu_bfea074a4cuda3std3__48unexpectE:
	.zero		1
	.type		_ZN34_INTERNAL_6fb2098a_4_k_cu_bfea074a6thrust24THRUST_300001_SM_1000_NS8cuda_cub3parE,@object
	.size		_ZN34_INTERNAL_6fb2098a_4_k_cu_bfea074a6thrust24THRUST_300001_SM_1000_NS8cuda_cub3parE,(.L_29 - _ZN34_INTERNAL_6fb2098a_4_k_cu_bfea074a6thrust24THRUST_300001_SM_1000_NS8cuda_cub3parE)
_ZN34_INTERNAL_6fb2098a_4_k_cu_bfea074a6thrust24THRUST_300001_SM_1000_NS8cuda_cub3parE:
	.zero		1
.L_29:


//--------------------- .nv.shared._ZN3cub18CUB_300001_SM_10006detail6reduce18DeviceReduceKernelINS2_10policy_hubIdyN4cuda3std3__44plusIdEEE10Policy1000EN6thrust24THRUST_300001_SM_1000_NS10device_ptrIdEEyS9_dNS7_10__identityEEEvT0_PT3_T1_NS0_13GridEvenShareISK_EET2_T4_ --------------------------
	.section	.nv.shared._ZN3cub18CUB_300001_SM_10006detail6reduce18DeviceReduceKernelINS2_10policy_hubIdyN4cuda3std3__44plusIdEEE10Policy1000EN6thrust24THRUST_300001_SM_1000_NS10device_ptrIdEEyS9_dNS7_10__identityEEEvT0_PT3_T1_NS0_13GridEvenShareISK_EET2_T4_,"aw",@nobits
	.sectionflags	@""
	.align	8
.nv.shared._ZN3cub18CUB_300001_SM_10006detail6reduce18DeviceReduceKernelINS2_10policy_hubIdyN4cuda3std3__44plusIdEEE10Policy1000EN6thrust24THRUST_300001_SM_1000_NS10device_ptrIdEEyS9_dNS7_10__identityEEEvT0_PT3_T1_NS0_13GridEvenShareISK_EET2_T4_:
	.zero		1176


//--------------------- .nv.shared._ZN3cub18CUB_300001_SM_10006detail6reduce28DeviceReduceSingleTileKernelINS2_10policy_hubIdyN4cuda3std3__44plusIdEEE10Policy1000EN6thrust24THRUST_300001_SM_1000_NS10device_ptrIdEEPdyS9_ddNS7_10__identityEEEvT0_T1_T2_T3_T4_T6_ --------------------------
	.section	.nv.shared._ZN3cub18CUB_300001_SM_10006detail6reduce28DeviceReduceSingleTileKernelINS2_10policy_hubIdyN4cuda3std3__44plusIdEEE10Policy1000EN6thrust24THRUST_300001_SM_1000_NS10device_ptrIdEEPdyS9_ddNS7_10__identityEEEvT0_T1_T2_T3_T4_T6_,"aw",@nobits
	.sectionflags	@""
	.align	8
.nv.shared._ZN3cub18CUB_300001_SM_10006detail6reduce28DeviceReduceSingleTileKernelINS2_10policy_hubIdyN4cuda3std3__44plusIdEEE10Policy1000EN6thrust24THRUST_300001_SM_1000_NS10device_ptrIdEEPdyS9_ddNS7_10__identityEEEvT0_T1_T2_T3_T4_T6_:
	.zero		1176


//--------------------- .nv.shared._ZN3cub18CUB_300001_SM_10006detail6reduce28DeviceReduceSingleTileKernelINS2_10policy_hubIdjN4cuda3std3__44plusIdEEE10Policy1000EPdSC_iS9_ddNS7_10__identityEEEvT0_T1_T2_T3_T4_T6_ --------------------------
	.section	.nv.shared._ZN3cub18CUB_300001_SM_10006detail6reduce28DeviceReduceSingleTileKernelINS2_10policy_hubIdjN4cuda3std3__44plusIdEEE10Policy1000EPdSC_iS9_ddNS7_10__identityEEEvT0_T1_T2_T3_T4_T6_,"aw",@nobits
	.sectionflags	@""
	.align	8
.nv.shared._ZN3cub18CUB_300001_SM_10006detail6reduce28DeviceReduceSingleTileKernelINS2_10policy_hubIdjN4cuda3std3__44plusIdEEE10Policy1000EPdSC_iS9_ddNS7_10__identityEEEvT0_T1_T2_T3_T4_T6_:
	.zero		1216


//--------------------- .nv.shared._ZN3cub18CUB_300001_SM_10006detail6reduce18DeviceReduceKernelINS2_10policy_hubIdjN4cuda3std3__44plusIdEEE10Policy1000EN6thrust24THRUST_300001_SM_1000_NS10device_ptrIdEEjS9_dNS7_10__identityEEEvT0_PT3_T1_NS0_13GridEvenShareISK_EET2_T4_ --------------------------
	.section	.nv.shared._ZN3cub18CUB_300001_SM_10006detail6reduce18DeviceReduceKernelINS2_10policy_hubIdjN4cuda3std3__44plusIdEEE10Policy1000EN6thrust24THRUST_300001_SM_1000_NS10device_ptrIdEEjS9_dNS7_10__identityEEEvT0_PT3_T1_NS0_13GridEvenShareISK_EET2_T4_,"aw",@nobits
	.sectionflags	@""
	.align	8
.nv.shared._ZN3cub18CUB_300001_SM_10006detail6reduce18DeviceReduceKernelINS2_10policy_hubIdjN4cuda3std3__44plusIdEEE10Policy1000EN6thrust24THRUST_300001_SM_1000_NS10device_ptrIdEEjS9_dNS7_10__identityEEEvT0_PT3_T1_NS0_13GridEvenShareISK_EET2_T4_:
	.zero		1216


//--------------------- .nv.shared._ZN3cub18CUB_300001_SM_10006detail6reduce28DeviceReduceSingleTileKernelINS2_10policy_hubIdjN4cuda3std3__44plusIdEEE10Policy1000EN6thrust24THRUST_300001_SM_1000_NS10device_ptrIdEEPdjS9_ddNS7_10__identityEEEvT0_T1_T2_T3_T4_T6_ --------------------------
	.section	.nv.shared._ZN3cub18CUB_300001_SM_10006detail6reduce28DeviceReduceSingleTileKernelINS2_10policy_hubIdjN4cuda3std3__44plusIdEEE10Policy1000EN6thrust24THRUST_300001_SM_1000_NS10device_ptrIdEEPdjS9_ddNS7_10__identityEEEvT0_T1_T2_T3_T4_T6_,"aw",@nobits
	.sectionflags	@""
	.align	8
.nv.shared._ZN3cub18CUB_300001_SM_10006detail6reduce28DeviceReduceSingleTileKernelINS2_10policy_hubIdjN4cuda3std3__44plusIdEEE10Policy1000EN6thrust24THRUST_300001_SM_1000_NS10device_ptrIdEEPdjS9_ddNS7_10__identityEEEvT0_T1_T2_T3_T4_T6_:
	.zero		1216


//--------------------- .nv.shared._Z7get_epsILj128EEvPKdS1_mmmPd --------------------------
	.section	.nv.shared._Z7get_epsILj128EEvPKdS1_mmmPd,"aw",@nobits
	.sectionflags	@""
	.align	8
.nv.shared._Z7get_epsILj128EEvPKdS1_mmmPd:
	.zero		2048


//--------------------- .nv.constant0._ZN3cub18CUB_300001_SM_10006detail6reduce28DeviceReduceSingleTileKernelINS2_10policy_hubIdyN4cuda3std3__44plusIdEEE10Policy1000EPdSC_iS9_ddNS7_10__identityEEEvT0_T1_T2_T3_T4_T6_ --------------------------
	.section	.nv.constant0._ZN3cub18CUB_300001_SM_10006detail6reduce28DeviceReduceSingleTileKernelINS2_10policy_hubIdyN4cuda3std3__44plusIdEEE10Policy1000EPdSC_iS9_ddNS7_10__identityEEEvT0_T1_T2_T3_T4_T6_,"a",@progbits
	.sectionflags	@""
	.align	4
.nv.constant0._ZN3cub18CUB_300001_SM_10006detail6reduce28DeviceReduceSingleTileKernelINS2_10policy_hubIdyN4cuda3std3__44plusIdEEE10Policy1000EPdSC_iS9_ddNS7_10__identityEEEvT0_T1_T2_T3_T4_T6_:
	.zero		929


//--------------------- .nv.constant0._ZN3cub18CUB_300001_SM_10006detail6reduce18DeviceReduceKernelINS2_10policy_hubIdyN4cuda3std3__44plusIdEEE10Policy1000EN6thrust24THRUST_300001_SM_1000_NS10device_ptrIdEEyS9_dNS7_10__identityEEEvT0_PT3_T1_NS0_13GridEvenShareISK_EET2_T4_ --------------------------
	.section	.nv.constant0._ZN3cub18CUB_300001_SM_10006detail6reduce18DeviceReduceKernelINS2_10policy_hubIdyN4cuda3std3__44plusIdEEE10Policy1000EN6thrust24THRUST_300001_SM_1000_NS10device_ptrIdEEyS9_dNS7_10__identityEEEvT0_PT3_T1_NS0_13GridEvenShareISK_EET2_T4_,"a",@progbits
	.sectionflags	@""
	.align	4
.nv.constant0._ZN3cub18CUB_300001_SM_10006detail6reduce18DeviceReduceKernelINS2_10policy_hubIdyN4cuda3std3__44plusIdEEE10Policy1000EN6thrust24THRUST_300001_SM_1000_NS10device_ptrIdEEyS9_dNS7_10__identityEEEvT0_PT3_T1_NS0_13GridEvenShareISK_EET2_T4_:
	.zero		994


//--------------------- .nv.constant0._ZN3cub18CUB_300001_SM_10006detail6reduce28DeviceReduceSingleTileKernelINS2_10policy_hubIdyN4cuda3std3__44plusIdEEE10Policy1000EN6thrust24THRUST_300001_SM_1000_NS10device_ptrIdEEPdyS9_ddNS7_10__identityEEEvT0_T1_T2_T3_T4_T6_ --------------------------
	.section	.nv.constant0._ZN3cub18CUB_300001_SM_10006detail6reduce28DeviceReduceSingleTileKernelINS2_10policy_hubIdyN4cuda3std3__44plusIdEEE10Policy1000EN6thrust24THRUST_300001_SM_1000_NS10device_ptrIdEEPdyS9_ddNS7_10__identityEEEvT0_T1_T2_T3_T4_T6_,"a",@progbits
	.sectionflags	@""
	.align	4
.nv.constant0._ZN3cub18CUB_300001_SM_10006detail6reduce28DeviceReduceSingleTileKernelINS2_10policy_hubIdyN4cuda3std3__44plusIdEEE10Policy1000EN6thrust24THRUST_300001_SM_1000_NS10device_ptrIdEEPdyS9_ddNS7_10__identityEEEvT0_T1_T2_T3_T4_T6_:
	.zero		937


//--------------------- .nv.constant0._ZN3cub18CUB_300001_SM_10006detail6reduce28DeviceReduceSingleTileKernelINS2_10policy_hubIdjN4cuda3std3__44plusIdEEE10Policy1000EPdSC_iS9_ddNS7_10__identityEEEvT0_T1_T2_T3_T4_T6_ --------------------------
	.section	.nv.constant0._ZN3cub18CUB_300001_SM_10006detail6reduce28DeviceReduceSingleTileKernelINS2_10policy_hubIdjN4cuda3std3__44plusIdEEE10Policy1000EPdSC_iS9_ddNS7_10__identityEEEvT0_T1_T2_T3_T4_T6_,"a",@progbits
	.sectionflags	@""
	.align	4
.nv.constant0._ZN3cub18CUB_300001_SM_10006detail6reduce28DeviceReduceSingleTileKernelINS2_10policy_hubIdjN4cuda3std3__44plusIdEEE10Policy1000EPdSC_iS9_ddNS7_10__identityEEEvT0_T1_T2_T3_T4_T6_:
	.zero		929


//--------------------- .nv.constant0._ZN3cub18CUB_300001_SM_10006detail6reduce18DeviceReduceKernelINS2_10policy_hubIdjN4cuda3std3__44plusIdEEE10Policy1000EN6thrust24THRUST_300001_SM_1000_NS10device_ptrIdEEjS9_dNS7_10__identityEEEvT0_PT3_T1_NS0_13GridEvenShareISK_EET2_T4_ --------------------------
	.section	.nv.constant0._ZN3cub18CUB_300001_SM_10006detail6reduce18DeviceReduceKernelINS2_10policy_hubIdjN4cuda3std3__44plusIdEEE10Policy1000EN6thrust24THRUST_300001_SM_1000_NS10device_ptrIdEEjS9_dNS7_10__identityEEEvT0_PT3_T1_NS0_13GridEvenShareISK_EET2_T4_,"a",@progbits
	.sectionflags	@""
	.align	4
.nv.constant0._ZN3cub18CUB_300001_SM_10006detail6reduce18DeviceReduceKernelINS2_10policy_hubIdjN4cuda3std3__44plusIdEEE10Policy1000EN6thrust24THRUST_300001_SM_1000_NS10device_ptrIdEEjS9_dNS7_10__identityEEEvT0_PT3_T1_NS0_13GridEvenShareISK_EET2_T4_:
	.zero		958


//--------------------- .nv.constant0._ZN3cub18CUB_300001_SM_10006detail6reduce28DeviceReduceSingleTileKernelINS2_10policy_hubIdjN4cuda3std3__44plusIdEEE10Policy1000EN6thrust24THRUST_300001_SM_1000_NS10device_ptrIdEEPdjS9_ddNS7_10__identityEEEvT0_T1_T2_T3_T4_T6_ --------------------------
	.section	.nv.constant0._ZN3cub18CUB_300001_SM_10006detail6reduce28DeviceReduceSingleTileKernelINS2_10policy_hubIdjN4cuda3std3__44plusIdEEE10Policy1000EN6thrust24THRUST_300001_SM_1000_NS10device_ptrIdEEPdjS9_ddNS7_10__identityEEEvT0_T1_T2_T3_T4_T6_,"a",@progbits
	.sectionflags	@""
	.align	4
.nv.constant0._ZN3cub18CUB_300001_SM_10006detail6reduce28DeviceReduceSingleTileKernelINS2_10policy_hubIdjN4cuda3std3__44plusIdEEE10Policy1000EN6thrust24THRUST_300001_SM_1000_NS10device_ptrIdEEPdjS9_ddNS7_10__identityEEEvT0_T1_T2_T3_T4_T6_:
	.zero		929


//--------------------- .nv.constant0._ZN3cub18CUB_300001_SM_10006detail11EmptyKernelIvEEvv --------------------------
	.section	.nv.constant0._ZN3cub18CUB_300001_SM_10006detail11EmptyKernelIvEEvv,"a",@progbits
	.sectionflags	@""
	.align	4
.nv.constant0._ZN3cub18CUB_300001_SM_10006detail11EmptyKernelIvEEvv:
	.zero		896


//--------------------- .nv.constant0._Z7get_epsILj128EEvPKdS1_mmmPd --------------------------
	.section	.nv.constant0._Z7get_epsILj128EEvPKdS1_mmmPd,"a",@progbits
	.sectionflags	@""
	.align	4
.nv.constant0._Z7get_epsILj128EEvPKdS1_mmmPd:
	.zero		944


//--------------------- .nv.constant0._Z6updatePKdPdmmm --------------------------
	.section	.nv.constant0._Z6updatePKdPdmmm,"a",@progbits
	.sectionflags	@""
	.align	4
.nv.constant0._Z6updatePKdPdmmm:
	.zero		936


//--------------------- SYMBOLS --------------------------

	.type		.nv.reservedSmem.offset0,@object
	.size		.nv.reservedSmem.offset0,0x4
	.type		.nv.reservedSmem.cap,@object
	.size		.nv.reservedSmem.cap,0x4
